def matmul_kernel(
    a_ptr,
    b_ptr,
    c_ptr,
    M,
    N,
    K,
    stride_am,
    stride_ak,
    stride_bk,
    stride_bn,
    stride_cm,
    stride_cn,
    BLOCK_M: tl.constexpr,
    BLOCK_N: tl.constexpr,
    BLOCK_K: tl.constexpr,
    GROUP_M: tl.constexpr,
):
    pid = tl.program_id(axis=0)
    num_pid_m = tl.cdiv(M, BLOCK_M)
    num_pid_n = tl.cdiv(N, BLOCK_N)
    num_pid_in_group = GROUP_M * num_pid_n
    group_id = pid // num_pid_in_group
    first_pid_m = group_id * GROUP_M
    group_size_m = min(num_pid_m - first_pid_m, GROUP_M)
    pid_m = first_pid_m + ((pid % num_pid_in_group) % group_size_m)
    pid_n = (pid % num_pid_in_group) // group_size_m

    offs_am = (pid_m * BLOCK_M + tl.arange(0, BLOCK_M)) % M
    offs_bn = (pid_n * BLOCK_N + tl.arange(0, BLOCK_N)) % N
    offs_k = tl.arange(0, BLOCK_K)
    a_ptrs = a_ptr + offs_am[:, None] * stride_am + offs_k[None, :] * stride_ak
    b_ptrs = b_ptr + offs_k[:, None] * stride_bk + offs_bn[None, :] * stride_bn

    acc = tl.zeros((BLOCK_M, BLOCK_N), dtype=tl.float32)
    for kk in range(0, tl.cdiv(K, BLOCK_K)):
        a = tl.load(a_ptrs, mask=offs_k[None, :] < K - kk * BLOCK_K, other=0.0)
        b = tl.load(b_ptrs, mask=offs_k[:, None] < K - kk * BLOCK_K, other=0.0)
        acc = tl.dot(a, b, acc)
        a_ptrs += BLOCK_K * stride_ak
        b_ptrs += BLOCK_K * stride_bk

    c = acc.to(c_ptr.dtype.element_ty)
    offs_cm = pid_m * BLOCK_M + tl.arange(0, BLOCK_M)
    offs_cn = pid_n * BLOCK_N + tl.arange(0, BLOCK_N)
    c_ptrs = c_ptr + offs_cm[:, None] * stride_cm + offs_cn[None, :] * stride_cn
    mask = (offs_cm[:, None] < M) & (offs_cn[None, :] < N)
    tl.store(c_ptrs, c, mask=mask)

# config = {"BLOCK_K": 128, "BLOCK_M": 16, "BLOCK_N": 256, "GROUP_M": 8, "arch": "sm_100", "dtype": "bf16", "num_ctas": 1, "num_stages": 2, "num_warps": 2}
# arch = sm_100


// ===== COMPILED SASS (sm_100a) =====

	.target	sm_100a

	.elftype	@"ET_EXEC"


//--------------------- .note.nv.tkinfo           --------------------------
	.section	.note.nv.tkinfo,"",@"SHT_NOTE"
	.sectionflags	@"SHF_NOTE_NV_TKINFO"
	.tkinfo
        /*0018*/ 	.word	0x00000081
        /*0030*/ 	.string	""
        /*0030*/ 	.string	"ptxas-blackwell"
        /*0030*/ 	.string	"Cuda compilation tools, release 12.9, V12.9.86"
        /*0030*/ 	.string	"Build cuda_12.9.r12.9/compiler.36037853_0"
        /*0030*/ 	.string	"-v  -suppress-debug-info  -lineinfo  -arch sm_100a "



//--------------------- .note.nv.cuver            --------------------------
	.section	.note.nv.cuver,"",@"SHT_NOTE"
	.sectionflags	@"SHF_NOTE_NV_CUVER"
        /*0018*/ 	.short	0x0001
        /*001a*/ 	.short	0x0064
        /*001c*/ 	.short	0x0001
        /*001e*/ 	.short	0x0000
        /*0020*/ 	.short	0x0001
        /*0022*/ 	.short	0x0000


//--------------------- .nv.info                  --------------------------
	.section	.nv.info,"",@"SHT_CUDA_INFO"
	.align	4


	//----- nvinfo : EIATTR_REGCOUNT
	.align		4
        /*0000*/ 	.byte	0x04, 0x2f
        /*0002*/ 	.short	(.L_1 - .L_0)
	.align		4
.L_0:
        /*0004*/ 	.word	index@(matmul_kernel)
        /*0008*/ 	.word	0x00000020


	//----- nvinfo : EIATTR_FRAME_SIZE
	.align		4
.L_1:
        /*000c*/ 	.byte	0x04, 0x11
        /*000e*/ 	.short	(.L_3 - .L_2)
	.align		4
.L_2:
        /*0010*/ 	.word	index@(matmul_kernel)
        /*0014*/ 	.word	0x00002990


	//----- nvinfo : EIATTR_MIN_STACK_SIZE
	.align		4
.L_3:
        /*0018*/ 	.byte	0x04, 0x12
        /*001a*/ 	.short	(.L_5 - .L_4)
	.align		4
.L_4:
        /*001c*/ 	.word	index@(matmul_kernel)
        /*0020*/ 	.word	0x00002990
.L_5:


//--------------------- .nv.info.matmul_kernel    --------------------------
	.section	.nv.info.matmul_kernel,"",@"SHT_CUDA_INFO"
	.sectionflags	@""
	.align	4


	//----- nvinfo : EIATTR_CUDA_API_VERSION
	.align		4
        /*0000*/ 	.byte	0x04, 0x37
        /*0002*/ 	.short	(.L_7 - .L_6)
.L_6:
        /*0004*/ 	.word	0x00000081


	//----- nvinfo : EIATTR_KPARAM_INFO
	.align		4
.L_7:
        /*0008*/ 	.byte	0x04, 0x17
        /*000a*/ 	.short	(.L_9 - .L_8)
.L_8:
        /*000c*/ 	.word	0x00000000
        /*0010*/ 	.short	0x000d
        /*0012*/ 	.short	0x0048
        /*0014*/ 	.byte	0x00, 0xf4, 0x21, 0x00


	//----- nvinfo : EIATTR_KPARAM_INFO
	.align		4
.L_9:
        /*0018*/ 	.byte	0x04, 0x17
        /*001a*/ 	.short	(.L_11 - .L_10)
.L_10:
        /*001c*/ 	.word	0x00000000
        /*0020*/ 	.short	0x000c
        /*0022*/ 	.short	0x0040
        /*0024*/ 	.byte	0x00, 0xf4, 0x21, 0x00


	//----- nvinfo : EIATTR_KPARAM_INFO
	.align		4
.L_11:
        /*0028*/ 	.byte	0x04, 0x17
        /*002a*/ 	.short	(.L_13 - .L_12)
.L_12:
        /*002c*/ 	.word	0x00000000
        /*0030*/ 	.short	0x000b
        /*0032*/ 	.short	0x0038
        /*0034*/ 	.byte	0x00, 0xf0, 0x11, 0x00


	//----- nvinfo : EIATTR_KPARAM_INFO
	.align		4
.L_13:
        /*0038*/ 	.byte	0x04, 0x17
        /*003a*/ 	.short	(.L_15 - .L_14)
.L_14:
        /*003c*/ 	.word	0x00000000
        /*0040*/ 	.short	0x000a
        /*0042*/ 	.short	0x0034
        /*0044*/ 	.byte	0x00, 0xf0, 0x11, 0x00


	//----- nvinfo : EIATTR_KPARAM_INFO
	.align		4
.L_15:
        /*0048*/ 	.byte	0x04, 0x17
        /*004a*/ 	.short	(.L_17 - .L_16)
.L_16:
        /*004c*/ 	.word	0x00000000
        /*0050*/ 	.short	0x0009
        /*0052*/ 	.short	0x0030
        /*0054*/ 	.byte	0x00, 0xf0, 0x11, 0x00


	//----- nvinfo : EIATTR_KPARAM_INFO
	.align		4
.L_17:
        /*0058*/ 	.byte	0x04, 0x17
        /*005a*/ 	.short	(.L_19 - .L_18)
.L_18:
        /*005c*/ 	.word	0x00000000
        /*0060*/ 	.short	0x0008
        /*0062*/ 	.short	0x002c
        /*0064*/ 	.byte	0x00, 0xf0, 0x11, 0x00


	//----- nvinfo : EIATTR_KPARAM_INFO
	.align		4
.L_19:
        /*0068*/ 	.byte	0x04, 0x17
        /*006a*/ 	.short	(.L_21 - .L_20)
.L_20:
        /*006c*/ 	.word	0x00000000
        /*0070*/ 	.short	0x0007
        /*0072*/ 	.short	0x0028
        /*0074*/ 	.byte	0x00, 0xf0, 0x11, 0x00


	//----- nvinfo : EIATTR_KPARAM_INFO
	.align		4
.L_21:
        /*0078*/ 	.byte	0x04, 0x17
        /*007a*/ 	.short	(.L_23 - .L_22)
.L_22:
        /*007c*/ 	.word	0x00000000
        /*0080*/ 	.short	0x0006
        /*0082*/ 	.short	0x0024
        /*0084*/ 	.byte	0x00, 0xf0, 0x11, 0x00


	//----- nvinfo : EIATTR_KPARAM_INFO
	.align		4
.L_23:
        /*0088*/ 	.byte	0x04, 0x17
        /*008a*/ 	.short	(.L_25 - .L_24)
.L_24:
        /*008c*/ 	.word	0x00000000
        /*0090*/ 	.short	0x0005
        /*0092*/ 	.short	0x0020
        /*0094*/ 	.byte	0x00, 0xf0, 0x11, 0x00


	//----- nvinfo : EIATTR_KPARAM_INFO
	.align		4
.L_25:
        /*0098*/ 	.byte	0x04, 0x17
        /*009a*/ 	.short	(.L_27 - .L_26)
.L_26:
        /*009c*/ 	.word	0x00000000
        /*00a0*/ 	.short	0x0004
        /*00a2*/ 	.short	0x001c
        /*00a4*/ 	.byte	0x00, 0xf0, 0x11, 0x00


	//----- nvinfo : EIATTR_KPARAM_INFO
	.align		4
.L_27:
        /*00a8*/ 	.byte	0x04, 0x17
        /*00aa*/ 	.short	(.L_29 - .L_28)
.L_28:
        /*00ac*/ 	.word	0x00000000
        /*00b0*/ 	.short	0x0003
        /*00b2*/ 	.short	0x0018
        /*00b4*/ 	.byte	0x00, 0xf0, 0x11, 0x00


	//----- nvinfo : EIATTR_KPARAM_INFO
	.align		4
.L_29:
        /*00b8*/ 	.byte	0x04, 0x17
        /*00ba*/ 	.short	(.L_31 - .L_30)
.L_30:
        /*00bc*/ 	.word	0x00000000
        /*00c0*/ 	.short	0x0002
        /*00c2*/ 	.short	0x0010
        /*00c4*/ 	.byte	0x00, 0xf4, 0x21, 0x00


	//----- nvinfo : EIATTR_KPARAM_INFO
	.align		4
.L_31:
        /*00c8*/ 	.byte	0x04, 0x17
        /*00ca*/ 	.short	(.L_33 - .L_32)
.L_32:
        /*00cc*/ 	.word	0x00000000
        /*00d0*/ 	.short	0x0001
        /*00d2*/ 	.short	0x0008
        /*00d4*/ 	.byte	0x00, 0xf4, 0x21, 0x00


	//----- nvinfo : EIATTR_KPARAM_INFO
	.align		4
.L_33:
        /*00d8*/ 	.byte	0x04, 0x17
        /*00da*/ 	.short	(.L_35 - .L_34)
.L_34:
        /*00dc*/ 	.word	0x00000000
        /*00e0*/ 	.short	0x0000
        /*00e2*/ 	.short	0x0000
        /*00e4*/ 	.byte	0x00, 0xf4, 0x21, 0x00


	//----- nvinfo : EIATTR_SPARSE_MMA_MASK
	.align		4
.L_35:
        /*00e8*/ 	.byte	0x03, 0x50
        /*00ea*/ 	.short	0x0000


	//----- nvinfo : EIATTR_MAXREG_COUNT
	.align		4
        /*00ec*/ 	.byte	0x03, 0x1b
        /*00ee*/ 	.short	0x00ff


	//----- nvinfo : EIATTR_NUM_BARRIERS
	.align		4
        /*00f0*/ 	.byte	0x02, 0x4c
        /*00f2*/ 	.byte	0x01
	.zero		1


	//----- nvinfo : EIATTR_ANNOTATIONS
	.align		4
        /*00f4*/ 	.byte	0x04, 0x55
        /*00f6*/ 	.short	(.L_37 - .L_36)


	//   ....[0]....
.L_36:
        /*00f8*/ 	.word	0x00000001
        /*00fc*/ 	.byte	0x30, 0x05, 0x00, 0x00, 0x01, 0x00, 0x00, 0x00, 0x50, 0x05, 0x00, 0x00, 0x01, 0x00, 0x00, 0x00
        /* <DEDUP_REMOVED lines=1562> */
        /*62ac*/ 	.byte	0xa0, 0xde, 0x01, 0x00


	//----- nvinfo : EIATTR_VRC_CTA_INIT_COUNT
	.align		4
.L_37:
        /*62b0*/ 	.byte	0x02, 0x4a
	.zero		1
	.zero		1


	//----- nvinfo : EIATTR_EXIT_INSTR_OFFSETS
	.align		4
        /*62b4*/ 	.byte	0x04, 0x1c
        /*62b6*/ 	.short	(.L_39 - .L_38)


	//   ....[0]....
.L_38:
        /*62b8*/ 	.word	0x00055060


	//   ....[1]....
        /*62bc*/ 	.word	0x00055090


	//----- nvinfo : EIATTR_REQNTID
	.align		4
.L_39:
        /*62c0*/ 	.byte	0x04, 0x10
        /*62c2*/ 	.short	(.L_41 - .L_40)
.L_40:
        /*62c4*/ 	.word	0x00000040
        /*62c8*/ 	.word	0x00000001
        /*62cc*/ 	.word	0x00000001


	//----- nvinfo : EIATTR_CBANK_PARAM_SIZE
	.align		4
.L_41:
        /*62d0*/ 	.byte	0x03, 0x19
        /*62d2*/ 	.short	0x0050


	//----- nvinfo : EIATTR_PARAM_CBANK
	.align		4
        /*62d4*/ 	.byte	0x04, 0x0a
        /*62d6*/ 	.short	(.L_43 - .L_42)
	.align		4
.L_42:
        /*62d8*/ 	.word	index@(.nv.constant0.matmul_kernel)
        /*62dc*/ 	.short	0x0380
        /*62de*/ 	.short	0x0050


	//----- nvinfo : EIATTR_SW_WAR
	.align		4
.L_43:
        /*62e0*/ 	.byte	0x04, 0x36
        /*62e2*/ 	.short	(.L_45 - .L_44)
.L_44:
        /*62e4*/ 	.word	0x00000008
.L_45:


//--------------------- .nv.compat                --------------------------
	.section	.nv.compat,"",@"SHT_CUDA_COMPAT_INFO"
	.align	4
        /*0000*/ 	.byte	0x02, 0x02, 0x01, 0x00, 0x02, 0x05, 0x05, 0x00, 0x02, 0x03, 0x00, 0x00, 0x02, 0x06, 0x01, 0x00


//--------------------- .nv.callgraph             --------------------------
	.section	.nv.callgraph,"",@"SHT_CUDA_CALLGRAPH"
	.align	4
	.sectionentsize	8
	.align		4
        /*0000*/ 	.word	0x00000000
	.align		4
        /*0004*/ 	.word	0xffffffff
	.align		4
        /*0008*/ 	.word	0x00000000
	.align		4
        /*000c*/ 	.word	0xfffffffe
	.align		4
        /*0010*/ 	.word	0x00000000
	.align		4
        /*0014*/ 	.word	0xfffffffd
	.align		4
        /*0018*/ 	.word	0x00000000
	.align		4
        /*001c*/ 	.word	0xfffffffc


//--------------------- .text.matmul_kernel       --------------------------
	.section	.text.matmul_kernel,"ax",@progbits
	.align	128
        .global         matmul_kernel
        .type           matmul_kernel,@function
        .size           matmul_kernel,(.L_x_4 - matmul_kernel)
        .other          matmul_kernel,@"STO_CUDA_ENTRY STV_DEFAULT"
matmul_kernel:
.text.matmul_kernel:
[----:B------:R-:W0:Y:S08]  /*0000*/  LDC R1, c[0x0][0x37c] ;  /* 0x0000df00ff017b82 */ /* 0x000e300000000800 */
[----:B------:R-:W1:Y:S01]  /*0010*/  LDC.64 R6, c[0x0][0x398] ;  /* 0x0000e600ff067b82 */ /* 0x000e620000000a00 */
[----:B------:R-:W2:Y:S01]  /*0020*/  S2R R14, SR_TID.X ;  /* 0x00000000000e7919 */ /* 0x000ea20000002100 */
[----:B------:R-:W3:Y:S01]  /*0030*/  LDCU UR4, c[0x0][0x3a0] ;  /* 0x00007400ff0477ac */ /* 0x000ee20008000800 */
[----:B0-----:R-:W-:Y:S01]  /*0040*/  VIADD R1, R1, 0xffffd670 ;  /* 0xffffd67001017836 */ /* 0x001fe20000000000 */
[----:B------:R-:W-:Y:S01]  /*0050*/  UMOV UR5, 0x400 ;  /* 0x0000040000057882 */ /* 0x000fe20000000000 */
[----:B------:R-:W0:Y:S03]  /*0060*/  LDCU.64 UR8, c[0x0][0x358] ;  /* 0x00006b00ff0877ac */ /* 0x000e260008000a00 */
[----:B------:R-:W4:Y:S01]  /*0070*/  S2UR UR6, SR_CgaCtaId ;  /* 0x00000000000679c3 */ /* 0x000f220000008800 */
[----:B---3--:R-:W-:Y:S01]  /*0080*/  UIADD3 UR4, UPT, UPT, UR4, 0x7f, URZ ;  /* 0x0000007f04047890 */ /* 0x008fe2000fffe0ff */
[----:B-1----:R-:W-:-:S03]  /*0090*/  VIADD R0, R7, 0xff ;  /* 0x000000ff07007836 */ /* 0x002fc60000000000 */
[----:B------:R-:W-:Y:S02]  /*00a0*/  UISETP.GT.AND UP0, UPT, UR4, 0x7f, UPT ;  /* 0x0000007f0400788c */ /* 0x000fe4000bf04270 */
[----:B------:R-:W-:Y:S01]  /*00b0*/  SHF.R.S32.HI R3, RZ, 0x1f, R0 ;  /* 0x0000001fff037819 */ /* 0x000fe20000011400 */
[----:B----4-:R-:W-:-:S03]  /*00c0*/  ULEA UR5, UR6, UR5, 0x18 ;  /* 0x0000000506057291 */ /* 0x010fc6000f8ec0ff */
[----:B------:R-:W-:-:S04]  /*00d0*/  LEA.HI R3, R3, R0, RZ, 0x8 ;  /* 0x0000000003037211 */ /* 0x000fc800078f40ff */
[----:B------:R-:W-:Y:S02]  /*00e0*/  SHF.R.S32.HI R0, RZ, 0x8, R3 ;  /* 0x00000008ff007819 */ /* 0x000fe40000011403 */
[----:B------:R-:W1:Y:S03]  /*00f0*/  S2R R3, SR_CTAID.X ;  /* 0x0000000000037919 */ /* 0x000e660000002500 */
[----:B------:R-:W-:-:S05]  /*0100*/  IMAD.SHL.U32 R0, R0, 0x8, RZ ;  /* 0x0000000800007824 */ /* 0x000fca00078e00ff */
[-C--:B------:R-:W-:Y:S02]  /*0110*/  IABS R9, R0.reuse ;  /* 0x0000000000097213 */ /* 0x080fe40000000000 */
[----:B------:R-:W-:Y:S02]  /*0120*/  IABS R12, R0 ;  /* 0x00000000000c7213 */ /* 0x000fe40000000000 */
[----:B------:R-:W3:Y:S08]  /*0130*/  I2F.RP R2, R9 ;  /* 0x0000000900027306 */ /* 0x000ef00000209400 */
[----:B---3--:R-:W3:Y:S01]  /*0140*/  MUFU.RCP R2, R2 ;  /* 0x0000000200027308 */ /* 0x008ee20000001000 */
[----:B-1----:R-:W-:Y:S01]  /*0150*/  IABS R10, R3 ;  /* 0x00000003000a7213 */ /* 0x002fe20000000000 */
[----:B---3--:R-:W-:-:S02]  /*0160*/  VIADD R4, R2, 0xffffffe ;  /* 0x0ffffffe02047836 */ /* 0x008fc40000000000 */
[----:B------:R-:W-:-:S04]  /*0170*/  IMAD.MOV R2, RZ, RZ, -R12 ;  /* 0x000000ffff027224 */ /* 0x000fc800078e0a0c */
[----:B------:R1:W3:Y:S02]  /*0180*/  F2I.FTZ.U32.TRUNC.NTZ R5, R4 ;  /* 0x0000000400057305 */ /* 0x0002e4000021f000 */
[----:B-1----:R-:W-:Y:S02]  /*0190*/  IMAD.MOV.U32 R4, RZ, RZ, RZ ;  /* 0x000000ffff047224 */ /* 0x002fe400078e00ff */
[----:B---3--:R-:W-:-:S04]  /*01a0*/  IMAD.MOV R8, RZ, RZ, -R5 ;  /* 0x000000ffff087224 */ /* 0x008fc800078e0a05 */
[----:B------:R-:W-:Y:S02]  /*01b0*/  IMAD R11, R8, R9, RZ ;  /* 0x00000009080b7224 */ /* 0x000fe400078e02ff */
[----:B------:R-:W-:Y:S02]  /*01c0*/  IMAD.MOV.U32 R8, RZ, RZ, R10 ;  /* 0x000000ffff087224 */ /* 0x000fe400078e000a */
[----:B------:R-:W-:-:S06]  /*01d0*/  IMAD.HI.U32 R5, R5, R11, R4 ;  /* 0x0000000b05057227 */ /* 0x000fcc00078e0004 */
[----:B------:R-:W-:-:S04]  /*01e0*/  IMAD.HI.U32 R5, R5, R8, RZ ;  /* 0x0000000805057227 */ /* 0x000fc800078e00ff */
[----:B------:R-:W-:-:S05]  /*01f0*/  IMAD R2, R5, R2, R8 ;  /* 0x0000000205027224 */ /* 0x000fca00078e0208 */
[----:B------:R-:W-:-:S13]  /*0200*/  ISETP.GT.U32.AND P1, PT, R9, R2, PT ;  /* 0x000000020900720c */ /* 0x000fda0003f24070 */
[----:B------:R-:W-:Y:S02]  /*0210*/  @!P1 IMAD.IADD R2, R2, 0x1, -R9 ;  /* 0x0000000102029824 */ /* 0x000fe400078e0a09 */
[----:B------:R-:W-:Y:S01]  /*0220*/  @!P1 VIADD R5, R5, 0x1 ;  /* 0x0000000105059836 */ /* 0x000fe20000000000 */
[----:B------:R-:W-:Y:S02]  /*0230*/  ISETP.NE.AND P1, PT, R0, RZ, PT ;  /* 0x000000ff0000720c */ /* 0x000fe40003f25270 */
[----:B------:R-:W-:Y:S02]  /*0240*/  ISETP.GE.U32.AND P0, PT, R2, R9, PT ;  /* 0x000000090200720c */ /* 0x000fe40003f06070 */
[----:B------:R-:W-:-:S04]  /*0250*/  LOP3.LUT R2, R3, R0, RZ, 0x3c, !PT ;  /* 0x0000000003027212 */ /* 0x000fc800078e3cff */
[----:B------:R-:W-:Y:S01]  /*0260*/  ISETP.GE.AND P2, PT, R2, RZ, PT ;  /* 0x000000ff0200720c */ /* 0x000fe20003f46270 */
[----:B------:R-:W-:-:S06]  /*0270*/  VIADD R2, R6, 0xf ;  /* 0x0000000f06027836 */ /* 0x000fcc0000000000 */
[----:B------:R-:W-:-:S04]  /*0280*/  @P0 VIADD R5, R5, 0x1 ;  /* 0x0000000105050836 */ /* 0x000fc80000000000 */
[----:B------:R-:W-:Y:S01]  /*0290*/  IMAD.MOV.U32 R4, RZ, RZ, R5 ;  /* 0x000000ffff047224 */ /* 0x000fe200078e0005 */
[----:B------:R-:W-:-:S03]  /*02a0*/  SHF.R.S32.HI R5, RZ, 0x1f, R2 ;  /* 0x0000001fff057819 */ /* 0x000fc60000011402 */
[----:B------:R-:W-:Y:S01]  /*02b0*/  @!P2 IMAD.MOV R4, RZ, RZ, -R4 ;  /* 0x000000ffff04a224 */ /* 0x000fe200078e0a04 */
[----:B------:R-:W-:Y:S02]  /*02c0*/  @!P1 LOP3.LUT R4, RZ, R0, RZ, 0x33, !PT ;  /* 0x00000000ff049212 */ /* 0x000fe400078e33ff */
[----:B------:R-:W-:-:S03]  /*02d0*/  LEA.HI R5, R5, R2, RZ, 0x4 ;  /* 0x0000000205057211 */ /* 0x000fc600078f20ff */
[----:B------:R-:W-:Y:S02]  /*02e0*/  IMAD.SHL.U32 R2, R4, 0x8, RZ ;  /* 0x0000000804027824 */ /* 0x000fe400078e00ff */
[----:B------:R-:W-:-:S03]  /*02f0*/  IMAD.MOV R4, RZ, RZ, -R4 ;  /* 0x000000ffff047224 */ /* 0x000fc600078e0a04 */
[----:B------:R-:W-:Y:S01]  /*0300*/  LEA.HI.SX32 R5, R5, -R2, 0x1c ;  /* 0x8000000205057211 */ /* 0x000fe200078fe2ff */
[----:B------:R-:W-:Y:S02]  /*0310*/  IMAD R13, R0, R4, R3 ;  /* 0x00000004000d7224 */ /* 0x000fe400078e0203 */
[----:B------:R-:W-:Y:S01]  /*0320*/  IMAD.MOV.U32 R4, RZ, RZ, RZ ;  /* 0x000000ffff047224 */ /* 0x000fe200078e00ff */
[----:B------:R-:W-:-:S04]  /*0330*/  VIMNMX R8, PT, PT, R5, 0x8, PT ;  /* 0x0000000805087848 */ /* 0x000fc80003fe0100 */
[-C--:B------:R-:W-:Y:S02]  /*0340*/  IABS R10, R8.reuse ;  /* 0x00000008000a7213 */ /* 0x080fe40000000000 */
[----:B------:R-:W-:Y:S02]  /*0350*/  IABS R0, R8 ;  /* 0x0000000800007213 */ /* 0x000fe40000000000 */
[----:B------:R-:W1:Y:S08]  /*0360*/  I2F.RP R9, R10 ;  /* 0x0000000a00097306 */ /* 0x000e700000209400 */
[----:B-1----:R-:W1:Y:S02]  /*0370*/  MUFU.RCP R9, R9 ;  /* 0x0000000900097308 */ /* 0x002e640000001000 */
[----:B-1----:R-:W-:-:S06]  /*0380*/  VIADD R5, R9, 0xffffffe ;  /* 0x0ffffffe09057836 */ /* 0x002fcc0000000000 */
[----:B------:R-:W1:Y:S02]  /*0390*/  F2I.FTZ.U32.TRUNC.NTZ R5, R5 ;  /* 0x0000000500057305 */ /* 0x000e64000021f000 */
[----:B-1----:R-:W-:-:S04]  /*03a0*/  IMAD.MOV R11, RZ, RZ, -R5 ;  /* 0x000000ffff0b7224 */ /* 0x002fc800078e0a05 */
[----:B------:R-:W-:Y:S01]  /*03b0*/  IMAD.MOV.U32 R3, RZ, RZ, R11 ;  /* 0x000000ffff037224 */ /* 0x000fe200078e000b */
[----:B------:R-:W-:-:S03]  /*03c0*/  IABS R11, R13 ;  /* 0x0000000d000b7213 */ /* 0x000fc60000000000 */
[----:B------:R-:W-:-:S04]  /*03d0*/  IMAD R3, R3, R10, RZ ;  /* 0x0000000a03037224 */ /* 0x000fc800078e02ff */
[----:B------:R-:W-:-:S04]  /*03e0*/  IMAD.HI.U32 R4, R5, R3, R4 ;  /* 0x0000000305047227 */ /* 0x000fc800078e0004 */
[----:B------:R-:W-:Y:S02]  /*03f0*/  IMAD.MOV R3, RZ, RZ, -R0 ;  /* 0x000000ffff037224 */ /* 0x000fe400078e0a00 */
        /* <DEDUP_REMOVED lines=8> */
[----:B------:R-:W-:-:S07]  /*0480*/  ISETP.GE.AND P2, PT, R3, RZ, PT ;  /* 0x000000ff0300720c */ /* 0x000fce0003f46270 */
[----:B------:R-:W-:-:S06]  /*0490*/  @P0 VIADD R0, R0, 0x1 ;  /* 0x0000000100000836 */ /* 0x000fcc0000000000 */
[----:B------:R-:W-:Y:S01]  /*04a0*/  @!P2 IMAD.MOV R0, RZ, RZ, -R0 ;  /* 0x000000ffff00a224 */ /* 0x000fe200078e0a00 */
[----:B------:R-:W-:-:S05]  /*04b0*/  @!P1 LOP3.LUT R0, RZ, R8, RZ, 0x33, !PT ;  /* 0x00000008ff009212 */ /* 0x000fca00078e33ff */
[----:B------:R-:W-:Y:S02]  /*04c0*/  IMAD.MOV R3, RZ, RZ, -R0 ;  /* 0x000000ffff037224 */ /* 0x000fe400078e0a00 */
[----:B------:R-:W-:Y:S02]  /*04d0*/  IMAD.SHL.U32 R29, R0, 0x100, RZ ;  /* 0x00000100001d7824 */ /* 0x000fe400078e00ff */
[----:B------:R-:W-:-:S04]  /*04e0*/  IMAD R3, R8, R3, R13 ;  /* 0x0000000308037224 */ /* 0x000fc800078e020d */
[----:B------:R-:W-:Y:S01]  /*04f0*/  IMAD.IADD R3, R2, 0x1, R3 ;  /* 0x0000000102037824 */ /* 0x000fe200078e0203 */
[----:B--2---:R-:W-:-:S05]  /*0500*/  LOP3.LUT R2, R14, 0xf, RZ, 0xc0, !PT ;  /* 0x0000000f0e027812 */ /* 0x004fca00078ec0ff */
[----:B------:R-:W-:Y:S01]  /*0510*/  IMAD R28, R3, 0x10, R2 ;  /* 0x00000010031c7824 */ /* 0x000fe200078e0202 */
[----:B------:R-:W-:-:S04]  /*0520*/  SHF.R.U32.HI R3, RZ, 0x4, R14 ;  /* 0x00000004ff037819 */ /* 0x000fc8000001160e */
[----:B------:R1:W-:Y:S01]  /*0530*/  STL [R1+0x17ac], R28 ;  /* 0x0017ac1c01007387 */ /* 0x0003e20000100800 */
[----:B------:R-:W-:-:S03]  /*0540*/  SGXT.U32 R15, R3, 0x2 ;  /* 0x00000002030f781a */ /* 0x000fc60000000000 */
[----:B------:R1:W-:Y:S01]  /*0550*/  STL [R1+0x350], R29 ;  /* 0x0003501d01007387 */ /* 0x0003e20000100800 */
[C---:B------:R-:W-:Y:S02]  /*0560*/  LOP3.LUT R3, R15.reuse, 0x4, RZ, 0xfc, !PT ;  /* 0x000000040f037812 */ /* 0x040fe400078efcff */
[C---:B------:R-:W-:Y:S02]  /*0570*/  LOP3.LUT R2, R15.reuse, 0x8, RZ, 0xfc, !PT ;  /* 0x000000080f027812 */ /* 0x040fe400078efcff */
[C---:B------:R-:W-:Y:S02]  /*0580*/  LOP3.LUT R4, R15.reuse, 0xc, RZ, 0xfc, !PT ;  /* 0x0000000c0f047812 */ /* 0x040fe400078efcff */
[C---:B------:R-:W-:Y:S02]  /*0590*/  LOP3.LUT R3, R15.reuse, 0x10, RZ, 0xfc, !PT ;  /* 0x000000100f037812 */ /* 0x040fe400078efcff */
[C---:B------:R-:W-:Y:S02]  /*05a0*/  LOP3.LUT R2, R15.reuse, 0x14, RZ, 0xfc, !PT ;  /* 0x000000140f027812 */ /* 0x040fe400078efcff */
[----:B------:R-:W-:-:S02]  /*05b0*/  LOP3.LUT R4, R15, 0x18, RZ, 0xfc, !PT ;  /* 0x000000180f047812 */ /* 0x000fc400078efcff */
        /* <DEDUP_REMOVED lines=22> */
[----:B------:R-:W-:Y:S01]  /*0720*/  LOP3.LUT R2, R15, 0x78, RZ, 0xfc, !PT ;  /* 0x000000780f027812 */ /* 0x000fe200078efcff */
[----:B01----:R-:W-:Y:S06]  /*0730*/  BRA.U UP0, `(.L_x_0) ;  /* 0x0000000100687547 */ /* 0x003fec000b800000 */
[C---:B------:R-:W-:Y:S01]  /*0740*/  IMAD.SHL.U32 R2, R14.reuse, 0x10, RZ ;  /* 0x000000100e027824 */ /* 0x040fe200078e00ff */
[----:B------:R-:W-:Y:S01]  /*0750*/  CS2R R24, SRZ ;  /* 0x0000000000187805 */ /* 0x000fe2000001ff00 */
[----:B------:R-:W-:Y:S01]  /*0760*/  IMAD.SHL.U32 R0, R14, 0x20, RZ ;  /* 0x000000200e007824 */ /* 0x000fe200078e00ff */
[----:B------:R-:W-:Y:S02]  /*0770*/  CS2R R26, SRZ ;  /* 0x00000000001a7805 */ /* 0x000fe4000001ff00 */
[----:B------:R-:W-:Y:S01]  /*0780*/  CS2R R20, SRZ ;  /* 0x0000000000147805 */ /* 0x000fe2000001ff00 */
[----:B------:R0:W-:Y:S01]  /*0790*/  STL [R1+0x17a4], R2 ;  /* 0x0017a40201007387 */ /* 0x0001e20000100800 */
[----:B------:R-:W-:Y:S02]  /*07a0*/  CS2R R22, SRZ ;  /* 0x0000000000167805 */ /* 0x000fe4000001ff00 */
[----:B------:R-:W-:Y:S02]  /*07b0*/  LOP3.LUT R0, R0, 0x60, RZ, 0xc0, !PT ;  /* 0x0000006000007812 */ /* 0x000fe400078ec0ff */
[----:B------:R-:W-:Y:S01]  /*07c0*/  CS2R R16, SRZ ;  /* 0x0000000000107805 */ /* 0x000fe2000001ff00 */
[----:B------:R0:W-:Y:S01]  /*07d0*/  STL [R1], RZ ;  /* 0x000000ff01007387 */ /* 0x0001e20000100800 */
[----:B------:R-:W-:-:S02]  /*07e0*/  CS2R R18, SRZ ;  /* 0x0000000000127805 */ /* 0x000fc4000001ff00 */
[----:B------:R-:W-:Y:S02]  /*07f0*/  CS2R R12, SRZ ;  /* 0x00000000000c7805 */ /* 0x000fe4000001ff00 */
[----:B------:R-:W-:Y:S01]  /*0800*/  CS2R R14, SRZ ;  /* 0x00000000000e7805 */ /* 0x000fe2000001ff00 */
[----:B------:R0:W-:Y:S01]  /*0810*/  STL [R1+0x4], RZ ;  /* 0x000004ff01007387 */ /* 0x0001e20000100800 */
[----:B------:R-:W-:Y:S02]  /*0820*/  CS2R R8, SRZ ;  /* 0x0000000000087805 */ /* 0x000fe4000001ff00 */
[----:B------:R-:W-:Y:S02]  /*0830*/  CS2R R10, SRZ ;  /* 0x00000000000a7805 */ /* 0x000fe4000001ff00 */
[----:B------:R-:W-:Y:S01]  /*0840*/  CS2R R4, SRZ ;  /* 0x0000000000047805 */ /* 0x000fe2000001ff00 */
[----:B------:R0:W-:Y:S01]  /*0850*/  STL [R1+0x8], RZ ;  /* 0x000008ff01007387 */ /* 0x0001e20000100800 */
[----:B------:R-:W-:-:S03]  /*0860*/  CS2R R6, SRZ ;  /* 0x0000000000067805 */ /* 0x000fc6000001ff00 */
[----:B------:R0:W-:Y:S04]  /*0870*/  STL [R1+0xc], RZ ;  /* 0x00000cff01007387 */ /* 0x0001e80000100800 */
[----:B------:R0:W-:Y:S04]  /*0880*/  STL [R1+0x10], RZ ;  /* 0x000010ff01007387 */ /* 0x0001e80000100800 */
[----:B------:R0:W-:Y:S04]  /*0890*/  STL [R1+0x14], RZ ;  /* 0x000014ff01007387 */ /* 0x0001e80000100800 */
[----:B------:R0:W-:Y:S04]  /*08a0*/  STL [R1+0x18], RZ ;  /* 0x000018ff01007387 */ /* 0x0001e80000100800 */
[----:B------:R0:W-:Y:S04]  /*08b0*/  STL [R1+0x1c], RZ ;  /* 0x00001cff01007387 */ /* 0x0001e80000100800 */
[----:B------:R0:W-:Y:S01]  /*08c0*/  STL [R1+0x17a8], R0 ;  /* 0x0017a80001007387 */ /* 0x0001e20000100800 */
[----:B------:R-:W-:Y:S05]  /*08d0*/  BRA `(.L_x_1) ;  /* 0x0000052000187947 */ /* 0x000fea0003800000 */
.L_x_0:
[----:B------:R-:W-:Y:S01]  /*08e0*/  IABS R4, R7 ;  /* 0x0000000700047213 */ /* 0x000fe20000000000 */
[C---:B------:R-:W-:Y:S01]  /*08f0*/  VIADD R5, R29.reuse, 0xff ;  /* 0x000000ff1d057836 */ /* 0x040fe20000000000 */
[----:B------:R0:W-:Y:S01]  /*0900*/  STL [R1+0x1af4], R7 ;  /* 0x001af40701007387 */ /* 0x0001e20000100800 */
[----:B------:R-:W-:Y:S01]  /*0910*/  IMAD.MOV.U32 R2, RZ, RZ, RZ ;  /* 0x000000ffff027224 */ /* 0x000fe200078e00ff */
[----:B------:R-:W1:Y:S01]  /*0920*/  I2F.RP R0, R4 ;  /* 0x0000000400007306 */ /* 0x000e620000209400 */
[C---:B------:R-:W-:Y:S01]  /*0930*/  VIADD R11, R29.reuse, 0xfe ;  /* 0x000000fe1d0b7836 */ /* 0x040fe20000000000 */
[----:B------:R-:W-:Y:S01]  /*0940*/  IABS R8, R5 ;  /* 0x0000000500087213 */ /* 0x000fe20000000000 */
[----:B------:R-:W-:Y:S01]  /*0950*/  VIADD R10, R29, 0xfd ;  /* 0x000000fd1d0a7836 */ /* 0x000fe20000000000 */
[----:B------:R-:W-:Y:S01]  /*0960*/  ISETP.GE.AND P4, PT, R5, RZ, PT ;  /* 0x000000ff0500720c */ /* 0x000fe20003f86270 */
[----:B------:R-:W-:Y:S01]  /*0970*/  VIADD R9, R29, 0xfc ;  /* 0x000000fc1d097836 */ /* 0x000fe20000000000 */
[----:B------:R-:W-:Y:S01]  /*0980*/  ISETP.GE.AND P2, PT, R11, RZ, PT ;  /* 0x000000ff0b00720c */ /* 0x000fe20003f46270 */
[C---:B------:R-:W-:Y:S01]  /*0990*/  VIADD R5, R29.reuse, 0xfb ;  /* 0x000000fb1d057836 */ /* 0x040fe20000000000 */
[----:B------:R-:W-:Y:S01]  /*09a0*/  IABS R14, R10 ;  /* 0x0000000a000e7213 */ /* 0x000fe20000000000 */
[----:B------:R-:W-:Y:S01]  /*09b0*/  VIADD R27, R29, 0x4c ;  /* 0x0000004c1d1b7836 */ /* 0x000fe20000000000 */
[----:B------:R-:W-:Y:S01]  /*09c0*/  IABS R15, R9 ;  /* 0x00000009000f7213 */ /* 0x000fe20000000000 */
[----:B------:R-:W2:Y:S01]  /*09d0*/  LDCU UR6, c[0x0][0x3a8] ;  /* 0x00007500ff0677ac */ /* 0x000ea20008000800 */
[----:B------:R-:W-:Y:S01]  /*09e0*/  ISETP.GE.AND P3, PT, R10, RZ, PT ;  /* 0x000000ff0a00720c */ /* 0x000fe20003f66270 */
[----:B-1----:R-:W1:Y:S01]  /*09f0*/  MUFU.RCP R0, R0 ;  /* 0x0000000000007308 */ /* 0x002e620000001000 */
[----:B------:R-:W3:Y:S01]  /*0a00*/  LDCU.64 UR10, c[0x0][0x388] ;  /* 0x00007100ff0a77ac */ /* 0x000ee20008000a00 */
[----:B------:R-:W4:Y:S01]  /*0a10*/  LDCU UR7, c[0x0][0x3a4] ;  /* 0x00007480ff0777ac */ /* 0x000f220008000800 */
[----:B------:R-:W5:Y:S01]  /*0a20*/  LDCU.64 UR12, c[0x0][0x380] ;  /* 0x00007000ff0c77ac */ /* 0x000f620008000a00 */
[----:B-1----:R-:W-:-:S04]  /*0a30*/  VIADD R0, R0, 0xffffffe ;  /* 0x0ffffffe00007836 */ /* 0x002fc80000000000 */
[----:B------:R-:W1:Y:S02]  /*0a40*/  F2I.FTZ.U32.TRUNC.NTZ R3, R0 ;  /* 0x0000000000037305 */ /* 0x000e64000021f000 */
[----:B-1----:R-:W-:-:S04]  /*0a50*/  IMAD.MOV R0, RZ, RZ, -R3 ;  /* 0x000000ffff007224 */ /* 0x002fc800078e0a03 */
[----:B------:R-:W-:-:S04]  /*0a60*/  IMAD R0, R0, R4, RZ ;  /* 0x0000000400007224 */ /* 0x000fc800078e02ff */
[----:B------:R-:W-:Y:S01]  /*0a70*/  IMAD.HI.U32 R0, R3, R0, R2 ;  /* 0x0000000003007227 */ /* 0x000fe200078e0002 */
[----:B------:R-:W-:-:S05]  /*0a80*/  IABS R2, R11 ;  /* 0x0000000b00027213 */ /* 0x000fca0000000000 */
[----:B------:R-:W-:-:S04]  /*0a90*/  IMAD.HI.U32 R3, R0, R8, RZ ;  /* 0x0000000800037227 */ /* 0x000fc800078e00ff */
[----:B------:R-:W-:Y:S02]  /*0aa0*/  IMAD.MOV R3, RZ, RZ, -R3 ;  /* 0x000000ffff037224 */ /* 0x000fe400078e0a03 */
[----:B------:R-:W-:-:S04]  /*0ab0*/  IMAD.HI.U32 R12, R0, R2, RZ ;  /* 0x00000002000c7227 */ /* 0x000fc800078e00ff */
[----:B------:R-:W-:Y:S02]  /*0ac0*/  IMAD R8, R4, R3, R8 ;  /* 0x0000000304087224 */ /* 0x000fe400078e0208 */
[----:B------:R-:W-:-:S03]  /*0ad0*/  IMAD.HI.U32 R3, R0, R14, RZ ;  /* 0x0000000e00037227 */ /* 0x000fc600078e00ff */
[C---:B------:R-:W-:Y:S01]  /*0ae0*/  ISETP.GT.U32.AND P0, PT, R4.reuse, R8, PT ;  /* 0x000000080400720c */ /* 0x040fe20003f04070 */
[----:B------:R-:W-:Y:S02]  /*0af0*/  IMAD.MOV R12, RZ, RZ, -R12 ;  /* 0x000000ffff0c7224 */ /* 0x000fe400078e0a0c */
[----:B------:R-:W-:Y:S02]  /*0b00*/  IMAD.MOV R3, RZ, RZ, -R3 ;  /* 0x000000ffff037224 */ /* 0x000fe400078e0a03 */
[C---:B------:R-:W-:Y:S01]  /*0b10*/  IMAD R2, R4.reuse, R12, R2 ;  /* 0x0000000c04027224 */ /* 0x040fe200078e0202 */
[----:B------:R-:W-:Y:S01]  /*0b20*/  IABS R12, R5 ;  /* 0x00000005000c7213 */ /* 0x000fe20000000000 */
[C---:B------:R-:W-:Y:S02]  /*0b30*/  IMAD R14, R4.reuse, R3, R14 ;  /* 0x00000003040e7224 */ /* 0x040fe400078e020e */
[----:B------:R-:W-:Y:S01]  /*0b40*/  VIADD R3, R29, 0xfa ;  /* 0x000000fa1d037836 */ /* 0x000fe20000000000 */
[----:B------:R-:W-:Y:S01]  /*0b50*/  ISETP.GT.U32.AND P1, PT, R4, R2, PT ;  /* 0x000000020400720c */ /* 0x000fe20003f24070 */
[----:B------:R-:W-:Y:S01]  /*0b60*/  IMAD.HI.U32 R16, R0, R15, RZ ;  /* 0x0000000f00107227 */ /* 0x000fe200078e00ff */
[----:B------:R-:W-:-:S02]  /*0b70*/  ISETP.GT.U32.AND P5, PT, R4, R14, PT ;  /* 0x0000000e0400720c */ /* 0x000fc40003fa4070 */
[----:B------:R-:W-:Y:S01]  /*0b80*/  IABS R13, R3 ;  /* 0x00000003000d7213 */ /* 0x000fe20000000000 */
[----:B------:R-:W-:Y:S02]  /*0b90*/  @!P0 IMAD.IADD R8, R8, 0x1, -R4 ;  /* 0x0000000108088824 */ /* 0x000fe400078e0a04 */
[----:B------:R-:W-:Y:S02]  /*0ba0*/  IMAD.MOV R16, RZ, RZ, -R16 ;  /* 0x000000ffff107224 */ /* 0x000fe400078e0a10 */
[----:B------:R-:W-:Y:S01]  /*0bb0*/  IMAD.MOV.U32 R11, RZ, RZ, R13 ;  /* 0x000000ffff0b7224 */ /* 0x000fe200078e000d */
[----:B------:R-:W-:Y:S01]  /*0bc0*/  ISETP.GT.U32.AND P0, PT, R4, R8, PT ;  /* 0x000000080400720c */ /* 0x000fe20003f04070 */
[----:B------:R-:W-:-:S04]  /*0bd0*/  IMAD.HI.U32 R10, R0, R12, RZ ;  /* 0x0000000c000a7227 */ /* 0x000fc800078e00ff */
[--C-:B------:R-:W-:Y:S02]  /*0be0*/  @!P1 IMAD.IADD R2, R2, 0x1, -R4.reuse ;  /* 0x0000000102029824 */ /* 0x100fe400078e0a04 */
[----:B------:R-:W-:Y:S02]  /*0bf0*/  @!P5 IMAD.IADD R14, R14, 0x1, -R4 ;  /* 0x000000010e0ed824 */ /* 0x000fe400078e0a04 */
[----:B------:R-:W-:Y:S01]  /*0c00*/  IMAD.HI.U32 R13, R0, R11, RZ ;  /* 0x0000000b000d7227 */ /* 0x000fe200078e00ff */
[C---:B------:R-:W-:Y:S02]  /*0c10*/  ISETP.GT.U32.AND P5, PT, R4.reuse, R2, PT ;  /* 0x000000020400720c */ /* 0x040fe40003fa4070 */
[C---:B------:R-:W-:Y:S01]  /*0c20*/  ISETP.GT.U32.AND P6, PT, R4.reuse, R14, PT ;  /* 0x0000000e0400720c */ /* 0x040fe20003fc4070 */
[----:B------:R-:W-:Y:S02]  /*0c30*/  IMAD R15, R4, R16, R15 ;  /* 0x00000010040f7224 */ /* 0x000fe400078e020f */
[----:B------:R-:W-:-:S02]  /*0c40*/  IMAD.MOV R10, RZ, RZ, -R10 ;  /* 0x000000ffff0a7224 */ /* 0x000fc400078e0a0a */
[----:B------:R-:W-:Y:S01]  /*0c50*/  @!P0 IMAD.IADD R8, R8, 0x1, -R4 ;  /* 0x0000000108088824 */ /* 0x000fe200078e0a04 */
[C---:B------:R-:W-:Y:S01]  /*0c60*/  ISETP.GT.U32.AND P1, PT, R4.reuse, R15, PT ;  /* 0x0000000f0400720c */ /* 0x040fe20003f24070 */
[----:B------:R-:W-:Y:S01]  /*0c70*/  IMAD.MOV R13, RZ, RZ, -R13 ;  /* 0x000000ffff0d7224 */ /* 0x000fe200078e0a0d */
[----:B------:R-:W-:Y:S01]  /*0c80*/  ISETP.GE.AND P0, PT, R9, RZ, PT ;  /* 0x000000ff0900720c */ /* 0x000fe20003f06270 */
[C---:B------:R-:W-:Y:S02]  /*0c90*/  IMAD R12, R4.reuse, R10, R12 ;  /* 0x0000000a040c7224 */ /* 0x040fe400078e020c */
[----:B------:R-:W-:Y:S02]  /*0ca0*/  IMAD.MOV.U32 R17, RZ, RZ, R8 ;  /* 0x000000ffff117224 */ /* 0x000fe400078e0008 */
[C---:B------:R-:W-:Y:S02]  /*0cb0*/  IMAD R11, R4.reuse, R13, R11 ;  /* 0x0000000d040b7224 */ /* 0x040fe400078e020b */
[----:B------:R-:W-:Y:S01]  /*0cc0*/  @!P4 IMAD.MOV R17, RZ, RZ, -R17 ;  /* 0x000000ffff11c224 */ /* 0x000fe200078e0a11 */
[----:B------:R-:W-:Y:S01]  /*0cd0*/  ISETP.GT.U32.AND P4, PT, R4, R12, PT ;  /* 0x0000000c0400720c */ /* 0x000fe20003f84070 */
[--C-:B------:R-:W-:Y:S01]  /*0ce0*/  @!P5 IMAD.IADD R2, R2, 0x1, -R4.reuse ;  /* 0x000000010202d824 */ /* 0x100fe200078e0a04 */
[----:B------:R-:W-:Y:S01]  /*0cf0*/  ISETP.GE.AND P5, PT, R5, RZ, PT ;  /* 0x000000ff0500720c */ /* 0x000fe20003fa6270 */
[----:B------:R-:W-:Y:S01]  /*0d00*/  @!P6 IMAD.IADD R14, R14, 0x1, -R4 ;  /* 0x000000010e0ee824 */ /* 0x000fe200078e0a04 */
[----:B------:R-:W-:Y:S01]  /*0d10*/  ISETP.GT.U32.AND P6, PT, R4, R11, PT ;  /* 0x0000000b0400720c */ /* 0x000fe20003fc4070 */
[C---:B------:R-:W-:Y:S01]  /*0d20*/  VIADD R16, R29.reuse, 0xf9 ;  /* 0x000000f91d107836 */ /* 0x040fe20000000000 */
[----:B------:R-:W-:Y:S01]  /*0d30*/  STL [R1+0x3d8], R17 ;  /* 0x0003d81101007387 */ /* 0x000fe20000100800 */
[----:B------:R-:W-:-:S02]  /*0d40*/  VIADD R5, R29, 0xf8 ;  /* 0x000000f81d057836 */ /* 0x000fc40000000000 */
[----:B------:R-:W-:Y:S01]  /*0d50*/  @!P1 IMAD.IADD R15, R15, 0x1, -R4 ;  /* 0x000000010f0f9824 */ /* 0x000fe200078e0a04 */
[----:B------:R-:W-:Y:S01]  /*0d60*/  IABS R8, R16 ;  /* 0x0000001000087213 */ /* 0x000fe20000000000 */
[----:B0-----:R-:W-:Y:S01]  /*0d70*/  IMAD.MOV.U32 R7, RZ, RZ, R2 ;  /* 0x000000ffff077224 */ /* 0x001fe200078e0002 */
[----:B------:R-:W-:Y:S01]  /*0d80*/  IABS R9, R5 ;  /* 0x0000000500097213 */ /* 0x000fe20000000000 */
[----:B------:R-:W-:Y:S01]  /*0d90*/  @!P4 IMAD.IADD R12, R12, 0x1, -R4 ;  /* 0x000000010c0cc824 */ /* 0x000fe200078e0a04 */
[----:B------:R-:W-:Y:S01]  /*0da0*/  ISETP.GE.AND P1, PT, R3, RZ, PT ;  /* 0x000000ff0300720c */ /* 0x000fe20003f26270 */
[----:B------:R-:W-:Y:S01]  /*0db0*/  IMAD.HI.U32 R13, R0, R8, RZ ;  /* 0x00000008000d7227 */ /* 0x000fe200078e00ff */
[----:B------:R-:W-:-:S03]  /*0dc0*/  ISETP.GT.U32.AND P4, PT, R4, R15, PT ;  /* 0x0000000f0400720c */ /* 0x000fc60003f84070 */
[----:B------:R-:W-:Y:S02]  /*0dd0*/  IMAD.MOV.U32 R3, RZ, RZ, R9 ;  /* 0x000000ffff037224 */ /* 0x000fe400078e0009 */
[----:B------:R-:W-:Y:S01]  /*0de0*/  @!P6 IMAD.IADD R11, R11, 0x1, -R4 ;  /* 0x000000010b0be824 */ /* 0x000fe200078e0a04 */
[----:B------:R-:W-:Y:S01]  /*0df0*/  ISETP.GT.U32.AND P6, PT, R4, R12, PT ;  /* 0x0000000c0400720c */ /* 0x000fe20003fc4070 */
[----:B------:R-:W-:Y:S02]  /*0e00*/  IMAD.MOV R13, RZ, RZ, -R13 ;  /* 0x000000ffff0d7224 */ /* 0x000fe400078e0a0d */
[----:B------:R-:W-:-:S04]  /*0e10*/  IMAD.HI.U32 R9, R0, R3, RZ ;  /* 0x0000000300097227 */ /* 0x000fc800078e00ff */
[C---:B------:R-:W-:Y:S02]  /*0e20*/  IMAD R2, R4.reuse, R13, R8 ;  /* 0x0000000d04027224 */ /* 0x040fe400078e0208 */
[----:B------:R-:W-:Y:S02]  /*0e30*/  IMAD.MOV R8, RZ, RZ, -R9 ;  /* 0x000000ffff087224 */ /* 0x000fe400078e0a09 */
[--C-:B------:R-:W-:Y:S01]  /*0e40*/  @!P4 IMAD.IADD R15, R15, 0x1, -R4.reuse ;  /* 0x000000010f0fc824 */ /* 0x100fe200078e0a04 */
[C---:B------:R-:W-:Y:S01]  /*0e50*/  ISETP.GT.U32.AND P4, PT, R4.reuse, R2, PT ;  /* 0x000000020400720c */ /* 0x040fe20003f84070 */
[----:B------:R-:W-:Y:S02]  /*0e60*/  IMAD R3, R4, R8, R3 ;  /* 0x0000000804037224 */ /* 0x000fe400078e0203 */
[----:B------:R-:W-:Y:S02]  /*0e70*/  @!P6 IMAD.IADD R12, R12, 0x1, -R4 ;  /* 0x000000010c0ce824 */ /* 0x000fe400078e0a04 */
[C---:B------:R-:W-:Y:S01]  /*0e80*/  VIADD R10, R29.reuse, 0xf7 ;  /* 0x000000f71d0a7836 */ /* 0x040fe20000000000 */
[C---:B------:R-:W-:Y:S01]  /*0e90*/  ISETP.GT.U32.AND P6, PT, R4.reuse, R3, PT ;  /* 0x000000030400720c */ /* 0x040fe20003fc4070 */
[----:B------:R-:W-:Y:S01]  /*0ea0*/  @!P2 IMAD.MOV R7, RZ, RZ, -R7 ;  /* 0x000000ffff07a224 */ /* 0x000fe200078e0a07 */
[----:B------:R-:W-:Y:S01]  /*0eb0*/  ISETP.GT.U32.AND P2, PT, R4, R11, PT ;  /* 0x0000000b0400720c */ /* 0x000fe20003f44070 */
[----:B------:R-:W-:Y:S01]  /*0ec0*/  VIADD R9, R29, 0xf6 ;  /* 0x000000f61d097836 */ /* 0x000fe20000000000 */
[----:B------:R-:W-:Y:S01]  /*0ed0*/  IABS R18, R10 ;  /* 0x0000000a00127213 */ /* 0x000fe20000000000 */
[----:B------:R-:W-:Y:S01]  /*0ee0*/  @!P3 IMAD.MOV R14, RZ, RZ, -R14 ;  /* 0x000000ffff0eb224 */ /* 0x000fe200078e0a0e */
[----:B------:R0:W-:Y:S01]  /*0ef0*/  STL [R1+0x3d4], R7 ;  /* 0x0003d40701007387 */ /* 0x0001e20000100800 */
[--C-:B------:R-:W-:Y:S01]  /*0f00*/  @!P4 IMAD.IADD R2, R2, 0x1, -R4.reuse ;  /* 0x000000010202c824 */ /* 0x100fe200078e0a04 */
[----:B------:R-:W-:Y:S01]  /*0f10*/  IABS R8, R9 ;  /* 0x0000000900087213 */ /* 0x000fe20000000000 */
[----:B------:R-:W-:Y:S01]  /*0f20*/  IMAD.HI.U32 R19, R0, R18, RZ ;  /* 0x0000001200137227 */ /* 0x000fe200078e00ff */
[----:B------:R-:W-:Y:S01]  /*0f30*/  ISETP.GE.AND P4, PT, R5, RZ, PT ;  /* 0x000000ff0500720c */ /* 0x000fe20003f86270 */
[----:B------:R-:W-:Y:S02]  /*0f40*/  STL [R1+0x3d0], R14 ;  /* 0x0003d00e01007387 */ /* 0x000fe40000100800 */
[----:B------:R-:W-:Y:S01]  /*0f50*/  @!P6 IMAD.IADD R3, R3, 0x1, -R4 ;  /* 0x000000010303e824 */ /* 0x000fe200078e0a04 */
[----:B------:R-:W-:Y:S01]  /*0f60*/  ISETP.GT.U32.AND P6, PT, R4, R2, PT ;  /* 0x000000020400720c */ /* 0x000fe20003fc4070 */
[----:B------:R-:W-:-:S02]  /*0f70*/  IMAD.MOV R19, RZ, RZ, -R19 ;  /* 0x000000ffff137224 */ /* 0x000fc400078e0a13 */
[----:B0-----:R-:W-:Y:S02]  /*0f80*/  IMAD.MOV.U32 R7, RZ, RZ, R15 ;  /* 0x000000ffff077224 */ /* 0x001fe400078e000f */
[----:B------:R-:W-:-:S04]  /*0f90*/  IMAD.HI.U32 R17, R0, R8, RZ ;  /* 0x0000000800117227 */ /* 0x000fc800078e00ff */
[----:B------:R-:W-:Y:S01]  /*0fa0*/  @!P0 IMAD.MOV R7, RZ, RZ, -R7 ;  /* 0x000000ffff078224 */ /* 0x000fe200078e0a07 */
[----:B------:R-:W-:Y:S01]  /*0fb0*/  ISETP.GT.U32.AND P0, PT, R4, R3, PT ;  /* 0x000000030400720c */ /* 0x000fe20003f04070 */
[----:B------:R-:W-:Y:S01]  /*0fc0*/  @!P2 IMAD.IADD R11, R11, 0x1, -R4 ;  /* 0x000000010b0ba824 */ /* 0x000fe200078e0a04 */
[----:B------:R-:W-:Y:S01]  /*0fd0*/  ISETP.GE.AND P2, PT, R16, RZ, PT ;  /* 0x000000ff1000720c */ /* 0x000fe20003f46270 */
[----:B------:R-:W-:Y:S01]  /*0fe0*/  IMAD R5, R4, R19, R18 ;  /* 0x0000001304057224 */ /* 0x000fe200078e0212 */
[----:B------:R0:W-:Y:S01]  /*0ff0*/  STL [R1+0x3cc], R7 ;  /* 0x0003cc0701007387 */ /* 0x0001e20000100800 */
[----:B------:R-:W-:Y:S02]  /*1000*/  IMAD.MOV R17, RZ, RZ, -R17 ;  /* 0x000000ffff117224 */ /* 0x000fe400078e0a11 */
[----:B------:R-:W-:Y:S01]  /*1010*/  @!P5 IMAD.MOV R12, RZ, RZ, -R12 ;  /* 0x000000ffff0cd224 */ /* 0x000fe200078e0a0c */
[----:B------:R-:W-:Y:S01]  /*1020*/  ISETP.GE.AND P5, PT, R10, RZ, PT ;  /* 0x000000ff0a00720c */ /* 0x000fe20003fa6270 */
[C---:B------:R-:W-:Y:S01]  /*1030*/  VIADD R13, R29.reuse, 0xf5 ;  /* 0x000000f51d0d7836 */ /* 0x040fe20000000000 */
[C---:B------:R-:W-:Y:S01]  /*1040*/  ISETP.GT.U32.AND P3, PT, R4.reuse, R5, PT ;  /* 0x000000050400720c */ /* 0x040fe20003f64070 */
[----:B------:R-:W-:Y:S01]  /*1050*/  IMAD R10, R4, R17, R8 ;  /* 0x00000011040a7224 */ /* 0x000fe200078e0208 */
[----:B------:R-:W-:Y:S01]  /*1060*/  STL [R1+0x3c8], R12 ;  /* 0x0003c80c01007387 */ /* 0x000fe20000100800 */
[----:B------:R-:W-:Y:S01]  /*1070*/  @!P6 IMAD.IADD R2, R2, 0x1, -R4 ;  /* 0x000000010202e824 */ /* 0x000fe200078e0a04 */
[----:B------:R-:W-:Y:S01]  /*1080*/  IABS R16, R13 ;  /* 0x0000000d00107213 */ /* 0x000fe20000000000 */
[----:B0-----:R-:W-:Y:S01]  /*1090*/  IMAD.MOV.U32 R7, RZ, RZ, R11 ;  /* 0x000000ffff077224 */ /* 0x001fe200078e000b */
[----:B------:R-:W-:Y:S01]  /*10a0*/  ISETP.GT.U32.AND P6, PT, R4, R10, PT ;  /* 0x0000000a0400720c */ /* 0x000fe20003fc4070 */
[----:B------:R-:W-:-:S02]  /*10b0*/  VIADD R8, R29, 0xf4 ;  /* 0x000000f41d087836 */ /* 0x000fc40000000000 */
[----:B------:R-:W-:Y:S01]  /*10c0*/  @!P1 IMAD.MOV R7, RZ, RZ, -R7 ;  /* 0x000000ffff079224 */ /* 0x000fe200078e0a07 */
[----:B------:R-:W-:Y:S01]  /*10d0*/  ISETP.GE.AND P1, PT, R9, RZ, PT ;  /* 0x000000ff0900720c */ /* 0x000fe20003f26270 */
[----:B------:R-:W-:-:S03]  /*10e0*/  IMAD.HI.U32 R11, R0, R16, RZ ;  /* 0x00000010000b7227 */ /* 0x000fc600078e00ff */
[----:B------:R0:W-:Y:S01]  /*10f0*/  STL [R1+0x3c4], R7 ;  /* 0x0003c40701007387 */ /* 0x0001e20000100800 */
[----:B------:R-:W-:Y:S01]  /*1100*/  IMAD.MOV R14, RZ, RZ, -R11 ;  /* 0x000000ffff0e7224 */ /* 0x000fe200078e0a0b */
[----:B------:R-:W-:Y:S01]  /*1110*/  IABS R11, R8 ;  /* 0x00000008000b7213 */ /* 0x000fe20000000000 */
[--C-:B------:R-:W-:Y:S01]  /*1120*/  @!P0 IMAD.IADD R3, R3, 0x1, -R4.reuse ;  /* 0x0000000103038824 */ /* 0x100fe200078e0a04 */
[----:B------:R-:W-:Y:S01]  /*1130*/  ISETP.GE.AND P0, PT, R13, RZ, PT ;  /* 0x000000ff0d00720c */ /* 0x000fe20003f06270 */
[----:B------:R-:W-:Y:S01]  /*1140*/  @!P3 IMAD.IADD R5, R5, 0x1, -R4 ;  /* 0x000000010505b824 */ /* 0x000fe200078e0a04 */
[----:B------:R-:W-:Y:S01]  /*1150*/  ISETP.GE.AND P3, PT, R8, RZ, PT ;  /* 0x000000ff0800720c */ /* 0x000fe20003f66270 */
[----:B------:R-:W-:Y:S02]  /*1160*/  IMAD R14, R4, R14, R16 ;  /* 0x0000000e040e7224 */ /* 0x000fe400078e0210 */
[----:B------:R-:W-:Y:S01]  /*1170*/  @!P6 IMAD.IADD R10, R10, 0x1, -R4 ;  /* 0x000000010a0ae824 */ /* 0x000fe200078e0a04 */
[----:B------:R-:W-:Y:S01]  /*1180*/  ISETP.GT.U32.AND P6, PT, R4, R5, PT ;  /* 0x000000050400720c */ /* 0x000fe20003fc4070 */
[----:B0-----:R-:W-:-:S02]  /*1190*/  IMAD.MOV.U32 R7, RZ, RZ, R2 ;  /* 0x000000ffff077224 */ /* 0x001fc400078e0002 */
[----:B------:R-:W-:-:S04]  /*11a0*/  IMAD.HI.U32 R13, R0, R11, RZ ;  /* 0x0000000b000d7227 */ /* 0x000fc800078e00ff */
[----:B------:R-:W-:Y:S01]  /*11b0*/  @!P2 IMAD.MOV R7, RZ, RZ, -R7 ;  /* 0x000000ffff07a224 */ /* 0x000fe200078e0a07 */
[----:B------:R-:W-:Y:S01]  /*11c0*/  ISETP.GT.U32.AND P2, PT, R4, R10, PT ;  /* 0x0000000a0400720c */ /* 0x000fe20003f44070 */
[C---:B------:R-:W-:Y:S02]  /*11d0*/  VIADD R9, R29.reuse, 0xf3 ;  /* 0x000000f31d097836 */ /* 0x040fe40000000000 */
[C---:B------:R-:W-:Y:S01]  /*11e0*/  VIADD R17, R29.reuse, 0xf1 ;  /* 0x000000f11d117836 */ /* 0x040fe20000000000 */
[----:B------:R0:W-:Y:S01]  /*11f0*/  STL [R1+0x3c0], R7 ;  /* 0x0003c00701007387 */ /* 0x0001e20000100800 */
[----:B------:R-:W-:Y:S01]  /*1200*/  VIADD R8, R29, 0xf2 ;  /* 0x000000f21d087836 */ /* 0x000fe20000000000 */
[----:B------:R-:W-:Y:S01]  /*1210*/  IABS R2, R9 ;  /* 0x0000000900027213 */ /* 0x000fe20000000000 */
[----:B------:R-:W-:-:S03]  /*1220*/  @!P6 IMAD.IADD R5, R5, 0x1, -R4 ;  /* 0x000000010505e824 */ /* 0x000fc600078e0a04 */
[----:B------:R-:W-:Y:S01]  /*1230*/  IABS R12, R8 ;  /* 0x00000008000c7213 */ /* 0x000fe20000000000 */
[----:B------:R-:W-:-:S04]  /*1240*/  IMAD.HI.U32 R15, R0, R2, RZ ;  /* 0x00000002000f7227 */ /* 0x000fc800078e00ff */
[----:B0-----:R-:W-:Y:S02]  /*1250*/  IMAD.MOV.U32 R7, RZ, RZ, R3 ;  /* 0x000000ffff077224 */ /* 0x001fe400078e0003 */
[----:B------:R-:W-:Y:S01]  /*1260*/  IMAD.MOV R3, RZ, RZ, -R13 ;  /* 0x000000ffff037224 */ /* 0x000fe200078e0a0d */
[----:B------:R-:W-:Y:S01]  /*1270*/  IABS R13, R17 ;  /* 0x00000011000d7213 */ /* 0x000fe20000000000 */
[----:B------:R-:W-:Y:S01]  /*1280*/  @!P4 IMAD.MOV R7, RZ, RZ, -R7 ;  /* 0x000000ffff07c224 */ /* 0x000fe200078e0a07 */
[C---:B------:R-:W-:Y:S01]  /*1290*/  ISETP.GT.U32.AND P4, PT, R4.reuse, R14, PT ;  /* 0x0000000e0400720c */ /* 0x040fe20003f84070 */
[----:B------:R-:W-:Y:S02]  /*12a0*/  IMAD R3, R4, R3, R11 ;  /* 0x0000000304037224 */ /* 0x000fe400078e020b */
[----:B------:R-:W-:Y:S01]  /*12b0*/  IMAD.MOV.U32 R11, RZ, RZ, R13 ;  /* 0x000000ffff0b7224 */ /* 0x000fe200078e000d */
[----:B------:R0:W-:Y:S01]  /*12c0*/  STL [R1+0x3bc], R7 ;  /* 0x0003bc0701007387 */ /* 0x0001e20000100800 */
[----:B------:R-:W-:Y:S01]  /*12d0*/  IMAD.HI.U32 R13, R0, R12, RZ ;  /* 0x0000000c000d7227 */ /* 0x000fe200078e00ff */
[----:B------:R-:W-:-:S03]  /*12e0*/  ISETP.GT.U32.AND P6, PT, R4, R3, PT ;  /* 0x000000030400720c */ /* 0x000fc60003fc4070 */
[--C-:B------:R-:W-:Y:S01]  /*12f0*/  @!P2 IMAD.IADD R10, R10, 0x1, -R4.reuse ;  /* 0x000000010a0aa824 */ /* 0x100fe200078e0a04 */
[----:B------:R-:W-:Y:S01]  /*1300*/  ISETP.GE.AND P2, PT, R9, RZ, PT ;  /* 0x000000ff0900720c */ /* 0x000fe20003f46270 */
[----:B------:R-:W-:Y:S02]  /*1310*/  IMAD.MOV R15, RZ, RZ, -R15 ;  /* 0x000000ffff0f7224 */ /* 0x000fe400078e0a0f */
[----:B------:R-:W-:Y:S01]  /*1320*/  @!P4 IMAD.IADD R14, R14, 0x1, -R4 ;  /* 0x000000010e0ec824 */ /* 0x000fe200078e0a04 */
[----:B------:R-:W-:Y:S01]  /*1330*/  ISETP.GE.AND P4, PT, R8, RZ, PT ;  /* 0x000000ff0800720c */ /* 0x000fe20003f86270 */
[----:B0-----:R-:W-:Y:S02]  /*1340*/  IMAD.MOV.U32 R7, RZ, RZ, R5 ;  /* 0x000000ffff077224 */ /* 0x001fe400078e0005 */
[----:B------:R-:W-:Y:S02]  /*1350*/  IMAD.MOV R13, RZ, RZ, -R13 ;  /* 0x000000ffff0d7224 */ /* 0x000fe400078e0a0d */
[----:B------:R-:W-:Y:S01]  /*1360*/  @!P5 IMAD.MOV R7, RZ, RZ, -R7 ;  /* 0x000000ffff07d224 */ /* 0x000fe200078e0a07 */
[C---:B------:R-:W-:Y:S01]  /*1370*/  ISETP.GT.U32.AND P5, PT, R4.reuse, R14, PT ;  /* 0x0000000e0400720c */ /* 0x040fe20003fa4070 */
[----:B------:R-:W-:-:S02]  /*1380*/  IMAD R2, R4, R15, R2 ;  /* 0x0000000f04027224 */ /* 0x000fc400078e0202 */
[----:B------:R-:W-:Y:S01]  /*1390*/  @!P6 IMAD.IADD R3, R3, 0x1, -R4 ;  /* 0x000000010303e824 */ /* 0x000fe200078e0a04 */
[----:B------:R0:W-:Y:S01]  /*13a0*/  STL [R1+0x3b8], R7 ;  /* 0x0003b80701007387 */ /* 0x0001e20000100800 */
[----:B------:R-:W-:Y:S02]  /*13b0*/  IMAD R12, R4, R13, R12 ;  /* 0x0000000d040c7224 */ /* 0x000fe400078e020c */
[----:B------:R-:W-:Y:S01]  /*13c0*/  IMAD.HI.U32 R9, R0, R11, RZ ;  /* 0x0000000b00097227 */ /* 0x000fe200078e00ff */
[----:B------:R-:W-:-:S03]  /*13d0*/  ISETP.GT.U32.AND P6, PT, R4, R3, PT ;  /* 0x000000030400720c */ /* 0x000fc60003fc4070 */
[----:B------:R-:W-:Y:S02]  /*13e0*/  IMAD.MOV R9, RZ, RZ, -R9 ;  /* 0x000000ffff097224 */ /* 0x000fe400078e0a09 */
[----:B------:R-:W-:Y:S01]  /*13f0*/  @!P5 IMAD.IADD R14, R14, 0x1, -R4 ;  /* 0x000000010e0ed824 */ /* 0x000fe200078e0a04 */
[C---:B------:R-:W-:Y:S01]  /*1400*/  ISETP.GT.U32.AND P5, PT, R4.reuse, R12, PT ;  /* 0x0000000c0400720c */ /* 0x040fe20003fa4070 */
[----:B0-----:R-:W-:Y:S02]  /*1410*/  IMAD.MOV.U32 R7, RZ, RZ, R10 ;  /* 0x000000ffff077224 */ /* 0x001fe400078e000a */
[----:B------:R-:W-:Y:S02]  /*1420*/  VIADD R8, R29, 0xf0 ;  /* 0x000000f01d087836 */ /* 0x000fe40000000000 */
[----:B------:R-:W-:Y:S01]  /*1430*/  @!P1 IMAD.MOV R7, RZ, RZ, -R7 ;  /* 0x000000ffff079224 */ /* 0x000fe200078e0a07 */
[C---:B------:R-:W-:Y:S01]  /*1440*/  ISETP.GT.U32.AND P1, PT, R4.reuse, R2, PT ;  /* 0x000000020400720c */ /* 0x040fe20003f24070 */
[C---:B------:R-:W-:Y:S01]  /*1450*/  IMAD R11, R4.reuse, R9, R11 ;  /* 0x00000009040b7224 */ /* 0x040fe200078e020b */
[----:B------:R-:W-:Y:S01]  /*1460*/  IABS R9, R8 ;  /* 0x0000000800097213 */ /* 0x000fe20000000000 */
[--C-:B------:R-:W-:Y:S01]  /*1470*/  @!P6 IMAD.IADD R3, R3, 0x1, -R4.reuse ;  /* 0x000000010303e824 */ /* 0x100fe200078e0a04 */
[----:B------:R0:W-:Y:S01]  /*1480*/  STL [R1+0x3b4], R7 ;  /* 0x0003b40701007387 */ /* 0x0001e20000100800 */
[----:B------:R-:W-:Y:S01]  /*1490*/  VIADD R5, R29, 0xee ;  /* 0x000000ee1d057836 */ /* 0x000fe20000000000 */
[----:B------:R-:W-:Y:S01]  /*14a0*/  ISETP.GT.U32.AND P6, PT, R4, R11, PT ;  /* 0x0000000b0400720c */ /* 0x000fe20003fc4070 */
[----:B------:R-:W-:-:S02]  /*14b0*/  @!P5 IMAD.IADD R12, R12, 0x1, -R4 ;  /* 0x000000010c0cd824 */ /* 0x000fc400078e0a04 */
[----:B------:R-:W-:Y:S01]  /*14c0*/  IMAD.HI.U32 R16, R0, R9, RZ ;  /* 0x0000000900107227 */ /* 0x000fe200078e00ff */
[----:B------:R-:W-:-:S03]  /*14d0*/  IABS R19, R5 ;  /* 0x0000000500137213 */ /* 0x000fc60000000000 */
[----:B------:R-:W-:Y:S01]  /*14e0*/  @!P1 IMAD.IADD R2, R2, 0x1, -R4 ;  /* 0x0000000102029824 */ /* 0x000fe200078e0a04 */
[----:B------:R-:W-:Y:S01]  /*14f0*/  ISETP.GE.AND P1, PT, R17, RZ, PT ;  /* 0x000000ff1100720c */ /* 0x000fe20003f26270 */
[----:B------:R-:W-:Y:S02]  /*1500*/  VIADD R13, R29, 0xef ;  /* 0x000000ef1d0d7836 */ /* 0x000fe40000000000 */
[----:B------:R-:W-:Y:S01]  /*1510*/  IMAD.MOV R16, RZ, RZ, -R16 ;  /* 0x000000ffff107224 */ /* 0x000fe200078e0a10 */
[C---:B------:R-:W-:Y:S01]  /*1520*/  ISETP.GT.U32.AND P5, PT, R4.reuse, R2, PT ;  /* 0x000000020400720c */ /* 0x040fe20003fa4070 */
[----:B------:R-:W-:Y:S01]  /*1530*/  @!P6 IMAD.IADD R11, R11, 0x1, -R4 ;  /* 0x000000010b0be824 */ /* 0x000fe200078e0a04 */
[----:B------:R-:W-:Y:S01]  /*1540*/  IABS R15, R13 ;  /* 0x0000000d000f7213 */ /* 0x000fe20000000000 */
[C---:B------:R-:W-:Y:S01]  /*1550*/  IMAD R9, R4.reuse, R16, R9 ;  /* 0x0000001004097224 */ /* 0x040fe200078e0209 */
[----:B------:R-:W-:Y:S01]  /*1560*/  ISETP.GT.U32.AND P6, PT, R4, R12, PT ;  /* 0x0000000c0400720c */ /* 0x000fe20003fc4070 */
[----:B------:R-:W-:-:S02]  /*1570*/  IMAD.MOV.U32 R17, RZ, RZ, R19 ;  /* 0x000000ffff117224 */ /* 0x000fc400078e0013 */
[----:B------:R-:W-:Y:S02]  /*1580*/  VIADD R10, R29, 0xed ;  /* 0x000000ed1d0a7836 */ /* 0x000fe40000000000 */
[----:B------:R-:W-:-:S03]  /*1590*/  IMAD.HI.U32 R19, R0, R15, RZ ;  /* 0x0000000f00137227 */ /* 0x000fc600078e00ff */
[----:B------:R-:W-:Y:S01]  /*15a0*/  IABS R18, R10 ;  /* 0x0000000a00127213 */ /* 0x000fe20000000000 */
[----:B------:R-:W-:Y:S01]  /*15b0*/  @!P5 IMAD.IADD R2, R2, 0x1, -R4 ;  /* 0x000000010202d824 */ /* 0x000fe200078e0a04 */
[C---:B------:R-:W-:Y:S01]  /*15c0*/  ISETP.GT.U32.AND P5, PT, R4.reuse, R9, PT ;  /* 0x000000090400720c */ /* 0x040fe20003fa4070 */
[----:B------:R-:W-:Y:S02]  /*15d0*/  IMAD.MOV.U32 R20, RZ, RZ, R14 ;  /* 0x000000ffff147224 */ /* 0x000fe400078e000e */
[----:B------:R-:W-:Y:S02]  /*15e0*/  IMAD.MOV R19, RZ, RZ, -R19 ;  /* 0x000000ffff137224 */ /* 0x000fe400078e0a13 */
[----:B0-----:R-:W-:Y:S02]  /*15f0*/  IMAD.MOV.U32 R7, RZ, RZ, R3 ;  /* 0x000000ffff077224 */ /* 0x001fe400078e0003 */
[----:B------:R-:W-:Y:S01]  /*1600*/  @!P0 IMAD.MOV R20, RZ, RZ, -R20 ;  /* 0x000000ffff148224 */ /* 0x000fe200078e0a14 */
[----:B------:R-:W-:Y:S01]  /*1610*/  ISETP.GT.U32.AND P0, PT, R4, R11, PT ;  /* 0x0000000b0400720c */ /* 0x000fe20003f04070 */
[----:B------:R-:W-:Y:S01]  /*1620*/  @!P3 IMAD.MOV R7, RZ, RZ, -R7 ;  /* 0x000000ffff07b224 */ /* 0x000fe200078e0a07 */
[----:B------:R-:W-:Y:S01]  /*1630*/  ISETP.GE.AND P3, PT, R8, RZ, PT ;  /* 0x000000ff0800720c */ /* 0x000fe20003f66270 */
[----:B------:R-:W-:Y:S01]  /*1640*/  IMAD R15, R4, R19, R15 ;  /* 0x00000013040f7224 */ /* 0x000fe200078e020f */
[----:B------:R-:W-:Y:S01]  /*1650*/  STL [R1+0x3b0], R20 ;  /* 0x0003b01401007387 */ /* 0x000fe20000100800 */
[----:B------:R-:W-:-:S03]  /*1660*/  IMAD.HI.U32 R14, R0, R18, RZ ;  /* 0x00000012000e7227 */ /* 0x000fc600078e00ff */
[----:B------:R0:W-:Y:S01]  /*1670*/  STL [R1+0x3ac], R7 ;  /* 0x0003ac0701007387 */ /* 0x0001e20000100800 */
[----:B------:R-:W-:Y:S01]  /*1680*/  @!P6 IMAD.IADD R12, R12, 0x1, -R4 ;  /* 0x000000010c0ce824 */ /* 0x000fe200078e0a04 */
[C---:B------:R-:W-:Y:S01]  /*1690*/  ISETP.GT.U32.AND P6, PT, R4.reuse, R15, PT ;  /* 0x0000000f0400720c */ /* 0x040fe20003fc4070 */
[----:B------:R-:W-:Y:S02]  /*16a0*/  IMAD.MOV R14, RZ, RZ, -R14 ;  /* 0x000000ffff0e7224 */ /* 0x000fe400078e0a0e */
[----:B------:R-:W-:Y:S02]  /*16b0*/  @!P5 IMAD.IADD R9, R9, 0x1, -R4 ;  /* 0x000000010909d824 */ /* 0x000fe400078e0a04 */
[----:B------:R-:W-:Y:S02]  /*16c0*/  IMAD R14, R4, R14, R18 ;  /* 0x0000000e040e7224 */ /* 0x000fe400078e0212 */
[----:B------:R-:W-:Y:S02]  /*16d0*/  VIADD R3, R29, 0xec ;  /* 0x000000ec1d037836 */ /* 0x000fe40000000000 */
[----:B0-----:R-:W-:-:S02]  /*16e0*/  IMAD.MOV.U32 R7, RZ, RZ, R2 ;  /* 0x000000ffff077224 */ /* 0x001fc400078e0002 */
[----:B------:R-:W-:Y:S01]  /*16f0*/  @!P0 IMAD.IADD R11, R11, 0x1, -R4 ;  /* 0x000000010b0b8824 */ /* 0x000fe200078e0a04 */
[----:B------:R-:W-:Y:S01]  /*1700*/  ISETP.GE.AND P0, PT, R13, RZ, PT ;  /* 0x000000ff0d00720c */ /* 0x000fe20003f06270 */
[----:B------:R-:W-:Y:S01]  /*1710*/  @!P2 IMAD.MOV R7, RZ, RZ, -R7 ;  /* 0x000000ffff07a224 */ /* 0x000fe200078e0a07 */
[C---:B------:R-:W-:Y:S01]  /*1720*/  ISETP.GT.U32.AND P2, PT, R4.reuse, R9, PT ;  /* 0x000000090400720c */ /* 0x040fe20003f44070 */
[----:B------:R-:W-:Y:S01]  /*1730*/  @!P4 IMAD.MOV R12, RZ, RZ, -R12 ;  /* 0x000000ffff0cc224 */ /* 0x000fe200078e0a0c */
[----:B------:R-:W-:Y:S01]  /*1740*/  ISETP.GT.U32.AND P4, PT, R4, R14, PT ;  /* 0x0000000e0400720c */ /* 0x000fe20003f84070 */
[----:B------:R-:W-:Y:S01]  /*1750*/  IMAD.HI.U32 R8, R0, R17, RZ ;  /* 0x0000001100087227 */ /* 0x000fe200078e00ff */
[----:B------:R0:W-:Y:S01]  /*1760*/  STL [R1+0x3a8], R7 ;  /* 0x0003a80701007387 */ /* 0x0001e20000100800 */
[----:B------:R-:W-:Y:S02]  /*1770*/  IABS R13, R3 ;  /* 0x00000003000d7213 */ /* 0x000fe40000000000 */
[----:B------:R-:W-:Y:S01]  /*1780*/  @!P6 IMAD.IADD R15, R15, 0x1, -R4 ;  /* 0x000000010f0fe824 */ /* 0x000fe200078e0a04 */
[----:B------:R-:W-:Y:S01]  /*1790*/  STL [R1+0x3a4], R12 ;  /* 0x0003a40c01007387 */ /* 0x000fe20000100800 */
[----:B------:R-:W-:-:S02]  /*17a0*/  IMAD.MOV R8, RZ, RZ, -R8 ;  /* 0x000000ffff087224 */ /* 0x000fc400078e0a08 */
[----:B------:R-:W-:Y:S01]  /*17b0*/  VIADD R16, R29, 0xeb ;  /* 0x000000eb1d107836 */ /* 0x000fe20000000000 */
[C---:B------:R-:W-:Y:S01]  /*17c0*/  ISETP.GT.U32.AND P6, PT, R4.reuse, R15, PT ;  /* 0x0000000f0400720c */ /* 0x040fe20003fc4070 */
[----:B------:R-:W-:Y:S02]  /*17d0*/  IMAD R8, R4, R8, R17 ;  /* 0x0000000804087224 */ /* 0x000fe400078e0211 */
[----:B0-----:R-:W-:Y:S01]  /*17e0*/  IMAD.MOV.U32 R7, RZ, RZ, R11 ;  /* 0x000000ffff077224 */ /* 0x001fe200078e000b */
[----:B------:R-:W-:Y:S01]  /*17f0*/  IABS R2, R16 ;  /* 0x0000001000027213 */ /* 0x000fe20000000000 */
[----:B------:R-:W-:Y:S01]  /*1800*/  IMAD.HI.U32 R17, R0, R13, RZ ;  /* 0x0000000d00117227 */ /* 0x000fe200078e00ff */
[----:B------:R-:W-:-:S03]  /*1810*/  ISETP.GT.U32.AND P5, PT, R4, R8, PT ;  /* 0x000000080400720c */ /* 0x000fc60003fa4070 */
[----:B------:R-:W-:Y:S01]  /*1820*/  @!P1 IMAD.MOV R7, RZ, RZ, -R7 ;  /* 0x000000ffff079224 */ /* 0x000fe200078e0a07 */
[----:B------:R-:W-:Y:S01]  /*1830*/  ISETP.GE.AND P1, PT, R5, RZ, PT ;  /* 0x000000ff0500720c */ /* 0x000fe20003f26270 */
[--C-:B------:R-:W-:Y:S01]  /*1840*/  @!P2 IMAD.IADD R9, R9, 0x1, -R4.reuse ;  /* 0x000000010909a824 */ /* 0x100fe200078e0a04 */
[----:B------:R-:W-:Y:S01]  /*1850*/  ISETP.GE.AND P2, PT, R10, RZ, PT ;  /* 0x000000ff0a00720c */ /* 0x000fe20003f46270 */
[----:B------:R-:W-:Y:S01]  /*1860*/  IMAD.MOV R17, RZ, RZ, -R17 ;  /* 0x000000ffff117224 */ /* 0x000fe200078e0a11 */
[----:B------:R0:W-:Y:S01]  /*1870*/  STL [R1+0x3a0], R7 ;  /* 0x0003a00701007387 */ /* 0x0001e20000100800 */
[----:B------:R-:W-:Y:S01]  /*1880*/  @!P4 IMAD.IADD R14, R14, 0x1, -R4 ;  /* 0x000000010e0ec824 */ /* 0x000fe200078e0a04 */
[----:B------:R-:W-:Y:S01]  /*1890*/  ISETP.GE.AND P4, PT, R3, RZ, PT ;  /* 0x000000ff0300720c */ /* 0x000fe20003f86270 */
[----:B------:R-:W-:Y:S02]  /*18a0*/  IMAD R13, R4, R17, R13 ;  /* 0x00000011040d7224 */ /* 0x000fe400078e020d */
[----:B------:R-:W-:-:S04]  /*18b0*/  IMAD.HI.U32 R5, R0, R2, RZ ;  /* 0x0000000200057227 */ /* 0x000fc800078e00ff */
[--C-:B------:R-:W-:Y:S01]  /*18c0*/  @!P6 IMAD.IADD R15, R15, 0x1, -R4.reuse ;  /* 0x000000010f0fe824 */ /* 0x100fe200078e0a04 */
[C---:B------:R-:W-:Y:S01]  /*18d0*/  ISETP.GT.U32.AND P6, PT, R4.reuse, R13, PT ;  /* 0x0000000d0400720c */ /* 0x040fe20003fc4070 */
[----:B0-----:R-:W-:Y:S02]  /*18e0*/  IMAD.MOV.U32 R7, RZ, RZ, R9 ;  /* 0x000000ffff077224 */ /* 0x001fe400078e0009 */
[----:B------:R-:W-:Y:S02]  /*18f0*/  IMAD.MOV R5, RZ, RZ, -R5 ;  /* 0x000000ffff057224 */ /* 0x000fe400078e0a05 */
[----:B------:R-:W-:Y:S01]  /*1900*/  @!P3 IMAD.MOV R7, RZ, RZ, -R7 ;  /* 0x000000ffff07b224 */ /* 0x000fe200078e0a07 */
[----:B------:R-:W-:Y:S01]  /*1910*/  ISETP.GT.U32.AND P3, PT, R4, R14, PT ;  /* 0x0000000e0400720c */ /* 0x000fe20003f64070 */
[----:B------:R-:W-:Y:S02]  /*1920*/  @!P5 IMAD.IADD R8, R8, 0x1, -R4 ;  /* 0x000000010808d824 */ /* 0x000fe400078e0a04 */
[C---:B------:R-:W-:Y:S01]  /*1930*/  IMAD R2, R4.reuse, R5, R2 ;  /* 0x0000000504027224 */ /* 0x040fe200078e0202 */
[----:B------:R0:W-:Y:S01]  /*1940*/  STL [R1+0x39c], R7 ;  /* 0x00039c0701007387 */ /* 0x0001e20000100800 */
[----:B------:R-:W-:Y:S01]  /*1950*/  VIADD R5, R29, 0xea ;  /* 0x000000ea1d057836 */ /* 0x000fe20000000000 */
[----:B------:R-:W-:Y:S01]  /*1960*/  ISETP.GT.U32.AND P5, PT, R4, R8, PT ;  /* 0x000000080400720c */ /* 0x000fe20003fa4070 */
[----:B------:R-:W-:-:S02]  /*1970*/  @!P6 IMAD.IADD R13, R13, 0x1, -R4 ;  /* 0x000000010d0de824 */ /* 0x000fc400078e0a04 */
[C---:B------:R-:W-:Y:S01]  /*1980*/  VIADD R9, R29.reuse, 0xe9 ;  /* 0x000000e91d097836 */ /* 0x040fe20000000000 */
[----:B------:R-:W-:Y:S01]  /*1990*/  IABS R18, R5 ;  /* 0x0000000500127213 */ /* 0x000fe20000000000 */
[C---:B------:R-:W-:Y:S01]  /*19a0*/  VIADD R10, R29.reuse, 0xe8 ;  /* 0x000000e81d0a7836 */ /* 0x040fe20000000000 */
[----:B------:R-:W-:Y:S01]  /*19b0*/  ISETP.GT.U32.AND P6, PT, R4, R13, PT ;  /* 0x0000000d0400720c */ /* 0x000fe20003fc4070 */
[--C-:B------:R-:W-:Y:S01]  /*19c0*/  @!P3 IMAD.IADD R14, R14, 0x1, -R4.reuse ;  /* 0x000000010e0eb824 */ /* 0x100fe200078e0a04 */
[----:B------:R-:W-:Y:S01]  /*19d0*/  ISETP.GT.U32.AND P3, PT, R4, R2, PT ;  /* 0x000000020400720c */ /* 0x000fe20003f64070 */
[----:B0-----:R-:W-:Y:S01]  /*19e0*/  IMAD.MOV.U32 R7, RZ, RZ, R15 ;  /* 0x000000ffff077224 */ /* 0x001fe200078e000f */
[----:B------:R-:W-:Y:S01]  /*19f0*/  IABS R11, R9 ;  /* 0x00000009000b7213 */ /* 0x000fe20000000000 */
[----:B------:R-:W-:Y:S02]  /*1a00*/  VIADD R3, R29, 0xe7 ;  /* 0x000000e71d037836 */ /* 0x000fe40000000000 */
[----:B------:R-:W-:Y:S01]  /*1a10*/  @!P0 IMAD.MOV R7, RZ, RZ, -R7 ;  /* 0x000000ffff078224 */ /* 0x000fe200078e0a07 */
[----:B------:R-:W-:Y:S01]  /*1a20*/  ISETP.GE.AND P0, PT, R5, RZ, PT ;  /* 0x000000ff0500720c */ /* 0x000fe20003f06270 */
[----:B------:R-:W-:Y:S01]  /*1a30*/  @!P5 IMAD.IADD R8, R8, 0x1, -R4 ;  /* 0x000000010808d824 */ /* 0x000fe200078e0a04 */
[----:B------:R-:W-:Y:S01]  /*1a40*/  IABS R5, R10 ;  /* 0x0000000a00057213 */ /* 0x000fe20000000000 */
[----:B------:R-:W-:Y:S01]  /*1a50*/  VIADD R15, R29, 0xe5 ;  /* 0x000000e51d0f7836 */ /* 0x000fe20000000000 */
[----:B------:R0:W-:Y:S01]  /*1a60*/  STL [R1+0x398], R7 ;  /* 0x0003980701007387 */ /* 0x0001e20000100800 */
[----:B------:R-:W-:Y:S01]  /*1a70*/  @!P1 IMAD.MOV R8, RZ, RZ, -R8 ;  /* 0x000000ffff089224 */ /* 0x000fe200078e0a08 */
[----:B------:R-:W-:Y:S01]  /*1a80*/  ISETP.GE.AND P1, PT, R9, RZ, PT ;  /* 0x000000ff0900720c */ /* 0x000fe20003f26270 */
[--C-:B------:R-:W-:Y:S01]  /*1a90*/  @!P3 IMAD.IADD R2, R2, 0x1, -R4.reuse ;  /* 0x000000010202b824 */ /* 0x100fe200078e0a04 */
[----:B------:R-:W-:Y:S01]  /*1aa0*/  ISETP.GE.AND P5, PT, R16, RZ, PT ;  /* 0x000000ff1000720c */ /* 0x000fe20003fa6270 */
[----:B------:R-:W-:Y:S01]  /*1ab0*/  IMAD.HI.U32 R9, R0, R18, RZ ;  /* 0x0000001200097227 */ /* 0x000fe200078e00ff */
[----:B------:R1:W-:Y:S02]  /*1ac0*/  STL [R1+0x394], R8 ;  /* 0x0003940801007387 */ /* 0x0003e40000100800 */
[----:B------:R-:W-:Y:S01]  /*1ad0*/  ISETP.GT.U32.AND P3, PT, R4, R2, PT ;  /* 0x000000020400720c */ /* 0x000fe20003f64070 */
[----:B------:R-:W-:Y:S01]  /*1ae0*/  @!P6 IMAD.IADD R13, R13, 0x1, -R4 ;  /* 0x000000010d0de824 */ /* 0x000fe200078e0a04 */
[----:B------:R-:W-:Y:S01]  /*1af0*/  ISETP.GE.AND P6, PT, R3, RZ, PT ;  /* 0x000000ff0300720c */ /* 0x000fe20003fc6270 */
[----:B0-----:R-:W-:Y:S01]  /*1b00*/  IMAD.MOV.U32 R7, RZ, RZ, R14 ;  /* 0x000000ffff077224 */ /* 0x001fe200078e000e */
[----:B------:R-:W-:Y:S01]  /*1b10*/  IABS R14, R3 ;  /* 0x00000003000e7213 */ /* 0x000fe20000000000 */
[----:B------:R-:W-:-:S02]  /*1b20*/  IMAD.MOV R9, RZ, RZ, -R9 ;  /* 0x000000ffff097224 */ /* 0x000fc400078e0a09 */
[----:B------:R-:W-:Y:S01]  /*1b30*/  @!P2 IMAD.MOV R7, RZ, RZ, -R7 ;  /* 0x000000ffff07a224 */ /* 0x000fe200078e0a07 */
[----:B------:R-:W-:Y:S01]  /*1b40*/  ISETP.GE.AND P2, PT, R10, RZ, PT ;  /* 0x000000ff0a00720c */ /* 0x000fe20003f46270 */
[----:B-1----:R-:W-:-:S03]  /*1b50*/  IMAD.HI.U32 R8, R0, R5, RZ ;  /* 0x0000000500087227 */ /* 0x002fc600078e00ff */
[----:B------:R0:W-:Y:S01]  /*1b60*/  STL [R1+0x390], R7 ;  /* 0x0003900701007387 */ /* 0x0001e20000100800 */
[----:B------:R-:W-:Y:S02]  /*1b70*/  IMAD R18, R4, R9, R18 ;  /* 0x0000000904127224 */ /* 0x000fe400078e0212 */
[----:B------:R-:W-:Y:S02]  /*1b80*/  IMAD.MOV R8, RZ, RZ, -R8 ;  /* 0x000000ffff087224 */ /* 0x000fe400078e0a08 */
[----:B------:R-:W-:Y:S02]  /*1b90*/  @!P3 IMAD.IADD R2, R2, 0x1, -R4 ;  /* 0x000000010202b824 */ /* 0x000fe400078e0a04 */
[----:B------:R-:W-:-:S04]  /*1ba0*/  IMAD.HI.U32 R3, R0, R11, RZ ;  /* 0x0000000b00037227 */ /* 0x000fc800078e00ff */
[----:B0-----:R-:W-:Y:S02]  /*1bb0*/  IMAD.MOV.U32 R7, RZ, RZ, R13 ;  /* 0x000000ffff077224 */ /* 0x001fe400078e000d */
[C---:B------:R-:W-:Y:S02]  /*1bc0*/  IMAD R5, R4.reuse, R8, R5 ;  /* 0x0000000804057224 */ /* 0x040fe400078e0205 */
[----:B------:R-:W-:Y:S01]  /*1bd0*/  @!P4 IMAD.MOV R7, RZ, RZ, -R7 ;  /* 0x000000ffff07c224 */ /* 0x000fe200078e0a07 */
[----:B------:R-:W-:Y:S01]  /*1be0*/  ISETP.GT.U32.AND P4, PT, R4, R18, PT ;  /* 0x000000120400720c */ /* 0x000fe20003f84070 */
[----:B------:R-:W-:Y:S02]  /*1bf0*/  IMAD.MOV R9, RZ, RZ, -R3 ;  /* 0x000000ffff097224 */ /* 0x000fe400078e0a03 */
[----:B------:R-:W-:Y:S01]  /*1c00*/  IMAD.HI.U32 R3, R0, R14, RZ ;  /* 0x0000000e00037227 */ /* 0x000fe200078e00ff */
[----:B------:R0:W-:Y:S03]  /*1c10*/  STL [R1+0x38c], R7 ;  /* 0x00038c0701007387 */ /* 0x0001e60000100800 */
[----:B------:R-:W-:-:S02]  /*1c20*/  IMAD R11, R4, R9, R11 ;  /* 0x00000009040b7224 */ /* 0x000fc400078e020b */
[----:B------:R-:W-:Y:S02]  /*1c30*/  IMAD.MOV R3, RZ, RZ, -R3 ;  /* 0x000000ffff037224 */ /* 0x000fe400078e0a03 */
[----:B------:R-:W-:Y:S01]  /*1c40*/  VIADD R19, R29, 0xe6 ;  /* 0x000000e61d137836 */ /* 0x000fe20000000000 */
[----:B------:R-:W-:Y:S01]  /*1c50*/  ISETP.GT.U32.AND P3, PT, R4, R11, PT ;  /* 0x0000000b0400720c */ /* 0x000fe20003f64070 */
[----:B------:R-:W-:Y:S02]  /*1c60*/  @!P4 IMAD.IADD R18, R18, 0x1, -R4 ;  /* 0x000000011212c824 */ /* 0x000fe400078e0a04 */
[----:B0-----:R-:W-:Y:S01]  /*1c70*/  IMAD.MOV.U32 R7, RZ, RZ, R2 ;  /* 0x000000ffff077224 */ /* 0x001fe200078e0002 */
[----:B------:R-:W-:Y:S01]  /*1c80*/  IABS R2, R15 ;  /* 0x0000000f00027213 */ /* 0x000fe20000000000 */
[C---:B------:R-:W-:Y:S01]  /*1c90*/  IMAD R14, R4.reuse, R3, R14 ;  /* 0x00000003040e7224 */ /* 0x040fe200078e020e */
[C---:B------:R-:W-:Y:S01]  /*1ca0*/  ISETP.GT.U32.AND P4, PT, R4.reuse, R18, PT ;  /* 0x000000120400720c */ /* 0x040fe20003f84070 */
[----:B------:R-:W-:Y:S01]  /*1cb0*/  @!P5 IMAD.MOV R7, RZ, RZ, -R7 ;  /* 0x000000ffff07d224 */ /* 0x000fe200078e0a07 */
[----:B------:R-:W-:Y:S01]  /*1cc0*/  ISETP.GT.U32.AND P5, PT, R4, R5, PT ;  /* 0x000000050400720c */ /* 0x000fe20003fa4070 */
[----:B------:R-:W-:Y:S01]  /*1cd0*/  IMAD.HI.U32 R13, R0, R2, RZ ;  /* 0x00000002000d7227 */ /* 0x000fe200078e00ff */
[----:B------:R-:W-:-:S02]  /*1ce0*/  IABS R3, R19 ;  /* 0x0000001300037213 */ /* 0x000fc40000000000 */
[----:B------:R0:W-:Y:S01]  /*1cf0*/  STL [R1+0x388], R7 ;  /* 0x0003880701007387 */ /* 0x0001e20000100800 */
[----:B------:R-:W-:Y:S02]  /*1d00*/  @!P3 IMAD.IADD R11, R11, 0x1, -R4 ;  /* 0x000000010b0bb824 */ /* 0x000fe400078e0a04 */
[----:B------:R-:W-:Y:S02]  /*1d10*/  IMAD.MOV R13, RZ, RZ, -R13 ;  /* 0x000000ffff0d7224 */ /* 0x000fe400078e0a0d */
[----:B------:R-:W-:Y:S01]  /*1d20*/  IMAD.HI.U32 R16, R0, R3, RZ ;  /* 0x0000000300107227 */ /* 0x000fe200078e00ff */
[----:B------:R-:W-:-:S03]  /*1d30*/  ISETP.GT.U32.AND P3, PT, R4, R11, PT ;  /* 0x0000000b0400720c */ /* 0x000fc60003f64070 */
[--C-:B------:R-:W-:Y:S02]  /*1d40*/  @!P5 IMAD.IADD R5, R5, 0x1, -R4.reuse ;  /* 0x000000010505d824 */ /* 0x100fe400078e0a04 */
[----:B------:R-:W-:Y:S01]  /*1d50*/  @!P4 IMAD.IADD R18, R18, 0x1, -R4 ;  /* 0x000000011212c824 */ /* 0x000fe200078e0a04 */
[C---:B------:R-:W-:Y:S01]  /*1d60*/  ISETP.GT.U32.AND P4, PT, R4.reuse, R14, PT ;  /* 0x0000000e0400720c */ /* 0x040fe20003f84070 */
[C---:B------:R-:W-:Y:S01]  /*1d70*/  IMAD R2, R4.reuse, R13, R2 ;  /* 0x0000000d04027224 */ /* 0x040fe200078e0202 */
[C---:B------:R-:W-:Y:S01]  /*1d80*/  ISETP.GT.U32.AND P5, PT, R4.reuse, R5, PT ;  /* 0x000000050400720c */ /* 0x040fe20003fa4070 */
[----:B------:R-:W-:Y:S02]  /*1d90*/  IMAD.MOV R16, RZ, RZ, -R16 ;  /* 0x000000ffff107224 */ /* 0x000fe400078e0a10 */
[----:B------:R-:W-:Y:S02]  /*1da0*/  VIADD R9, R29, 0xe4 ;  /* 0x000000e41d097836 */ /* 0x000fe40000000000 */
[----:B------:R-:W-:-:S02]  /*1db0*/  IMAD R3, R4, R16, R3 ;  /* 0x0000001004037224 */ /* 0x000fc400078e0203 */
[----:B0-----:R-:W-:Y:S01]  /*1dc0*/  IMAD.MOV.U32 R7, RZ, RZ, R18 ;  /* 0x000000ffff077224 */ /* 0x001fe200078e0012 */
[----:B------:R-:W-:Y:S01]  /*1dd0*/  IABS R10, R9 ;  /* 0x00000009000a7213 */ /* 0x000fe20000000000 */
[--C-:B------:R-:W-:Y:S01]  /*1de0*/  @!P3 IMAD.IADD R11, R11, 0x1, -R4.reuse ;  /* 0x000000010b0bb824 */ /* 0x100fe200078e0a04 */
[----:B------:R-:W-:Y:S01]  /*1df0*/  ISETP.GT.U32.AND P3, PT, R4, R3, PT ;  /* 0x000000030400720c */ /* 0x000fe20003f64070 */
[--C-:B------:R-:W-:Y:S01]  /*1e00*/  @!P4 IMAD.IADD R14, R14, 0x1, -R4.reuse ;  /* 0x000000010e0ec824 */ /* 0x100fe200078e0a04 */
[----:B------:R-:W-:Y:S01]  /*1e10*/  ISETP.GE.AND P4, PT, R19, RZ, PT ;  /* 0x000000ff1300720c */ /* 0x000fe20003f86270 */
[----:B------:R-:W-:Y:S01]  /*1e20*/  @!P5 IMAD.IADD R5, R5, 0x1, -R4 ;  /* 0x000000010505d824 */ /* 0x000fe200078e0a04 */
[----:B------:R-:W-:Y:S01]  /*1e30*/  ISETP.GT.U32.AND P5, PT, R4, R2, PT ;  /* 0x000000020400720c */ /* 0x000fe20003fa4070 */
[C---:B------:R-:W-:Y:S02]  /*1e40*/  VIADD R8, R29.reuse, 0xe3 ;  /* 0x000000e31d087836 */ /* 0x040fe40000000000 */
[----:B------:R-:W-:-:S02]  /*1e50*/  VIADD R13, R29, 0xe2 ;  /* 0x000000e21d0d7836 */ /* 0x000fc40000000000 */
[----:B------:R-:W-:Y:S01]  /*1e60*/  @!P0 IMAD.MOV R7, RZ, RZ, -R7 ;  /* 0x000000ffff078224 */ /* 0x000fe200078e0a07 */
[----:B------:R-:W-:Y:S01]  /*1e70*/  ISETP.GT.U32.AND P0, PT, R4, R14, PT ;  /* 0x0000000e0400720c */ /* 0x000fe20003f04070 */
[----:B------:R-:W-:Y:S01]  /*1e80*/  IMAD.HI.U32 R17, R0, R10, RZ ;  /* 0x0000000a00117227 */ /* 0x000fe200078e00ff */
[----:B------:R-:W-:Y:S02]  /*1e90*/  IABS R12, R8 ;  /* 0x00000008000c7213 */ /* 0x000fe40000000000 */
[----:B------:R-:W-:Y:S01]  /*1ea0*/  IABS R18, R13 ;  /* 0x0000000d00127213 */ /* 0x000fe20000000000 */
[----:B------:R0:W-:Y:S01]  /*1eb0*/  STL [R1+0x384], R7 ;  /* 0x0003840701007387 */ /* 0x0001e20000100800 */
[----:B------:R-:W-:Y:S02]  /*1ec0*/  IMAD.MOV R17, RZ, RZ, -R17 ;  /* 0x000000ffff117224 */ /* 0x000fe400078e0a11 */
[----:B------:R-:W-:Y:S02]  /*1ed0*/  @!P5 IMAD.IADD R2, R2, 0x1, -R4 ;  /* 0x000000010202d824 */ /* 0x000fe400078e0a04 */
[----:B------:R-:W-:-:S03]  /*1ee0*/  IMAD.HI.U32 R16, R0, R12, RZ ;  /* 0x0000000c00107227 */ /* 0x000fc600078e00ff */
[----:B------:R-:W-:Y:S01]  /*1ef0*/  ISETP.GT.U32.AND P5, PT, R4, R2, PT ;  /* 0x000000020400720c */ /* 0x000fe20003fa4070 */
[----:B------:R-:W-:Y:S01]  /*1f00*/  @!P3 IMAD.IADD R3, R3, 0x1, -R4 ;  /* 0x000000010303b824 */ /* 0x000fe200078e0a04 */
[----:B------:R-:W-:Y:S01]  /*1f10*/  ISETP.GE.AND P3, PT, R15, RZ, PT ;  /* 0x000000ff0f00720c */ /* 0x000fe20003f66270 */
[----:B0-----:R-:W-:Y:S02]  /*1f20*/  IMAD.MOV.U32 R7, RZ, RZ, R11 ;  /* 0x000000ffff077224 */ /* 0x001fe400078e000b */
[----:B------:R-:W-:-:S04]  /*1f30*/  IMAD.HI.U32 R11, R0, R18, RZ ;  /* 0x00000012000b7227 */ /* 0x000fc800078e00ff */
[----:B------:R-:W-:Y:S01]  /*1f40*/  @!P1 IMAD.MOV R7, RZ, RZ, -R7 ;  /* 0x000000ffff079224 */ /* 0x000fe200078e0a07 */
[C---:B------:R-:W-:Y:S01]  /*1f50*/  ISETP.GT.U32.AND P1, PT, R4.reuse, R3, PT ;  /* 0x000000030400720c */ /* 0x040fe20003f24070 */
[----:B------:R-:W-:Y:S02]  /*1f60*/  IMAD.MOV R16, RZ, RZ, -R16 ;  /* 0x000000ffff107224 */ /* 0x000fe400078e0a10 */
[----:B------:R-:W-:Y:S01]  /*1f70*/  IMAD R10, R4, R17, R10 ;  /* 0x00000011040a7224 */ /* 0x000fe200078e020a */
[----:B------:R0:W-:Y:S01]  /*1f80*/  STL [R1+0x380], R7 ;  /* 0x0003800701007387 */ /* 0x0001e20000100800 */
[----:B------:R-:W-:Y:S02]  /*1f90*/  @!P0 IMAD.IADD R14, R14, 0x1, -R4 ;  /* 0x000000010e0e8824 */ /* 0x000fe400078e0a04 */
[----:B------:R-:W-:Y:S01]  /*1fa0*/  IMAD.MOV R11, RZ, RZ, -R11 ;  /* 0x000000ffff0b7224 */ /* 0x000fe200078e0a0b */
[C---:B------:R-:W-:Y:S01]  /*1fb0*/  ISETP.GT.U32.AND P0, PT, R4.reuse, R10, PT ;  /* 0x0000000a0400720c */ /* 0x040fe20003f04070 */
[----:B------:R-:W-:-:S02]  /*1fc0*/  IMAD R12, R4, R16, R12 ;  /* 0x00000010040c7224 */ /* 0x000fc400078e020c */
[----:B------:R-:W-:Y:S02]  /*1fd0*/  IMAD R18, R4, R11, R18 ;  /* 0x0000000b04127224 */ /* 0x000fe400078e0212 */
[----:B------:R-:W-:Y:S02]  /*1fe0*/  @!P5 IMAD.IADD R2, R2, 0x1, -R4 ;  /* 0x000000010202d824 */ /* 0x000fe400078e0a04 */
[----:B0-----:R-:W-:Y:S01]  /*1ff0*/  IMAD.MOV.U32 R7, RZ, RZ, R14 ;  /* 0x000000ffff077224 */ /* 0x001fe200078e000e */
[C---:B------:R-:W-:Y:S01]  /*2000*/  ISETP.GT.U32.AND P5, PT, R4.reuse, R18, PT ;  /* 0x000000120400720c */ /* 0x040fe20003fa4070 */
[----:B------:R-:W-:Y:S02]  /*2010*/  VIADD R14, R29, 0xe1 ;  /* 0x000000e11d0e7836 */ /* 0x000fe40000000000 */
[----:B------:R-:W-:Y:S01]  /*2020*/  @!P6 IMAD.MOV R7, RZ, RZ, -R7 ;  /* 0x000000ffff07e224 */ /* 0x000fe200078e0a07 */
[----:B------:R-:W-:Y:S01]  /*2030*/  ISETP.GT.U32.AND P6, PT, R4, R12, PT ;  /* 0x0000000c0400720c */ /* 0x000fe20003fc4070 */
[----:B------:R-:W-:Y:S01]  /*2040*/  @!P2 IMAD.MOV R5, RZ, RZ, -R5 ;  /* 0x000000ffff05a224 */ /* 0x000fe200078e0a05 */
[----:B------:R-:W-:Y:S01]  /*2050*/  IABS R15, R14 ;  /* 0x0000000e000f7213 */ /* 0x000fe20000000000 */
[--C-:B------:R-:W-:Y:S01]  /*2060*/  @!P1 IMAD.IADD R3, R3, 0x1, -R4.reuse ;  /* 0x0000000103039824 */ /* 0x100fe200078e0a04 */
[----:B------:R-:W-:Y:S01]  /*2070*/  ISETP.GE.AND P1, PT, R8, RZ, PT ;  /* 0x000000ff0800720c */ /* 0x000fe20003f26270 */
[----:B------:R-:W-:Y:S01]  /*2080*/  VIADD R8, R29, 0xe0 ;  /* 0x000000e01d087836 */ /* 0x000fe20000000000 */
[----:B------:R-:W-:Y:S01]  /*2090*/  STL [R1+0x37c], R5 ;  /* 0x00037c0501007387 */ /* 0x000fe20000100800 */
[--C-:B------:R-:W-:Y:S01]  /*20a0*/  @!P0 IMAD.IADD R10, R10, 0x1, -R4.reuse ;  /* 0x000000010a0a8824 */ /* 0x100fe200078e0a04 */
[----:B------:R-:W-:Y:S01]  /*20b0*/  ISETP.GE.AND P2, PT, R9, RZ, PT ;  /* 0x000000ff0900720c */ /* 0x000fe20003f46270 */
[----:B------:R-:W-:Y:S01]  /*20c0*/  @!P5 IMAD.IADD R18, R18, 0x1, -R4 ;  /* 0x000000011212d824 */ /* 0x000fe200078e0a04 */
[----:B------:R0:W-:Y:S01]  /*20d0*/  STL [R1+0x378], R7 ;  /* 0x0003780701007387 */ /* 0x0001e20000100800 */
[----:B------:R-:W-:Y:S01]  /*20e0*/  IABS R11, R8 ;  /* 0x00000008000b7213 */ /* 0x000fe20000000000 */
[----:B------:R-:W-:Y:S01]  /*20f0*/  IMAD.HI.U32 R9, R0, R15, RZ ;  /* 0x0000000f00097227 */ /* 0x000fe200078e00ff */
[----:B------:R-:W-:-:S03]  /*2100*/  ISETP.GE.AND P0, PT, R13, RZ, PT ;  /* 0x000000ff0d00720c */ /* 0x000fc60003f06270 */
[----:B------:R-:W-:Y:S01]  /*2110*/  @!P6 IMAD.IADD R12, R12, 0x1, -R4 ;  /* 0x000000010c0ce824 */ /* 0x000fe200078e0a04 */
[----:B------:R-:W-:Y:S01]  /*2120*/  ISETP.GT.U32.AND P6, PT, R4, R10, PT ;  /* 0x0000000a0400720c */ /* 0x000fe20003fc4070 */
[----:B------:R-:W-:-:S03]  /*2130*/  IMAD.HI.U32 R13, R0, R11, RZ ;  /* 0x0000000b000d7227 */ /* 0x000fc600078e00ff */
[C---:B------:R-:W-:Y:S01]  /*2140*/  ISETP.GT.U32.AND P5, PT, R4.reuse, R12, PT ;  /* 0x0000000c0400720c */ /* 0x040fe20003fa4070 */
[----:B0-----:R-:W-:Y:S02]  /*2150*/  IMAD.MOV.U32 R7, RZ, RZ, R3 ;  /* 0x000000ffff077224 */ /* 0x001fe400078e0003 */
[----:B------:R-:W-:Y:S02]  /*2160*/  IMAD.MOV R3, RZ, RZ, -R9 ;  /* 0x000000ffff037224 */ /* 0x000fe400078e0a09 */
[----:B------:R-:W-:Y:S01]  /*2170*/  @!P4 IMAD.MOV R7, RZ, RZ, -R7 ;  /* 0x000000ffff07c224 */ /* 0x000fe200078e0a07 */
[C---:B------:R-:W-:Y:S01]  /*2180*/  ISETP.GT.U32.AND P4, PT, R4.reuse, R18, PT ;  /* 0x000000120400720c */ /* 0x040fe20003f84070 */
[----:B------:R-:W-:Y:S02]  /*2190*/  IMAD R3, R4, R3, R15 ;  /* 0x0000000304037224 */ /* 0x000fe400078e020f */
[----:B------:R-:W-:Y:S01]  /*21a0*/  IMAD.MOV R13, RZ, RZ, -R13 ;  /* 0x000000ffff0d7224 */ /* 0x000fe200078e0a0d */
[----:B------:R0:W-:Y:S01]  /*21b0*/  STL [R1+0x374], R7 ;  /* 0x0003740701007387 */ /* 0x0001e20000100800 */
[----:B------:R-:W-:Y:S01]  /*21c0*/  @!P6 IMAD.IADD R10, R10, 0x1, -R4 ;  /* 0x000000010a0ae824 */ /* 0x000fe200078e0a04 */
[C---:B------:R-:W-:Y:S01]  /*21d0*/  ISETP.GT.U32.AND P6, PT, R4.reuse, R3, PT ;  /* 0x000000030400720c */ /* 0x040fe20003fc4070 */
[----:B------:R-:W-:-:S02]  /*21e0*/  IMAD R11, R4, R13, R11 ;  /* 0x0000000d040b7224 */ /* 0x000fc400078e020b */
[C---:B------:R-:W-:Y:S02]  /*21f0*/  VIADD R5, R29.reuse, 0xdf ;  /* 0x000000df1d057836 */ /* 0x040fe40000000000 */
[----:B------:R-:W-:Y:S02]  /*2200*/  VIADD R9, R29, 0xde ;  /* 0x000000de1d097836 */ /* 0x000fe40000000000 */
[--C-:B------:R-:W-:Y:S01]  /*2210*/  @!P4 IMAD.IADD R18, R18, 0x1, -R4.reuse ;  /* 0x000000011212c824 */ /* 0x100fe200078e0a04 */
[----:B------:R-:W-:Y:S01]  /*2220*/  ISETP.GT.U32.AND P4, PT, R4, R11, PT ;  /* 0x0000000b0400720c */ /* 0x000fe20003f84070 */
[----:B------:R-:W-:Y:S01]  /*2230*/  @!P5 IMAD.IADD R12, R12, 0x1, -R4 ;  /* 0x000000010c0cd824 */ /* 0x000fe200078e0a04 */
[----:B------:R-:W-:Y:S01]  /*2240*/  IABS R16, R5 ;  /* 0x0000000500107213 */ /* 0x000fe20000000000 */
[----:B------:R-:W-:Y:S01]  /*2250*/  @!P3 IMAD.MOV R2, RZ, RZ, -R2 ;  /* 0x000000ffff02b224 */ /* 0x000fe200078e0a02 */
[----:B------:R-:W-:Y:S01]  /*2260*/  IABS R19, R9 ;  /* 0x0000000900137213 */ /* 0x000fe20000000000 */
[----:B------:R-:W-:Y:S01]  /*2270*/  @!P6 IMAD.IADD R3, R3, 0x1, -R4 ;  /* 0x000000010303e824 */ /* 0x000fe200078e0a04 */
[----:B------:R-:W-:Y:S01]  /*2280*/  ISETP.GE.AND P5, PT, R14, RZ, PT ;  /* 0x000000ff0e00720c */ /* 0x000fe20003fa6270 */
[----:B------:R-:W-:Y:S01]  /*2290*/  IMAD.HI.U32 R17, R0, R16, RZ ;  /* 0x0000001000117227 */ /* 0x000fe200078e00ff */
[----:B------:R-:W-:Y:S01]  /*22a0*/  ISETP.GE.AND P6, PT, R8, RZ, PT ;  /* 0x000000ff0800720c */ /* 0x000fe20003fc6270 */
[----:B------:R1:W-:Y:S01]  /*22b0*/  STL [R1+0x370], R2 ;  /* 0x0003700201007387 */ /* 0x0003e20000100800 */
[----:B------:R-:W-:Y:S01]  /*22c0*/  ISETP.GT.U32.AND P3, PT, R4, R3, PT ;  /* 0x000000030400720c */ /* 0x000fe20003f64070 */
[----:B------:R-:W-:-:S04]  /*22d0*/  IMAD.HI.U32 R15, R0, R19, RZ ;  /* 0x00000013000f7227 */ /* 0x000fc800078e00ff */
[----:B------:R-:W-:Y:S02]  /*22e0*/  VIADD R14, R29, 0xdd ;  /* 0x000000dd1d0e7836 */ /* 0x000fe40000000000 */
[----:B------:R-:W-:Y:S02]  /*22f0*/  IMAD.MOV R17, RZ, RZ, -R17 ;  /* 0x000000ffff117224 */ /* 0x000fe400078e0a11 */
[----:B------:R-:W-:Y:S02]  /*2300*/  @!P4 IMAD.IADD R11, R11, 0x1, -R4 ;  /* 0x000000010b0bc824 */ /* 0x000fe400078e0a04 */
[----:B0-----:R-:W-:Y:S02]  /*2310*/  IMAD.MOV.U32 R7, RZ, RZ, R10 ;  /* 0x000000ffff077224 */ /* 0x001fe400078e000a */
[----:B------:R-:W-:Y:S01]  /*2320*/  IMAD.MOV R15, RZ, RZ, -R15 ;  /* 0x000000ffff0f7224 */ /* 0x000fe200078e0a0f */
[----:B------:R-:W-:Y:S01]  /*2330*/  ISETP.GT.U32.AND P4, PT, R4, R11, PT ;  /* 0x0000000b0400720c */ /* 0x000fe20003f84070 */
[----:B------:R-:W-:-:S02]  /*2340*/  VIADD R13, R29, 0xdc ;  /* 0x000000dc1d0d7836 */ /* 0x000fc40000000000 */
[C---:B------:R-:W-:Y:S01]  /*2350*/  IMAD R8, R4.reuse, R17, R16 ;  /* 0x0000001104087224 */ /* 0x040fe200078e0210 */
[----:B------:R-:W-:Y:S01]  /*2360*/  IABS R16, R14 ;  /* 0x0000000e00107213 */ /* 0x000fe20000000000 */
[----:B------:R-:W-:Y:S02]  /*2370*/  @!P2 IMAD.MOV R7, RZ, RZ, -R7 ;  /* 0x000000ffff07a224 */ /* 0x000fe400078e0a07 */
[----:B------:R-:W-:Y:S01]  /*2380*/  IMAD R19, R4, R15, R19 ;  /* 0x0000000f04137224 */ /* 0x000fe200078e0213 */
[----:B------:R-:W-:Y:S01]  /*2390*/  IABS R15, R13 ;  /* 0x0000000d000f7213 */ /* 0x000fe20000000000 */
[----:B-1----:R-:W-:Y:S01]  /*23a0*/  IMAD.HI.U32 R2, R0, R16, RZ ;  /* 0x0000001000027227 */ /* 0x002fe200078e00ff */
[C---:B------:R-:W-:Y:S01]  /*23b0*/  ISETP.GT.U32.AND P2, PT, R4.reuse, R8, PT ;  /* 0x000000080400720c */ /* 0x040fe20003f44070 */
[----:B------:R0:W-:Y:S02]  /*23c0*/  STL [R1+0x36c], R7 ;  /* 0x00036c0701007387 */ /* 0x0001e40000100800 */
[----:B------:R-:W-:Y:S01]  /*23d0*/  @!P1 IMAD.MOV R12, RZ, RZ, -R12 ;  /* 0x000000ffff0c9224 */ /* 0x000fe200078e0a0c */
[----:B------:R-:W-:Y:S01]  /*23e0*/  ISETP.GT.U32.AND P1, PT, R4, R19, PT ;  /* 0x000000130400720c */ /* 0x000fe20003f24070 */
[----:B------:R-:W-:-:S03]  /*23f0*/  IMAD.HI.U32 R10, R0, R15, RZ ;  /* 0x0000000f000a7227 */ /* 0x000fc600078e00ff */
[----:B------:R1:W-:Y:S01]  /*2400*/  STL [R1+0x368], R12 ;  /* 0x0003680c01007387 */ /* 0x0003e20000100800 */
[----:B------:R-:W-:Y:S01]  /*2410*/  @!P3 IMAD.IADD R3, R3, 0x1, -R4 ;  /* 0x000000010303b824 */ /* 0x000fe200078e0a04 */
[----:B------:R-:W-:Y:S01]  /*2420*/  ISETP.GE.AND P3, PT, R9, RZ, PT ;  /* 0x000000ff0900720c */ /* 0x000fe20003f66270 */
[----:B0-----:R-:W-:Y:S02]  /*2430*/  IMAD.MOV.U32 R7, RZ, RZ, R18 ;  /* 0x000000ffff077224 */ /* 0x001fe400078e0012 */
[----:B------:R-:W-:Y:S02]  /*2440*/  IMAD.MOV R2, RZ, RZ, -R2 ;  /* 0x000000ffff027224 */ /* 0x000fe400078e0a02 */
[----:B------:R-:W-:Y:S01]  /*2450*/  @!P0 IMAD.MOV R7, RZ, RZ, -R7 ;  /* 0x000000ffff078224 */ /* 0x000fe200078e0a07 */
[----:B------:R-:W-:Y:S01]  /*2460*/  ISETP.GE.AND P0, PT, R5, RZ, PT ;  /* 0x000000ff0500720c */ /* 0x000fe20003f06270 */
[----:B------:R-:W-:Y:S02]  /*2470*/  IMAD.MOV R10, RZ, RZ, -R10 ;  /* 0x000000ffff0a7224 */ /* 0x000fe400078e0a0a */
[----:B------:R-:W-:Y:S01]  /*2480*/  @!P4 IMAD.IADD R11, R11, 0x1, -R4 ;  /* 0x000000010b0bc824 */ /* 0x000fe200078e0a04 */
[----:B------:R0:W-:Y:S01]  /*2490*/  STL [R1+0x364], R7 ;  /* 0x0003640701007387 */ /* 0x0001e20000100800 */
[----:B------:R-:W-:Y:S01]  /*24a0*/  IMAD R5, R4, R2, R16 ;  /* 0x0000000204057224 */ /* 0x000fe200078e0210 */
[----:B------:R-:W-:Y:S01]  /*24b0*/  ISETP.GE.AND P4, PT, R14, RZ, PT ;  /* 0x000000ff0e00720c */ /* 0x000fe20003f86270 */
[----:B-1----:R-:W-:-:S02]  /*24c0*/  IMAD.MOV.U32 R12, RZ, RZ, R3 ;  /* 0x000000ffff0c7224 */ /* 0x002fc400078e0003 */
[----:B------:R-:W-:Y:S02]  /*24d0*/  @!P2 IMAD.IADD R8, R8, 0x1, -R4 ;  /* 0x000000010808a824 */ /* 0x000fe400078e0a04 */
[C---:B------:R-:W-:Y:S02]  /*24e0*/  IMAD R9, R4.reuse, R10, R15 ;  /* 0x0000000a04097224 */ /* 0x040fe400078e020f */
[----:B------:R-:W-:Y:S01]  /*24f0*/  @!P5 IMAD.MOV R12, RZ, RZ, -R12 ;  /* 0x000000ffff0cd224 */ /* 0x000fe200078e0a0c */
[C---:B------:R-:W-:Y:S01]  /*2500*/  ISETP.GT.U32.AND P5, PT, R4.reuse, R5, PT ;  /* 0x000000050400720c */ /* 0x040fe20003fa4070 */
[----:B0-----:R-:W-:Y:S01]  /*2510*/  IMAD.MOV.U32 R7, RZ, RZ, R11 ;  /* 0x000000ffff077224 */ /* 0x001fe200078e000b */
[C---:B------:R-:W-:Y:S01]  /*2520*/  ISETP.GT.U32.AND P2, PT, R4.reuse, R8, PT ;  /* 0x000000080400720c */ /* 0x040fe20003f44070 */
[--C-:B------:R-:W-:Y:S01]  /*2530*/  @!P1 IMAD.IADD R19, R19, 0x1, -R4.reuse ;  /* 0x0000000113139824 */ /* 0x100fe200078e0a04 */
[----:B------:R0:W-:Y:S01]  /*2540*/  STL [R1+0x360], R12 ;  /* 0x0003600c01007387 */ /* 0x0001e20000100800 */
[----:B------:R-:W-:Y:S01]  /*2550*/  @!P6 IMAD.MOV R7, RZ, RZ, -R7 ;  /* 0x000000ffff07e224 */ /* 0x000fe200078e0a07 */
[C---:B------:R-:W-:Y:S01]  /*2560*/  ISETP.GT.U32.AND P6, PT, R4.reuse, R9, PT ;  /* 0x000000090400720c */ /* 0x040fe20003fc4070 */
[C---:B------:R-:W-:Y:S01]  /*2570*/  VIADD R10, R29.reuse, 0xdb ;  /* 0x000000db1d0a7836 */ /* 0x040fe20000000000 */
[----:B------:R-:W-:Y:S01]  /*2580*/  ISETP.GT.U32.AND P1, PT, R4, R19, PT ;  /* 0x000000130400720c */ /* 0x000fe20003f24070 */
[C---:B------:R-:W-:Y:S01]  /*2590*/  VIADD R2, R29.reuse, 0xda ;  /* 0x000000da1d027836 */ /* 0x040fe20000000000 */
[----:B------:R1:W-:Y:S01]  /*25a0*/  STL [R1+0x35c], R7 ;  /* 0x00035c0701007387 */ /* 0x0003e20000100800 */
[----:B------:R-:W-:Y:S01]  /*25b0*/  VIADD R15, R29, 0xd7 ;  /* 0x000000d71d0f7836 */ /* 0x000fe20000000000 */
[----:B------:R-:W-:Y:S01]  /*25c0*/  IABS R3, R10 ;  /* 0x0000000a00037213 */ /* 0x000fe20000000000 */
[--C-:B------:R-:W-:Y:S01]  /*25d0*/  @!P5 IMAD.IADD R5, R5, 0x1, -R4.reuse ;  /* 0x000000010505d824 */ /* 0x100fe200078e0a04 */
[----:B0-----:R-:W-:Y:S01]  /*25e0*/  IABS R12, R2 ;  /* 0x00000002000c7213 */ /* 0x001fe20000000000 */
[--C-:B------:R-:W-:Y:S01]  /*25f0*/  @!P2 IMAD.IADD R8, R8, 0x1, -R4.reuse ;  /* 0x000000010808a824 */ /* 0x100fe200078e0a04 */
[----:B------:R-:W-:Y:S01]  /*2600*/  ISETP.GE.AND P2, PT, R13, RZ, PT ;  /* 0x000000ff0d00720c */ /* 0x000fe20003f46270 */
[----:B------:R-:W-:Y:S01]  /*2610*/  IMAD.MOV.U32 R11, RZ, RZ, R3 ;  /* 0x000000ffff0b7224 */ /* 0x000fe200078e0003 */
[----:B------:R-:W-:Y:S01]  /*2620*/  ISETP.GT.U32.AND P5, PT, R4, R5, PT ;  /* 0x000000050400720c */ /* 0x000fe20003fa4070 */
[----:B------:R-:W-:Y:S01]  /*2630*/  @!P6 IMAD.IADD R9, R9, 0x1, -R4 ;  /* 0x000000010909e824 */ /* 0x000fe200078e0a04 */
[----:B------:R-:W-:Y:S01]  /*2640*/  IABS R16, R15 ;  /* 0x0000000f00107213 */ /* 0x000fe20000000000 */
[----:B------:R-:W-:-:S02]  /*2650*/  IMAD.MOV.U32 R13, RZ, RZ, R12 ;  /* 0x000000ffff0d7224 */ /* 0x000fc400078e000c */
[----:B------:R-:W-:Y:S01]  /*2660*/  IMAD.HI.U32 R14, R0, R11, RZ ;  /* 0x0000000b000e7227 */ /* 0x000fe200078e00ff */
[----:B------:R-:W-:-:S03]  /*2670*/  ISETP.GT.U32.AND P6, PT, R4, R9, PT ;  /* 0x000000090400720c */ /* 0x000fc60003fc4070 */
[----:B------:R-:W-:Y:S01]  /*2680*/  @!P1 IMAD.IADD R19, R19, 0x1, -R4 ;  /* 0x0000000113139824 */ /* 0x000fe200078e0a04 */
[----:B------:R-:W-:Y:S01]  /*2690*/  ISETP.GE.AND P1, PT, R10, RZ, PT ;  /* 0x000000ff0a00720c */ /* 0x000fe20003f26270 */
[----:B------:R-:W-:-:S04]  /*26a0*/  IMAD.HI.U32 R10, R0, R13, RZ ;  /* 0x0000000d000a7227 */ /* 0x000fc800078e00ff */
[----:B------:R-:W-:Y:S02]  /*26b0*/  IMAD.MOV R14, RZ, RZ, -R14 ;  /* 0x000000ffff0e7224 */ /* 0x000fe400078e0a0e */
[----:B------:R-:W-:Y:S02]  /*26c0*/  IMAD.MOV R10, RZ, RZ, -R10 ;  /* 0x000000ffff0a7224 */ /* 0x000fe400078e0a0a */
[C---:B------:R-:W-:Y:S02]  /*26d0*/  IMAD R11, R4.reuse, R14, R11 ;  /* 0x0000000e040b7224 */ /* 0x040fe400078e020b */
[C---:B------:R-:W-:Y:S02]  /*26e0*/  IMAD R10, R4.reuse, R10, R13 ;  /* 0x0000000a040a7224 */ /* 0x040fe400078e020d */
[----:B------:R-:W-:Y:S01]  /*26f0*/  @!P5 IMAD.IADD R5, R5, 0x1, -R4 ;  /* 0x000000010505d824 */ /* 0x000fe200078e0a04 */
[----:B------:R-:W-:Y:S01]  /*2700*/  ISETP.GT.U32.AND P5, PT, R4, R11, PT ;  /* 0x0000000b0400720c */ /* 0x000fe20003fa4070 */
[----:B------:R-:W-:-:S02]  /*2710*/  VIADD R3, R29, 0xd9 ;  /* 0x000000d91d037836 */ /* 0x000fc40000000000 */
[----:B------:R-:W-:Y:S01]  /*2720*/  @!P6 IMAD.IADD R9, R9, 0x1, -R4 ;  /* 0x000000010909e824 */ /* 0x000fe200078e0a04 */
[----:B------:R-:W-:Y:S01]  /*2730*/  ISETP.GT.U32.AND P6, PT, R4, R10, PT ;  /* 0x0000000a0400720c */ /* 0x000fe20003fc4070 */
[----:B-1----:R-:W-:Y:S01]  /*2740*/  IMAD.MOV.U32 R7, RZ, RZ, R8 ;  /* 0x000000ffff077224 */ /* 0x002fe200078e0008 */
[----:B------:R-:W-:Y:S01]  /*2750*/  IABS R12, R3 ;  /* 0x00000003000c7213 */ /* 0x000fe20000000000 */
[----:B------:R-:W-:Y:S02]  /*2760*/  VIADD R13, R29, 0xd8 ;  /* 0x000000d81d0d7836 */ /* 0x000fe40000000000 */
[----:B------:R-:W-:Y:S01]  /*2770*/  @!P0 IMAD.MOV R7, RZ, RZ, -R7 ;  /* 0x000000ffff078224 */ /* 0x000fe200078e0a07 */
[----:B------:R-:W-:Y:S01]  /*2780*/  ISETP.GE.AND P0, PT, R2, RZ, PT ;  /* 0x000000ff0200720c */ /* 0x000fe20003f06270 */
[----:B------:R-:W-:Y:S01]  /*2790*/  IMAD.HI.U32 R8, R0, R12, RZ ;  /* 0x0000000c00087227 */ /* 0x000fe200078e00ff */
[----:B------:R-:W-:Y:S02]  /*27a0*/  IABS R17, R13 ;  /* 0x0000000d00117213 */ /* 0x000fe40000000000 */
[----:B------:R0:W-:Y:S01]  /*27b0*/  STL [R1+0x358], R7 ;  /* 0x0003580701007387 */ /* 0x0001e20000100800 */
[----:B------:R-:W-:-:S02]  /*27c0*/  @!P5 IMAD.IADD R11, R11, 0x1, -R4 ;  /* 0x000000010b0bd824 */ /* 0x000fc400078e0a04 */
[----:B------:R-:W-:Y:S02]  /*27d0*/  IMAD.MOV R8, RZ, RZ, -R8 ;  /* 0x000000ffff087224 */ /* 0x000fe400078e0a08 */
[----:B------:R-:W-:Y:S01]  /*27e0*/  @!P6 IMAD.IADD R10, R10, 0x1, -R4 ;  /* 0x000000010a0ae824 */ /* 0x000fe200078e0a04 */
[----:B------:R-:W-:Y:S01]  /*27f0*/  ISETP.GT.U32.AND P6, PT, R4, R11, PT ;  /* 0x0000000b0400720c */ /* 0x000fe20003fc4070 */
[----:B------:R-:W-:Y:S02]  /*2800*/  VIADD R2, R29, 0xd6 ;  /* 0x000000d61d027836 */ /* 0x000fe40000000000 */
[----:B------:R-:W-:-:S04]  /*2810*/  IMAD.HI.U32 R20, R0, R17, RZ ;  /* 0x0000001100147227 */ /* 0x000fc800078e00ff */
[----:B0-----:R-:W-:Y:S02]  /*2820*/  IMAD.MOV.U32 R7, RZ, RZ, R19 ;  /* 0x000000ffff077224 */ /* 0x001fe400078e0013 */
[C---:B------:R-:W-:Y:S01]  /*2830*/  IMAD R12, R4.reuse, R8, R12 ;  /* 0x00000008040c7224 */ /* 0x040fe200078e020c */
[----:B------:R-:W-:Y:S01]  /*2840*/  IABS R8, R2 ;  /* 0x0000000200087213 */ /* 0x000fe20000000000 */
[----:B------:R-:W-:Y:S01]  /*2850*/  @!P3 IMAD.MOV R7, RZ, RZ, -R7 ;  /* 0x000000ffff07b224 */ /* 0x000fe200078e0a07 */
[----:B------:R-:W-:Y:S01]  /*2860*/  ISETP.GE.AND P3, PT, R3, RZ, PT ;  /* 0x000000ff0300720c */ /* 0x000fe20003f66270 */
[----:B------:R-:W-:Y:S01]  /*2870*/  IMAD.MOV R20, RZ, RZ, -R20 ;  /* 0x000000ffff147224 */ /* 0x000fe200078e0a14 */
[----:B------:R-:W-:Y:S01]  /*2880*/  ISETP.GT.U32.AND P5, PT, R4, R12, PT ;  /* 0x0000000c0400720c */ /* 0x000fe20003fa4070 */
[----:B------:R-:W-:Y:S01]  /*2890*/  IMAD.HI.U32 R18, R0, R16, RZ ;  /* 0x0000001000127227 */ /* 0x000fe200078e00ff */
[----:B------:R0:W-:Y:S03]  /*28a0*/  STL [R1+0x354], R7 ;  /* 0x0003540701007387 */ /* 0x0001e60000100800 */
[----:B------:R-:W-:-:S02]  /*28b0*/  IMAD R3, R4, R20, R17 ;  /* 0x0000001404037224 */ /* 0x000fc400078e0211 */
[----:B------:R-:W-:Y:S02]  /*28c0*/  IMAD.MOV.U32 R19, RZ, RZ, R8 ;  /* 0x000000ffff137224 */ /* 0x000fe400078e0008 */
[----:B------:R-:W-:Y:S02]  /*28d0*/  IMAD.MOV R18, RZ, RZ, -R18 ;  /* 0x000000ffff127224 */ /* 0x000fe400078e0a12 */
[----:B------:R-:W-:Y:S01]  /*28e0*/  @!P6 IMAD.IADD R11, R11, 0x1, -R4 ;  /* 0x000000010b0be824 */ /* 0x000fe200078e0a04 */
[----:B------:R-:W-:Y:S01]  /*28f0*/  ISETP.GT.U32.AND P6, PT, R4, R3, PT ;  /* 0x000000030400720c */ /* 0x000fe20003fc4070 */
[----:B0-----:R-:W-:Y:S02]  /*2900*/  IMAD.MOV.U32 R7, RZ, RZ, R5 ;  /* 0x000000ffff077224 */ /* 0x001fe400078e0005 */
[----:B------:R-:W-:-:S04]  /*2910*/  IMAD.HI.U32 R5, R0, R19, RZ ;  /* 0x0000001300057227 */ /* 0x000fc800078e00ff */
[----:B------:R-:W-:Y:S01]  /*2920*/  @!P4 IMAD.MOV R7, RZ, RZ, -R7 ;  /* 0x000000ffff07c224 */ /* 0x000fe200078e0a07 */
[C---:B------:R-:W-:Y:S01]  /*2930*/  ISETP.GT.U32.AND P4, PT, R4.reuse, R10, PT ;  /* 0x0000000a0400720c */ /* 0x040fe20003f84070 */
[----:B------:R-:W-:Y:S02]  /*2940*/  IMAD R8, R4, R18, R16 ;  /* 0x0000001204087224 */ /* 0x000fe400078e0210 */
[----:B------:R-:W-:Y:S01]  /*2950*/  IMAD.MOV R5, RZ, RZ, -R5 ;  /* 0x000000ffff057224 */ /* 0x000fe200078e0a05 */
[----:B------:R0:W-:Y:S01]  /*2960*/  STL [R1+0x34c], R7 ;  /* 0x00034c0701007387 */ /* 0x0001e20000100800 */
[--C-:B------:R-:W-:Y:S02]  /*2970*/  @!P5 IMAD.IADD R12, R12, 0x1, -R4.reuse ;  /* 0x000000010c0cd824 */ /* 0x100fe400078e0a04 */
[----:B------:R-:W-:Y:S02]  /*2980*/  VIADD R14, R29, 0xd5 ;  /* 0x000000d51d0e7836 */ /* 0x000fe40000000000 */
[----:B------:R-:W-:Y:S01]  /*2990*/  IMAD.MOV.U32 R16, RZ, RZ, R9 ;  /* 0x000000ffff107224 */ /* 0x000fe200078e0009 */
[----:B------:R-:W-:Y:S01]  /*29a0*/  ISETP.GT.U32.AND P5, PT, R4, R12, PT ;  /* 0x0000000c0400720c */ /* 0x000fe20003fa4070 */
[----:B------:R-:W-:Y:S01]  /*29b0*/  @!P6 IMAD.IADD R3, R3, 0x1, -R4 ;  /* 0x000000010303e824 */ /* 0x000fe200078e0a04 */
[----:B------:R-:W-:Y:S01]  /*29c0*/  IABS R17, R14 ;  /* 0x0000000e00117213 */ /* 0x000fe20000000000 */
[----:B------:R-:W-:Y:S01]  /*29d0*/  @!P2 IMAD.MOV R16, RZ, RZ, -R16 ;  /* 0x000000ffff10a224 */ /* 0x000fe200078e0a10 */
[----:B------:R-:W-:Y:S01]  /*29e0*/  ISETP.GE.AND P2, PT, R13, RZ, PT ;  /* 0x000000ff0d00720c */ /* 0x000fe20003f46270 */
[----:B0-----:R-:W-:-:S02]  /*29f0*/  IMAD.MOV.U32 R7, RZ, RZ, R11 ;  /* 0x000000ffff077224 */ /* 0x001fc400078e000b */
[C---:B------:R-:W-:Y:S01]  /*2a00*/  IMAD R11, R4.reuse, R5, R19 ;  /* 0x00000005040b7224 */ /* 0x040fe200078e0213 */
[----:B------:R-:W-:Y:S01]  /*2a10*/  STL [R1+0x348], R16 ;  /* 0x0003481001007387 */ /* 0x000fe20000100800 */
[----:B------:R-:W-:Y:S01]  /*2a20*/  @!P1 IMAD.MOV R7, RZ, RZ, -R7 ;  /* 0x000000ffff079224 */ /* 0x000fe200078e0a07 */
[----:B------:R-:W-:Y:S01]  /*2a30*/  ISETP.GT.U32.AND P1, PT, R4, R8, PT ;  /* 0x000000080400720c */ /* 0x000fe20003f24070 */
[----:B------:R-:W-:Y:S01]  /*2a40*/  @!P4 IMAD.IADD R10, R10, 0x1, -R4 ;  /* 0x000000010a0ac824 */ /* 0x000fe200078e0a04 */
[----:B------:R-:W-:Y:S01]  /*2a50*/  ISETP.GT.U32.AND P6, PT, R4, R11, PT ;  /* 0x0000000b0400720c */ /* 0x000fe20003fc4070 */
[----:B------:R-:W-:Y:S01]  /*2a60*/  IMAD.HI.U32 R9, R0, R17, RZ ;  /* 0x0000001100097227 */ /* 0x000fe200078e00ff */
[----:B------:R0:W-:Y:S01]  /*2a70*/  STL [R1+0x344], R7 ;  /* 0x0003440701007387 */ /* 0x0001e20000100800 */
[----:B------:R-:W-:Y:S02]  /*2a80*/  ISETP.GE.AND P4, PT, R15, RZ, PT ;  /* 0x000000ff0f00720c */ /* 0x000fe40003f86270 */
[----:B------:R-:W-:-:S02]  /*2a90*/  IMAD.MOV R9, RZ, RZ, -R9 ;  /* 0x000000ffff097224 */ /* 0x000fc400078e0a09 */
[----:B------:R-:W-:Y:S02]  /*2aa0*/  VIADD R5, R29, 0xd4 ;  /* 0x000000d41d057836 */ /* 0x000fe40000000000 */
[--C-:B------:R-:W-:Y:S01]  /*2ab0*/  @!P5 IMAD.IADD R12, R12, 0x1, -R4.reuse ;  /* 0x000000010c0cd824 */ /* 0x100fe200078e0a04 */
[----:B------:R-:W-:Y:S01]  /*2ac0*/  ISETP.GE.AND P5, PT, R2, RZ, PT ;  /* 0x000000ff0200720c */ /* 0x000fe20003fa6270 */
[----:B------:R-:W-:Y:S01]  /*2ad0*/  @!P1 IMAD.IADD R8, R8, 0x1, -R4 ;  /* 0x0000000108089824 */ /* 0x000fe200078e0a04 */
[C---:B------:R-:W-:Y:S01]  /*2ae0*/  ISETP.GT.U32.AND P1, PT, R4.reuse, R3, PT ;  /* 0x000000030400720c */ /* 0x040fe20003f24070 */
[----:B0-----:R-:W-:Y:S02]  /*2af0*/  IMAD.MOV.U32 R7, RZ, RZ, R10 ;  /* 0x000000ffff077224 */ /* 0x001fe400078e000a */
[C---:B------:R-:W-:Y:S01]  /*2b00*/  IMAD R2, R4.reuse, R9, R17 ;  /* 0x0000000904027224 */ /* 0x040fe200078e0211 */
[----:B------:R-:W-:Y:S01]  /*2b10*/  IABS R17, R5 ;  /* 0x0000000500117213 */ /* 0x000fe20000000000 */
[----:B------:R-:W-:Y:S01]  /*2b20*/  @!P0 IMAD.MOV R7, RZ, RZ, -R7 ;  /* 0x000000ffff078224 */ /* 0x000fe200078e0a07 */
[----:B------:R-:W-:Y:S01]  /*2b30*/  ISETP.GT.U32.AND P0, PT, R4, R8, PT ;  /* 0x000000080400720c */ /* 0x000fe20003f04070 */
[----:B------:R-:W-:-:S02]  /*2b40*/  @!P6 IMAD.IADD R11, R11, 0x1, -R4 ;  /* 0x000000010b0be824 */ /* 0x000fc400078e0a04 */
[----:B------:R-:W-:Y:S01]  /*2b50*/  IMAD.HI.U32 R19, R0, R17, RZ ;  /* 0x0000001100137227 */ /* 0x000fe200078e00ff */
[----:B------:R0:W-:Y:S02]  /*2b60*/  STL [R1+0x340], R7 ;  /* 0x0003400701007387 */ /* 0x0001e40000100800 */
[C---:B------:R-:W-:Y:S01]  /*2b70*/  ISETP.GT.U32.AND P6, PT, R4.reuse, R11, PT ;  /* 0x0000000b0400720c */ /* 0x040fe20003fc4070 */
[----:B------:R-:W-:Y:S02]  /*2b80*/  IMAD.MOV R19, RZ, RZ, -R19 ;  /* 0x000000ffff137224 */ /* 0x000fe400078e0a13 */
[--C-:B------:R-:W-:Y:S01]  /*2b90*/  @!P1 IMAD.IADD R3, R3, 0x1, -R4.reuse ;  /* 0x0000000103039824 */ /* 0x100fe200078e0a04 */
[----:B------:R-:W-:Y:S01]  /*2ba0*/  ISETP.GT.U32.AND P1, PT, R4, R2, PT ;  /* 0x000000020400720c */ /* 0x000fe20003f24070 */
[C---:B------:R-:W-:Y:S02]  /*2bb0*/  VIADD R9, R29.reuse, 0xd3 ;  /* 0x000000d31d097836 */ /* 0x040fe40000000000 */
[----:B------:R-:W-:Y:S01]  /*2bc0*/  @!P0 IMAD.IADD R8, R8, 0x1, -R4 ;  /* 0x0000000108088824 */ /* 0x000fe200078e0a04 */
[----:B------:R-:W-:Y:S01]  /*2bd0*/  ISETP.GE.AND P0, PT, R14, RZ, PT ;  /* 0x000000ff0e00720c */ /* 0x000fe20003f06270 */
[----:B------:R-:W-:Y:S01]  /*2be0*/  IMAD R14, R4, R19, R17 ;  /* 0x00000013040e7224 */ /* 0x000fe200078e0211 */
[----:B------:R-:W-:Y:S01]  /*2bf0*/  IABS R18, R9 ;  /* 0x0000000900127213 */ /* 0x000fe20000000000 */
[----:B------:R-:W-:-:S02]  /*2c00*/  VIADD R15, R29, 0xd2 ;  /* 0x000000d21d0f7836 */ /* 0x000fc40000000000 */
[----:B------:R-:W-:Y:S01]  /*2c10*/  @!P6 IMAD.IADD R11, R11, 0x1, -R4 ;  /* 0x000000010b0be824 */ /* 0x000fe200078e0a04 */
[----:B------:R-:W-:Y:S01]  /*2c20*/  ISETP.GT.U32.AND P6, PT, R4, R14, PT ;  /* 0x0000000e0400720c */ /* 0x000fe20003fc4070 */
[----:B------:R-:W-:Y:S01]  /*2c30*/  VIADD R10, R29, 0xd1 ;  /* 0x000000d11d0a7836 */ /* 0x000fe20000000000 */
[----:B------:R-:W-:Y:S01]  /*2c40*/  IABS R13, R15 ;  /* 0x0000000f000d7213 */ /* 0x000fe20000000000 */
[----:B------:R-:W-:-:S03]  /*2c50*/  IMAD.HI.U32 R17, R0, R18, RZ ;  /* 0x0000001200117227 */ /* 0x000fc600078e00ff */
[----:B------:R-:W-:Y:S01]  /*2c60*/  IABS R16, R10 ;  /* 0x0000000a00107213 */ /* 0x000fe20000000000 */
[----:B------:R-:W-:Y:S01]  /*2c70*/  @!P1 IMAD.IADD R2, R2, 0x1, -R4 ;  /* 0x0000000102029824 */ /* 0x000fe200078e0a04 */
[----:B------:R-:W-:Y:S01]  /*2c80*/  ISETP.GE.AND P1, PT, R5, RZ, PT ;  /* 0x000000ff0500720c */ /* 0x000fe20003f26270 */
[----:B------:R-:W-:Y:S02]  /*2c90*/  IMAD.MOV.U32 R21, RZ, RZ, R12 ;  /* 0x000000ffff157224 */ /* 0x000fe400078e000c */
[----:B------:R-:W-:-:S04]  /*2ca0*/  IMAD.HI.U32 R20, R0, R13, RZ ;  /* 0x0000000d00147227 */ /* 0x000fc800078e00ff */
[----:B------:R-:W-:Y:S02]  /*2cb0*/  IMAD.MOV R17, RZ, RZ, -R17 ;  /* 0x000000ffff117224 */ /* 0x000fe400078e0a11 */
[----:B0-----:R-:W-:Y:S02]  /*2cc0*/  IMAD.MOV.U32 R7, RZ, RZ, R3 ;  /* 0x000000ffff077224 */ /* 0x001fe400078e0003 */
[----:B------:R-:W-:Y:S01]  /*2cd0*/  @!P6 IMAD.IADD R14, R14, 0x1, -R4 ;  /* 0x000000010e0ee824 */ /* 0x000fe200078e0a04 */
[----:B------:R-:W-:Y:S01]  /*2ce0*/  ISETP.GT.U32.AND P6, PT, R4, R2, PT ;  /* 0x000000020400720c */ /* 0x000fe20003fc4070 */
[----:B------:R-:W-:Y:S02]  /*2cf0*/  @!P3 IMAD.MOV R21, RZ, RZ, -R21 ;  /* 0x000000ffff15b224 */ /* 0x000fe400078e0a15 */
[----:B------:R-:W-:-:S03]  /*2d00*/  IMAD.HI.U32 R19, R0, R16, RZ ;  /* 0x0000001000137227 */ /* 0x000fc600078e00ff */
[----:B------:R-:W-:Y:S01]  /*2d10*/  STL [R1+0x33c], R21 ;  /* 0x00033c1501007387 */ /* 0x000fe20000100800 */
[----:B------:R-:W-:Y:S02]  /*2d20*/  IMAD.MOV R20, RZ, RZ, -R20 ;  /* 0x000000ffff147224 */ /* 0x000fe400078e0a14 */
[C---:B------:R-:W-:Y:S02]  /*2d30*/  IMAD R17, R4.reuse, R17, R18 ;  /* 0x0000001104117224 */ /* 0x040fe400078e0212 */
[----:B------:R-:W-:Y:S01]  /*2d40*/  @!P2 IMAD.MOV R7, RZ, RZ, -R7 ;  /* 0x000000ffff07a224 */ /* 0x000fe200078e0a07 */
[C---:B------:R-:W-:Y:S01]  /*2d50*/  ISETP.GT.U32.AND P2, PT, R4.reuse, R14, PT ;  /* 0x0000000e0400720c */ /* 0x040fe20003f44070 */
[----:B------:R-:W-:Y:S01]  /*2d60*/  IMAD.MOV R19, RZ, RZ, -R19 ;  /* 0x000000ffff137224 */ /* 0x000fe200078e0a13 */
[C---:B------:R-:W-:Y:S01]  /*2d70*/  ISETP.GT.U32.AND P3, PT, R4.reuse, R17, PT ;  /* 0x000000110400720c */ /* 0x040fe20003f64070 */
[----:B------:R-:W-:Y:S01]  /*2d80*/  IMAD R13, R4, R20, R13 ;  /* 0x00000014040d7224 */ /* 0x000fe200078e020d */
[----:B------:R0:W-:Y:S01]  /*2d90*/  STL [R1+0x338], R7 ;  /* 0x0003380701007387 */ /* 0x0001e20000100800 */
[----:B------:R-:W-:-:S02]  /*2da0*/  IMAD.MOV.U32 R18, RZ, RZ, R8 ;  /* 0x000000ffff127224 */ /* 0x000fc400078e0008 */
[C---:B------:R-:W-:Y:S02]  /*2db0*/  VIADD R5, R29.reuse, 0xd0 ;  /* 0x000000d01d057836 */ /* 0x040fe40000000000 */
[C---:B------:R-:W-:Y:S02]  /*2dc0*/  IMAD R19, R4.reuse, R19, R16 ;  /* 0x0000001304137224 */ /* 0x040fe400078e0210 */
[----:B------:R-:W-:Y:S01]  /*2dd0*/  @!P4 IMAD.MOV R18, RZ, RZ, -R18 ;  /* 0x000000ffff12c224 */ /* 0x000fe200078e0a12 */
[----:B------:R-:W-:Y:S01]  /*2de0*/  ISETP.GT.U32.AND P4, PT, R4, R13, PT ;  /* 0x0000000d0400720c */ /* 0x000fe20003f84070 */
[----:B------:R-:W-:Y:S01]  /*2df0*/  @!P6 IMAD.IADD R2, R2, 0x1, -R4 ;  /* 0x000000010202e824 */ /* 0x000fe200078e0a04 */
[----:B------:R-:W-:Y:S01]  /*2e00*/  IABS R12, R5 ;  /* 0x00000005000c7213 */ /* 0x000fe20000000000 */
[----:B0-----:R-:W-:Y:S01]  /*2e10*/  IMAD.MOV.U32 R7, RZ, RZ, R11 ;  /* 0x000000ffff077224 */ /* 0x001fe200078e000b */
[----:B------:R-:W-:Y:S01]  /*2e20*/  ISETP.GT.U32.AND P6, PT, R4, R19, PT ;  /* 0x000000130400720c */ /* 0x000fe20003fc4070 */
[----:B------:R-:W-:Y:S01]  /*2e30*/  VIADD R16, R29, 0xcf ;  /* 0x000000cf1d107836 */ /* 0x000fe20000000000 */
[----:B------:R-:W-:Y:S01]  /*2e40*/  STL [R1+0x334], R18 ;  /* 0x0003341201007387 */ /* 0x000fe20000100800 */
[----:B------:R-:W-:Y:S01]  /*2e50*/  @!P5 IMAD.MOV R7, RZ, RZ, -R7 ;  /* 0x000000ffff07d224 */ /* 0x000fe200078e0a07 */
[----:B------:R-:W-:Y:S01]  /*2e60*/  ISETP.GE.AND P5, PT, R9, RZ, PT ;  /* 0x000000ff0900720c */ /* 0x000fe20003fa6270 */
[----:B------:R-:W-:Y:S01]  /*2e70*/  IMAD.HI.U32 R8, R0, R12, RZ ;  /* 0x0000000c00087227 */ /* 0x000fe200078e00ff */
[----:B------:R-:W-:-:S02]  /*2e80*/  IABS R3, R16 ;  /* 0x0000001000037213 */ /* 0x000fc40000000000 */
[----:B------:R0:W-:Y:S01]  /*2e90*/  STL [R1+0x330], R7 ;  /* 0x0003300701007387 */ /* 0x0001e20000100800 */
[----:B------:R-:W-:Y:S01]  /*2ea0*/  @!P3 IMAD.IADD R17, R17, 0x1, -R4 ;  /* 0x000000011111b824 */ /* 0x000fe200078e0a04 */
[----:B------:R-:W-:Y:S01]  /*2eb0*/  ISETP.GE.AND P3, PT, R10, RZ, PT ;  /* 0x000000ff0a00720c */ /* 0x000fe20003f66270 */
[----:B------:R-:W-:Y:S02]  /*2ec0*/  IMAD.MOV R8, RZ, RZ, -R8 ;  /* 0x000000ffff087224 */ /* 0x000fe400078e0a08 */
[--C-:B------:R-:W-:Y:S01]  /*2ed0*/  @!P2 IMAD.IADD R14, R14, 0x1, -R4.reuse ;  /* 0x000000010e0ea824 */ /* 0x100fe200078e0a04 */
[----:B------:R-:W-:Y:S01]  /*2ee0*/  ISETP.GE.AND P2, PT, R15, RZ, PT ;  /* 0x000000ff0f00720c */ /* 0x000fe20003f46270 */
[----:B------:R-:W-:Y:S01]  /*2ef0*/  @!P4 IMAD.IADD R13, R13, 0x1, -R4 ;  /* 0x000000010d0dc824 */ /* 0x000fe200078e0a04 */
[----:B------:R-:W-:Y:S01]  /*2f00*/  ISETP.GT.U32.AND P4, PT, R4, R17, PT ;  /* 0x000000110400720c */ /* 0x000fe20003f84070 */
[----:B------:R-:W-:-:S04]  /*2f10*/  IMAD.HI.U32 R9, R0, R3, RZ ;  /* 0x0000000300097227 */ /* 0x000fc800078e00ff */
[----:B0-----:R-:W-:Y:S02]  /*2f20*/  IMAD.MOV.U32 R7, RZ, RZ, R2 ;  /* 0x000000ffff077224 */ /* 0x001fe400078e0002 */
[C---:B------:R-:W-:Y:S02]  /*2f30*/  IMAD R12, R4.reuse, R8, R12 ;  /* 0x00000008040c7224 */ /* 0x040fe400078e020c */
[----:B------:R-:W-:Y:S02]  /*2f40*/  @!P0 IMAD.MOV R7, RZ, RZ, -R7 ;  /* 0x000000ffff078224 */ /* 0x000fe400078e0a07 */
[----:B------:R-:W-:Y:S01]  /*2f50*/  @!P6 IMAD.IADD R19, R19, 0x1, -R4 ;  /* 0x000000011313e824 */ /* 0x000fe200078e0a04 */
[C---:B------:R-:W-:Y:S01]  /*2f60*/  ISETP.GT.U32.AND P6, PT, R4.reuse, R13, PT ;  /* 0x0000000d0400720c */ /* 0x040fe20003fc4070 */
[----:B------:R-:W-:Y:S01]  /*2f70*/  IMAD.MOV R9, RZ, RZ, -R9 ;  /* 0x000000ffff097224 */ /* 0x000fe200078e0a09 */
[----:B------:R0:W-:Y:S01]  /*2f80*/  STL [R1+0x32c], R7 ;  /* 0x00032c0701007387 */ /* 0x0001e20000100800 */
[----:B------:R-:W-:Y:S01]  /*2f90*/  VIADD R2, R29, 0xce ;  /* 0x000000ce1d027836 */ /* 0x000fe20000000000 */
[C---:B------:R-:W-:Y:S01]  /*2fa0*/  ISETP.GT.U32.AND P0, PT, R4.reuse, R19, PT ;  /* 0x000000130400720c */ /* 0x040fe20003f04070 */
[----:B------:R-:W-:-:S02]  /*2fb0*/  IMAD R3, R4, R9, R3 ;  /* 0x0000000904037224 */ /* 0x000fc400078e0203 */
[----:B------:R-:W-:Y:S01]  /*2fc0*/  VIADD R8, R29, 0xcd ;  /* 0x000000cd1d087836 */ /* 0x000fe20000000000 */
[----:B------:R-:W-:Y:S01]  /*2fd0*/  IABS R9, R2 ;  /* 0x0000000200097213 */ /* 0x000fe20000000000 */
[----:B------:R-:W-:Y:S01]  /*2fe0*/  @!P4 IMAD.IADD R17, R17, 0x1, -R4 ;  /* 0x000000011111c824 */ /* 0x000fe200078e0a04 */
[----:B------:R-:W-:Y:S01]  /*2ff0*/  ISETP.GE.AND P4, PT, R5, RZ, PT ;  /* 0x000000ff0500720c */ /* 0x000fe20003f86270 */
[----:B0-----:R-:W-:Y:S01]  /*3000*/  IMAD.MOV.U32 R7, RZ, RZ, R14 ;  /* 0x000000ffff077224 */ /* 0x001fe200078e000e */
[----:B------:R-:W-:Y:S01]  /*3010*/  IABS R10, R8 ;  /* 0x00000008000a7213 */ /* 0x000fe20000000000 */
[----:B------:R-:W-:Y:S02]  /*3020*/  IMAD.MOV.U32 R5, RZ, RZ, R9 ;  /* 0x000000ffff057224 */ /* 0x000fe400078e0009 */
[----:B------:R-:W-:Y:S01]  /*3030*/  @!P1 IMAD.MOV R7, RZ, RZ, -R7 ;  /* 0x000000ffff079224 */ /* 0x000fe200078e0a07 */
[C---:B------:R-:W-:Y:S01]  /*3040*/  ISETP.GT.U32.AND P1, PT, R4.reuse, R12, PT ;  /* 0x0000000c0400720c */ /* 0x040fe20003f24070 */
[----:B------:R-:W-:Y:S01]  /*3050*/  @!P6 IMAD.IADD R13, R13, 0x1, -R4 ;  /* 0x000000010d0de824 */ /* 0x000fe200078e0a04 */
[----:B------:R-:W-:Y:S01]  /*3060*/  ISETP.GT.U32.AND P6, PT, R4, R3, PT ;  /* 0x000000030400720c */ /* 0x000fe20003fc4070 */
[----:B------:R-:W-:Y:S01]  /*3070*/  IMAD.HI.U32 R14, R0, R5, RZ ;  /* 0x00000005000e7227 */ /* 0x000fe200078e00ff */
[----:B------:R0:W-:Y:S03]  /*3080*/  STL [R1+0x328], R7 ;  /* 0x0003280701007387 */ /* 0x0001e60000100800 */
[----:B------:R-:W-:-:S02]  /*3090*/  IMAD.MOV.U32 R9, RZ, RZ, R10 ;  /* 0x000000ffff097224 */ /* 0x000fc400078e000a */
[----:B------:R-:W-:Y:S02]  /*30a0*/  IMAD.MOV R14, RZ, RZ, -R14 ;  /* 0x000000ffff0e7224 */ /* 0x000fe400078e0a0e */
[----:B------:R-:W-:Y:S02]  /*30b0*/  VIADD R10, R29, 0xcc ;  /* 0x000000cc1d0a7836 */ /* 0x000fe40000000000 */
[----:B------:R-:W-:Y:S01]  /*30c0*/  @!P1 IMAD.IADD R12, R12, 0x1, -R4 ;  /* 0x000000010c0c9824 */ /* 0x000fe200078e0a04 */
[----:B------:R-:W-:Y:S01]  /*30d0*/  ISETP.GE.AND P1, PT, R2, RZ, PT ;  /* 0x000000ff0200720c */ /* 0x000fe20003f26270 */
[----:B0-----:R-:W-:Y:S01]  /*30e0*/  IMAD.MOV.U32 R7, RZ, RZ, R17 ;  /* 0x000000ffff077224 */ /* 0x001fe200078e0011 */
[----:B------:R-:W-:Y:S01]  /*30f0*/  IABS R2, R10 ;  /* 0x0000000a00027213 */ /* 0x000fe20000000000 */
[----:B------:R-:W-:-:S04]  /*3100*/  IMAD.HI.U32 R11, R0, R9, RZ ;  /* 0x00000009000b7227 */ /* 0x000fc800078e00ff */
[----:B------:R-:W-:Y:S01]  /*3110*/  @!P5 IMAD.MOV R7, RZ, RZ, -R7 ;  /* 0x000000ffff07d224 */ /* 0x000fe200078e0a07 */
[C---:B------:R-:W-:Y:S01]  /*3120*/  ISETP.GT.U32.AND P5, PT, R4.reuse, R12, PT ;  /* 0x0000000c0400720c */ /* 0x040fe20003fa4070 */
[----:B------:R-:W-:Y:S02]  /*3130*/  IMAD R5, R4, R14, R5 ;  /* 0x0000000e04057224 */ /* 0x000fe400078e0205 */
[--C-:B------:R-:W-:Y:S01]  /*3140*/  @!P0 IMAD.IADD R19, R19, 0x1, -R4.reuse ;  /* 0x0000000113138824 */ /* 0x100fe200078e0a04 */
[----:B------:R0:W-:Y:S01]  /*3150*/  STL [R1+0x324], R7 ;  /* 0x0003240701007387 */ /* 0x0001e20000100800 */
[----:B------:R-:W-:Y:S01]  /*3160*/  IMAD.MOV R11, RZ, RZ, -R11 ;  /* 0x000000ffff0b7224 */ /* 0x000fe200078e0a0b */
[----:B------:R-:W-:Y:S01]  /*3170*/  ISETP.GE.AND P0, PT, R16, RZ, PT ;  /* 0x000000ff1000720c */ /* 0x000fe20003f06270 */
[----:B------:R-:W-:Y:S02]  /*3180*/  @!P6 IMAD.IADD R3, R3, 0x1, -R4 ;  /* 0x000000010303e824 */ /* 0x000fe400078e0a04 */
[----:B------:R-:W-:Y:S01]  /*3190*/  @!P2 IMAD.MOV R13, RZ, RZ, -R13 ;  /* 0x000000ffff0da224 */ /* 0x000fe200078e0a0d */
[C---:B------:R-:W-:Y:S01]  /*31a0*/  ISETP.GT.U32.AND P2, PT, R4.reuse, R5, PT ;  /* 0x000000050400720c */ /* 0x040fe20003f44070 */
[C---:B------:R-:W-:Y:S01]  /*31b0*/  IMAD R9, R4.reuse, R11, R9 ;  /* 0x0000000b04097224 */ /* 0x040fe200078e0209 */
[----:B------:R-:W-:Y:S01]  /*31c0*/  ISETP.GT.U32.AND P6, PT, R4, R3, PT ;  /* 0x000000030400720c */ /* 0x000fe20003fc4070 */
[----:B------:R-:W-:Y:S01]  /*31d0*/  IMAD.HI.U32 R11, R0, R2, RZ ;  /* 0x00000002000b7227 */ /* 0x000fe200078e00ff */
[----:B------:R-:W-:Y:S03]  /*31e0*/  STL [R1+0x320], R13 ;  /* 0x0003200d01007387 */ /* 0x000fe60000100800 */
[----:B0-----:R-:W-:-:S02]  /*31f0*/  IMAD.MOV.U32 R7, RZ, RZ, R19 ;  /* 0x000000ffff077224 */ /* 0x001fc400078e0013 */
[----:B------:R-:W-:Y:S01]  /*3200*/  @!P5 IMAD.IADD R12, R12, 0x1, -R4 ;  /* 0x000000010c0cd824 */ /* 0x000fe200078e0a04 */
[----:B------:R-:W-:Y:S01]  /*3210*/  ISETP.GT.U32.AND P5, PT, R4, R9, PT ;  /* 0x000000090400720c */ /* 0x000fe20003fa4070 */
[----:B------:R-:W-:Y:S01]  /*3220*/  @!P3 IMAD.MOV R7, RZ, RZ, -R7 ;  /* 0x000000ffff07b224 */ /* 0x000fe200078e0a07 */
[----:B------:R-:W-:Y:S01]  /*3230*/  ISETP.GE.AND P3, PT, R8, RZ, PT ;  /* 0x000000ff0800720c */ /* 0x000fe20003f66270 */
[----:B------:R-:W-:Y:S02]  /*3240*/  IMAD.MOV R8, RZ, RZ, -R11 ;  /* 0x000000ffff087224 */ /* 0x000fe400078e0a0b */
[----:B------:R-:W-:Y:S01]  /*3250*/  IMAD.MOV.U32 R14, RZ, RZ, R12 ;  /* 0x000000ffff0e7224 */ /* 0x000fe200078e000c */
[----:B------:R0:W-:Y:S01]  /*3260*/  STL [R1+0x31c], R7 ;  /* 0x00031c0701007387 */ /* 0x0001e20000100800 */
[----:B------:R-:W-:Y:S02]  /*3270*/  IMAD R8, R4, R8, R2 ;  /* 0x0000000804087224 */ /* 0x000fe400078e0202 */
[----:B------:R-:W-:-:S02]  /*3280*/  @!P2 IMAD.IADD R5, R5, 0x1, -R4 ;  /* 0x000000010505a824 */ /* 0x000fc400078e0a04 */
[----:B------:R-:W-:Y:S01]  /*3290*/  @!P4 IMAD.MOV R14, RZ, RZ, -R14 ;  /* 0x000000ffff0ec224 */ /* 0x000fe200078e0a0e */
[----:B------:R-:W-:Y:S01]  /*32a0*/  ISETP.GT.U32.AND P4, PT, R4, R8, PT ;  /* 0x000000080400720c */ /* 0x000fe20003f84070 */
[--C-:B------:R-:W-:Y:S01]  /*32b0*/  @!P6 IMAD.IADD R3, R3, 0x1, -R4.reuse ;  /* 0x000000010303e824 */ /* 0x100fe200078e0a04 */
[----:B------:R-:W-:Y:S01]  /*32c0*/  ISETP.GE.AND P6, PT, R10, RZ, PT ;  /* 0x000000ff0a00720c */ /* 0x000fe20003fc6270 */
[C---:B------:R-:W-:Y:S01]  /*32d0*/  VIADD R10, R29.reuse, 0xcb ;  /* 0x000000cb1d0a7836 */ /* 0x040fe20000000000 */
[C---:B------:R-:W-:Y:S01]  /*32e0*/  ISETP.GT.U32.AND P2, PT, R4.reuse, R5, PT ;  /* 0x000000050400720c */ /* 0x040fe20003f44070 */
[----:B------:R-:W-:Y:S01]  /*32f0*/  VIADD R11, R29, 0xca ;  /* 0x000000ca1d0b7836 */ /* 0x000fe20000000000 */
[----:B------:R1:W-:Y:S01]  /*3300*/  STL [R1+0x318], R14 ;  /* 0x0003180e01007387 */ /* 0x0003e20000100800 */
[----:B------:R-:W-:Y:S01]  /*3310*/  @!P5 IMAD.IADD R9, R9, 0x1, -R4 ;  /* 0x000000010909d824 */ /* 0x000fe200078e0a04 */
[----:B------:R-:W-:Y:S01]  /*3320*/  IABS R20, R10 ;  /* 0x0000000a00147213 */ /* 0x000fe20000000000 */
[----:B0-----:R-:W-:Y:S01]  /*3330*/  IMAD.MOV.U32 R7, RZ, RZ, R3 ;  /* 0x000000ffff077224 */ /* 0x001fe200078e0003 */
[----:B------:R-:W-:Y:S01]  /*3340*/  IABS R21, R11 ;  /* 0x0000000b00157213 */ /* 0x000fe20000000000 */
[----:B------:R-:W-:Y:S01]  /*3350*/  VIADD R13, R29, 0xc9 ;  /* 0x000000c91d0d7836 */ /* 0x000fe20000000000 */
[----:B------:R-:W-:Y:S01]  /*3360*/  ISETP.GT.U32.AND P5, PT, R4, R9, PT ;  /* 0x000000090400720c */ /* 0x000fe20003fa4070 */
[----:B------:R-:W-:-:S03]  /*3370*/  IMAD.HI.U32 R12, R0, R20, RZ ;  /* 0x00000014000c7227 */ /* 0x000fc600078e00ff */
[----:B------:R-:W-:Y:S01]  /*3380*/  IABS R2, R13 ;  /* 0x0000000d00027213 */ /* 0x000fe20000000000 */
[--C-:B------:R-:W-:Y:S02]  /*3390*/  @!P4 IMAD.IADD R8, R8, 0x1, -R4.reuse ;  /* 0x000000010808c824 */ /* 0x100fe400078e0a04 */
[----:B------:R-:W-:Y:S01]  /*33a0*/  @!P2 IMAD.IADD R5, R5, 0x1, -R4 ;  /* 0x000000010505a824 */ /* 0x000fe200078e0a04 */
[----:B------:R-:W-:Y:S01]  /*33b0*/  ISETP.GE.AND P2, PT, R11, RZ, PT ;  /* 0x000000ff0b00720c */ /* 0x000fe20003f46270 */
[----:B------:R-:W-:Y:S01]  /*33c0*/  @!P0 IMAD.MOV R7, RZ, RZ, -R7 ;  /* 0x000000ffff078224 */ /* 0x000fe200078e0a07 */
[----:B------:R-:W-:Y:S01]  /*33d0*/  ISETP.GE.AND P0, PT, R10, RZ, PT ;  /* 0x000000ff0a00720c */ /* 0x000fe20003f06270 */
[----:B------:R-:W-:Y:S01]  /*33e0*/  IMAD.MOV R11, RZ, RZ, -R12 ;  /* 0x000000ffff0b7224 */ /* 0x000fe200078e0a0c */
[----:B------:R-:W-:Y:S01]  /*33f0*/  ISETP.GT.U32.AND P4, PT, R4, R8, PT ;  /* 0x000000080400720c */ /* 0x000fe20003f84070 */
[----:B------:R-:W-:Y:S01]  /*3400*/  IMAD.HI.U32 R10, R0, R21, RZ ;  /* 0x00000015000a7227 */ /* 0x000fe200078e00ff */
[----:B------:R0:W-:Y:S03]  /*3410*/  STL [R1+0x314], R7 ;  /* 0x0003140701007387 */ /* 0x0001e60000100800 */
[----:B------:R-:W-:-:S02]  /*3420*/  IMAD R20, R4, R11, R20 ;  /* 0x0000000b04147224 */ /* 0x000fc400078e0214 */
[----:B-1----:R-:W-:Y:S02]  /*3430*/  IMAD.MOV.U32 R14, RZ, RZ, R5 ;  /* 0x000000ffff0e7224 */ /* 0x002fe400078e0005 */
[----:B------:R-:W-:Y:S02]  /*3440*/  IMAD.MOV R10, RZ, RZ, -R10 ;  /* 0x000000ffff0a7224 */ /* 0x000fe400078e0a0a */
[----:B------:R-:W-:Y:S01]  /*3450*/  @!P1 IMAD.MOV R14, RZ, RZ, -R14 ;  /* 0x000000ffff0e9224 */ /* 0x000fe200078e0a0e */
[C---:B------:R-:W-:Y:S01]  /*3460*/  ISETP.GT.U32.AND P1, PT, R4.reuse, R20, PT ;  /* 0x000000140400720c */ /* 0x040fe20003f24070 */
[----:B------:R-:W-:Y:S02]  /*3470*/  IMAD R21, R4, R10, R21 ;  /* 0x0000000a04157224 */ /* 0x000fe400078e0215 */
[--C-:B------:R-:W-:Y:S01]  /*3480*/  @!P5 IMAD.IADD R9, R9, 0x1, -R4.reuse ;  /* 0x000000010909d824 */ /* 0x100fe200078e0a04 */
[----:B------:R-:W-:Y:S01]  /*3490*/  STL [R1+0x310], R14 ;  /* 0x0003100e01007387 */ /* 0x000fe20000100800 */
[----:B------:R-:W-:Y:S01]  /*34a0*/  @!P4 IMAD.IADD R8, R8, 0x1, -R4 ;  /* 0x000000010808c824 */ /* 0x000fe200078e0a04 */
[----:B------:R-:W-:Y:S01]  /*34b0*/  ISETP.GT.U32.AND P4, PT, R4, R21, PT ;  /* 0x000000150400720c */ /* 0x000fe20003f84070 */
[----:B0-----:R-:W-:Y:S01]  /*34c0*/  IMAD.MOV.U32 R7, RZ, RZ, R9 ;  /* 0x000000ffff077224 */ /* 0x001fe200078e0009 */
[----:B------:R-:W-:Y:S01]  /*34d0*/  ISETP.GE.AND P5, PT, R13, RZ, PT ;  /* 0x000000ff0d00720c */ /* 0x000fe20003fa6270 */
[----:B------:R-:W-:-:S04]  /*34e0*/  IMAD.HI.U32 R3, R0, R2, RZ ;  /* 0x0000000200037227 */ /* 0x000fc800078e00ff */
[----:B------:R-:W-:Y:S02]  /*34f0*/  @!P3 IMAD.MOV R7, RZ, RZ, -R7 ;  /* 0x000000ffff07b224 */ /* 0x000fe400078e0a07 */
[----:B------:R-:W-:Y:S02]  /*3500*/  @!P1 IMAD.IADD R20, R20, 0x1, -R4 ;  /* 0x0000000114149824 */ /* 0x000fe400078e0a04 */
[C---:B------:R-:W-:Y:S01]  /*3510*/  VIADD R12, R29.reuse, 0xc8 ;  /* 0x000000c81d0c7836 */ /* 0x040fe20000000000 */
[----:B------:R0:W-:Y:S01]  /*3520*/  STL [R1+0x30c], R7 ;  /* 0x00030c0701007387 */ /* 0x0001e20000100800 */
[----:B------:R-:W-:Y:S01]  /*3530*/  IMAD.MOV R3, RZ, RZ, -R3 ;  /* 0x000000ffff037224 */ /* 0x000fe200078e0a03 */
[----:B------:R-:W-:Y:S01]  /*3540*/  ISETP.GT.U32.AND P1, PT, R4, R20, PT ;  /* 0x000000140400720c */ /* 0x000fe20003f24070 */
[----:B------:R-:W-:Y:S01]  /*3550*/  VIADD R11, R29, 0xc7 ;  /* 0x000000c71d0b7836 */ /* 0x000fe20000000000 */
[----:B------:R-:W-:Y:S01]  /*3560*/  ISETP.GE.AND P3, PT, R12, RZ, PT ;  /* 0x000000ff0c00720c */ /* 0x000fe20003f66270 */
[----:B------:R-:W-:Y:S01]  /*3570*/  IMAD R2, R4, R3, R2 ;  /* 0x0000000304027224 */ /* 0x000fe200078e0202 */
[----:B------:R-:W-:Y:S01]  /*3580*/  IABS R12, R12 ;  /* 0x0000000c000c7213 */ /* 0x000fe20000000000 */
[----:B------:R-:W-:Y:S01]  /*3590*/  @!P4 IMAD.IADD R21, R21, 0x1, -R4 ;  /* 0x000000011515c824 */ /* 0x000fe200078e0a04 */
[----:B------:R-:W-:Y:S01]  /*35a0*/  IABS R3, R11 ;  /* 0x0000000b00037213 */ /* 0x000fe20000000000 */
[----:B------:R-:W-:-:S02]  /*35b0*/  VIADD R17, R29, 0xc6 ;  /* 0x000000c61d117836 */ /* 0x000fc40000000000 */
[----:B0-----:R-:W-:Y:S01]  /*35c0*/  IMAD.MOV.U32 R7, RZ, RZ, R8 ;  /* 0x000000ffff077224 */ /* 0x001fe200078e0008 */
[----:B------:R-:W-:Y:S01]  /*35d0*/  ISETP.GT.U32.AND P4, PT, R4, R21, PT ;  /* 0x000000150400720c */ /* 0x000fe20003f84070 */
[----:B------:R-:W-:Y:S01]  /*35e0*/  IMAD.HI.U32 R13, R0, R12, RZ ;  /* 0x0000000c000d7227 */ /* 0x000fe200078e00ff */
[----:B------:R-:W-:-:S03]  /*35f0*/  IABS R10, R17 ;  /* 0x00000011000a7213 */ /* 0x000fc60000000000 */
[----:B------:R-:W-:Y:S01]  /*3600*/  @!P6 IMAD.MOV R7, RZ, RZ, -R7 ;  /* 0x000000ffff07e224 */ /* 0x000fe200078e0a07 */
[----:B------:R-:W-:Y:S01]  /*3610*/  ISETP.GT.U32.AND P6, PT, R4, R2, PT ;  /* 0x000000020400720c */ /* 0x000fe20003fc4070 */
[----:B------:R-:W-:-:S03]  /*3620*/  IMAD.HI.U32 R9, R0, R3, RZ ;  /* 0x0000000300097227 */ /* 0x000fc600078e00ff */
[----:B------:R0:W-:Y:S01]  /*3630*/  STL [R1+0x308], R7 ;  /* 0x0003080701007387 */ /* 0x0001e20000100800 */
[----:B------:R-:W-:Y:S02]  /*3640*/  IMAD.MOV R13, RZ, RZ, -R13 ;  /* 0x000000ffff0d7224 */ /* 0x000fe400078e0a0d */
[----:B------:R-:W-:Y:S02]  /*3650*/  IMAD.MOV R9, RZ, RZ, -R9 ;  /* 0x000000ffff097224 */ /* 0x000fe400078e0a09 */
[----:B------:R-:W-:Y:S02]  /*3660*/  VIADD R14, R29, 0xc5 ;  /* 0x000000c51d0e7836 */ /* 0x000fe40000000000 */
[----:B------:R-:W-:Y:S01]  /*3670*/  @!P1 IMAD.IADD R20, R20, 0x1, -R4 ;  /* 0x0000000114149824 */ /* 0x000fe200078e0a04 */
[----:B------:R-:W-:Y:S01]  /*3680*/  ISETP.GE.AND P1, PT, R11, RZ, PT ;  /* 0x000000ff0b00720c */ /* 0x000fe20003f26270 */
[C---:B------:R-:W-:Y:S01]  /*3690*/  IMAD R11, R4.reuse, R13, R12 ;  /* 0x0000000d040b7224 */ /* 0x040fe200078e020c */
[----:B------:R-:W-:Y:S01]  /*36a0*/  IABS R16, R14 ;  /* 0x0000000e00107213 */ /* 0x000fe20000000000 */
[----:B------:R-:W-:-:S02]  /*36b0*/  IMAD R3, R4, R9, R3 ;  /* 0x0000000904037224 */ /* 0x000fc400078e0203 */
[--C-:B------:R-:W-:Y:S01]  /*36c0*/  @!P4 IMAD.IADD R21, R21, 0x1, -R4.reuse ;  /* 0x000000011515c824 */ /* 0x100fe200078e0a04 */
[----:B------:R-:W-:Y:S01]  /*36d0*/  ISETP.GT.U32.AND P4, PT, R4, R11, PT ;  /* 0x0000000b0400720c */ /* 0x000fe20003f84070 */
[----:B------:R-:W-:Y:S01]  /*36e0*/  @!P6 IMAD.IADD R2, R2, 0x1, -R4 ;  /* 0x000000010202e824 */ /* 0x000fe200078e0a04 */
[----:B------:R-:W-:Y:S01]  /*36f0*/  ISETP.GT.U32.AND P6, PT, R4, R3, PT ;  /* 0x000000030400720c */ /* 0x000fe20003fc4070 */
[----:B------:R-:W-:-:S04]  /*3700*/  IMAD.HI.U32 R15, R0, R10, RZ ;  /* 0x0000000a000f7227 */ /* 0x000fc800078e00ff */
[----:B------:R-:W-:-:S04]  /*3710*/  IMAD.HI.U32 R5, R0, R16, RZ ;  /* 0x0000001000057227 */ /* 0x000fc800078e00ff */
[----:B------:R-:W-:Y:S02]  /*3720*/  IMAD.MOV R8, RZ, RZ, -R15 ;  /* 0x000000ffff087224 */ /* 0x000fe400078e0a0f */
[----:B------:R-:W-:Y:S02]  /*3730*/  IMAD.MOV R5, RZ, RZ, -R5 ;  /* 0x000000ffff057224 */ /* 0x000fe400078e0a05 */
[C---:B------:R-:W-:Y:S02]  /*3740*/  IMAD R10, R4.reuse, R8, R10 ;  /* 0x00000008040a7224 */ /* 0x040fe400078e020a */
[C---:B------:R-:W-:Y:S02]  /*3750*/  VIADD R8, R29.reuse, 0xc3 ;  /* 0x000000c31d087836 */ /* 0x040fe40000000000 */
[C---:B------:R-:W-:Y:S02]  /*3760*/  IMAD R16, R4.reuse, R5, R16 ;  /* 0x0000000504107224 */ /* 0x040fe400078e0210 */
[----:B------:R-:W-:Y:S01]  /*3770*/  VIADD R5, R29, 0xc4 ;  /* 0x000000c41d057836 */ /* 0x000fe20000000000 */
[----:B------:R-:W-:Y:S01]  /*3780*/  IABS R18, R8 ;  /* 0x0000000800127213 */ /* 0x000fe20000000000 */
[--C-:B------:R-:W-:Y:S01]  /*3790*/  @!P4 IMAD.IADD R11, R11, 0x1, -R4.reuse ;  /* 0x000000010b0bc824 */ /* 0x100fe200078e0a04 */
[----:B------:R-:W-:Y:S01]  /*37a0*/  ISETP.GT.U32.AND P4, PT, R4, R2, PT ;  /* 0x000000020400720c */ /* 0x000fe20003f84070 */
[----:B------:R-:W-:Y:S01]  /*37b0*/  @!P6 IMAD.IADD R3, R3, 0x1, -R4 ;  /* 0x000000010303e824 */ /* 0x000fe200078e0a04 */
[----:B------:R-:W-:Y:S01]  /*37c0*/  IABS R13, R5 ;  /* 0x00000005000d7213 */ /* 0x000fe20000000000 */
[----:B0-----:R-:W-:-:S02]  /*37d0*/  IMAD.MOV.U32 R7, RZ, RZ, R20 ;  /* 0x000000ffff077224 */ /* 0x001fc400078e0014 */
[----:B------:R-:W-:Y:S01]  /*37e0*/  IMAD.HI.U32 R20, R0, R18, RZ ;  /* 0x0000001200147227 */ /* 0x000fe200078e00ff */
[----:B------:R-:W-:-:S03]  /*37f0*/  ISETP.GT.U32.AND P6, PT, R4, R3, PT ;  /* 0x000000030400720c */ /* 0x000fc60003fc4070 */
[----:B------:R-:W-:Y:S01]  /*3800*/  @!P0 IMAD.MOV R7, RZ, RZ, -R7 ;  /* 0x000000ffff078224 */ /* 0x000fe200078e0a07 */
[----:B------:R-:W-:Y:S01]  /*3810*/  ISETP.GT.U32.AND P0, PT, R4, R11, PT ;  /* 0x0000000b0400720c */ /* 0x000fe20003f04070 */
[----:B------:R-:W-:-:S03]  /*3820*/  IMAD.HI.U32 R22, R0, R13, RZ ;  /* 0x0000000d00167227 */ /* 0x000fc600078e00ff */
[----:B------:R0:W-:Y:S01]  /*3830*/  STL [R1+0x304], R7 ;  /* 0x0003040701007387 */ /* 0x0001e20000100800 */
[----:B------:R-:W-:Y:S02]  /*3840*/  IMAD.MOV R20, RZ, RZ, -R20 ;  /* 0x000000ffff147224 */ /* 0x000fe400078e0a14 */
[----:B------:R-:W-:Y:S02]  /*3850*/  IMAD.MOV R22, RZ, RZ, -R22 ;  /* 0x000000ffff167224 */ /* 0x000fe400078e0a16 */
[----:B------:R-:W-:Y:S01]  /*3860*/  @!P4 IMAD.IADD R2, R2, 0x1, -R4 ;  /* 0x000000010202c824 */ /* 0x000fe200078e0a04 */
[C---:B------:R-:W-:Y:S01]  /*3870*/  ISETP.GT.U32.AND P4, PT, R4.reuse, R16, PT ;  /* 0x000000100400720c */ /* 0x040fe20003f84070 */
[C---:B------:R-:W-:Y:S02]  /*3880*/  IMAD R18, R4.reuse, R20, R18 ;  /* 0x0000001404127224 */ /* 0x040fe400078e0212 */
[----:B------:R-:W-:Y:S02]  /*3890*/  IMAD R13, R4, R22, R13 ;  /* 0x00000016040d7224 */ /* 0x000fe400078e020d */
[----:B0-----:R-:W-:-:S02]  /*38a0*/  IMAD.MOV.U32 R7, RZ, RZ, R21 ;  /* 0x000000ffff077224 */ /* 0x001fc400078e0015 */
[--C-:B------:R-:W-:Y:S01]  /*38b0*/  @!P6 IMAD.IADD R3, R3, 0x1, -R4.reuse ;  /* 0x000000010303e824 */ /* 0x100fe200078e0a04 */
[C---:B------:R-:W-:Y:S01]  /*38c0*/  ISETP.GT.U32.AND P6, PT, R4.reuse, R18, PT ;  /* 0x000000120400720c */ /* 0x040fe20003fc4070 */
[----:B------:R-:W-:Y:S01]  /*38d0*/  @!P2 IMAD.MOV R7, RZ, RZ, -R7 ;  /* 0x000000ffff07a224 */ /* 0x000fe200078e0a07 */
[C---:B------:R-:W-:Y:S01]  /*38e0*/  ISETP.GT.U32.AND P2, PT, R4.reuse, R10, PT ;  /* 0x0000000a0400720c */ /* 0x040fe20003f44070 */
[--C-:B------:R-:W-:Y:S01]  /*38f0*/  @!P0 IMAD.IADD R11, R11, 0x1, -R4.reuse ;  /* 0x000000010b0b8824 */ /* 0x100fe200078e0a04 */
[----:B------:R-:W-:Y:S01]  /*3900*/  ISETP.GT.U32.AND P0, PT, R4, R13, PT ;  /* 0x0000000d0400720c */ /* 0x000fe20003f04070 */
[C---:B------:R-:W-:Y:S01]  /*3910*/  VIADD R9, R29.reuse, 0xc1 ;  /* 0x000000c11d097836 */ /* 0x040fe20000000000 */
[----:B------:R0:W-:Y:S01]  /*3920*/  STL [R1+0x300], R7 ;  /* 0x0003000701007387 */ /* 0x0001e20000100800 */
[----:B------:R-:W-:Y:S02]  /*3930*/  VIADD R15, R29, 0xc2 ;  /* 0x000000c21d0f7836 */ /* 0x000fe40000000000 */
[----:B------:R-:W-:Y:S01]  /*3940*/  @!P4 IMAD.IADD R16, R16, 0x1, -R4 ;  /* 0x000000011010c824 */ /* 0x000fe200078e0a04 */
[----:B------:R-:W-:Y:S01]  /*3950*/  IABS R12, R9 ;  /* 0x00000009000c7213 */ /* 0x000fe20000000000 */
[----:B------:R-:W-:Y:S01]  /*3960*/  IMAD.MOV.U32 R23, RZ, RZ, R2 ;  /* 0x000000ffff177224 */ /* 0x000fe200078e0002 */
[----:B------:R-:W-:Y:S01]  /*3970*/  IABS R19, R15 ;  /* 0x0000000f00137213 */ /* 0x000fe20000000000 */
[--C-:B------:R-:W-:Y:S01]  /*3980*/  @!P6 IMAD.IADD R18, R18, 0x1, -R4.reuse ;  /* 0x000000011212e824 */ /* 0x100fe200078e0a04 */
[----:B------:R-:W-:Y:S01]  /*3990*/  ISETP.GT.U32.AND P6, PT, R4, R16, PT ;  /* 0x000000100400720c */ /* 0x000fe20003fc4070 */
[----:B------:R-:W-:Y:S01]  /*39a0*/  @!P2 IMAD.IADD R10, R10, 0x1, -R4 ;  /* 0x000000010a0aa824 */ /* 0x000fe200078e0a04 */
[----:B------:R-:W-:Y:S01]  /*39b0*/  ISETP.GE.AND P4, PT, R14, RZ, PT ;  /* 0x000000ff0e00720c */ /* 0x000fe20003f86270 */
[----:B------:R-:W-:Y:S01]  /*39c0*/  IMAD.HI.U32 R22, R0, R12, RZ ;  /* 0x0000000c00167227 */ /* 0x000fe200078e00ff */
[----:B------:R-:W-:-:S03]  /*39d0*/  ISETP.GE.AND P2, PT, R17, RZ, PT ;  /* 0x000000ff1100720c */ /* 0x000fc60003f46270 */
[----:B0-----:R-:W-:Y:S02]  /*39e0*/  IMAD.MOV.U32 R7, RZ, RZ, R11 ;  /* 0x000000ffff077224 */ /* 0x001fe400078e000b */
[----:B------:R-:W-:Y:S01]  /*39f0*/  @!P0 IMAD.IADD R13, R13, 0x1, -R4 ;  /* 0x000000010d0d8824 */ /* 0x000fe200078e0a04 */
[----:B------:R-:W-:Y:S01]  /*3a00*/  ISETP.GT.U32.AND P0, PT, R4, R10, PT ;  /* 0x0000000a0400720c */ /* 0x000fe20003f04070 */
[----:B------:R-:W-:-:S04]  /*3a10*/  IMAD.HI.U32 R21, R0, R19, RZ ;  /* 0x0000001300157227 */ /* 0x000fc800078e00ff */
[----:B------:R-:W-:Y:S01]  /*3a20*/  @!P5 IMAD.MOV R23, RZ, RZ, -R23 ;  /* 0x000000ffff17d224 */ /* 0x000fe200078e0a17 */
[C---:B------:R-:W-:Y:S01]  /*3a30*/  ISETP.GT.U32.AND P5, PT, R4.reuse, R13, PT ;  /* 0x0000000d0400720c */ /* 0x040fe20003fa4070 */
[----:B------:R-:W-:Y:S02]  /*3a40*/  IMAD.MOV R22, RZ, RZ, -R22 ;  /* 0x000000ffff167224 */ /* 0x000fe400078e0a16 */
[----:B------:R-:W-:Y:S01]  /*3a50*/  @!P3 IMAD.MOV R7, RZ, RZ, -R7 ;  /* 0x000000ffff07b224 */ /* 0x000fe200078e0a07 */
[----:B------:R-:W-:Y:S01]  /*3a60*/  STL [R1+0x2fc], R23 ;  /* 0x0002fc1701007387 */ /* 0x000fe20000100800 */
[----:B------:R-:W-:Y:S01]  /*3a70*/  IMAD.MOV R21, RZ, RZ, -R21 ;  /* 0x000000ffff157224 */ /* 0x000fe200078e0a15 */
[C---:B------:R-:W-:Y:S01]  /*3a80*/  ISETP.GT.U32.AND P3, PT, R4.reuse, R18, PT ;  /* 0x000000120400720c */ /* 0x040fe20003f64070 */
[----:B------:R-:W-:Y:S01]  /*3a90*/  IMAD R12, R4, R22, R12 ;  /* 0x00000016040c7224 */ /* 0x000fe200078e020c */
[----:B------:R0:W-:Y:S01]  /*3aa0*/  STL [R1+0x2f8], R7 ;  /* 0x0002f80701007387 */ /* 0x0001e20000100800 */
[----:B------:R-:W-:-:S02]  /*3ab0*/  VIADD R14, R29, 0xc0 ;  /* 0x000000c01d0e7836 */ /* 0x000fc40000000000 */
[----:B------:R-:W-:Y:S02]  /*3ac0*/  IMAD R19, R4, R21, R19 ;  /* 0x0000001504137224 */ /* 0x000fe400078e0213 */
[----:B------:R-:W-:Y:S01]  /*3ad0*/  VIADD R17, R29, 0xbf ;  /* 0x000000bf1d117836 */ /* 0x000fe20000000000 */
[----:B------:R-:W-:Y:S01]  /*3ae0*/  IABS R2, R14 ;  /* 0x0000000e00027213 */ /* 0x000fe20000000000 */
[--C-:B------:R-:W-:Y:S01]  /*3af0*/  @!P6 IMAD.IADD R16, R16, 0x1, -R4.reuse ;  /* 0x000000011010e824 */ /* 0x100fe200078e0a04 */
[----:B------:R-:W-:Y:S01]  /*3b00*/  ISETP.GT.U32.AND P6, PT, R4, R12, PT ;  /* 0x0000000c0400720c */ /* 0x000fe20003fc4070 */
[----:B------:R-:W-:Y:S01]  /*3b10*/  @!P0 IMAD.IADD R10, R10, 0x1, -R4 ;  /* 0x000000010a0a8824 */ /* 0x000fe200078e0a04 */
[----:B------:R-:W-:Y:S01]  /*3b20*/  ISETP.GE.AND P0, PT, R5, RZ, PT ;  /* 0x000000ff0500720c */ /* 0x000fe20003f06270 */
[----:B0-----:R-:W-:Y:S01]  /*3b30*/  IMAD.MOV.U32 R7, RZ, RZ, R3 ;  /* 0x000000ffff077224 */ /* 0x001fe200078e0003 */
[----:B------:R-:W-:Y:S01]  /*3b40*/  IABS R3, R17 ;  /* 0x0000001100037213 */ /* 0x000fe20000000000 */
[----:B------:R-:W-:-:S04]  /*3b50*/  IMAD.HI.U32 R5, R0, R2, RZ ;  /* 0x0000000200057227 */ /* 0x000fc800078e00ff */
[----:B------:R-:W-:Y:S01]  /*3b60*/  @!P1 IMAD.MOV R7, RZ, RZ, -R7 ;  /* 0x000000ffff079224 */ /* 0x000fe200078e0a07 */
[----:B------:R-:W-:Y:S01]  /*3b70*/  ISETP.GT.U32.AND P1, PT, R4, R19, PT ;  /* 0x000000130400720c */ /* 0x000fe20003f24070 */
[----:B------:R-:W-:Y:S02]  /*3b80*/  IMAD.MOV.U32 R11, RZ, RZ, R10 ;  /* 0x000000ffff0b7224 */ /* 0x000fe400078e000a */
[----:B------:R-:W-:Y:S01]  /*3b90*/  @!P5 IMAD.IADD R13, R13, 0x1, -R4 ;  /* 0x000000010d0dd824 */ /* 0x000fe200078e0a04 */
[----:B------:R0:W-:Y:S01]  /*3ba0*/  STL [R1+0x2f4], R7 ;  /* 0x0002f40701007387 */ /* 0x0001e20000100800 */
[----:B------:R-:W-:Y:S01]  /*3bb0*/  ISETP.GE.AND P5, PT, R8, RZ, PT ;  /* 0x000000ff0800720c */ /* 0x000fe20003fa6270 */
[----:B------:R-:W-:-:S04]  /*3bc0*/  IMAD.HI.U32 R8, R0, R3, RZ ;  /* 0x0000000300087227 */ /* 0x000fc800078e00ff */
[----:B------:R-:W-:Y:S02]  /*3bd0*/  IMAD.MOV R5, RZ, RZ, -R5 ;  /* 0x000000ffff057224 */ /* 0x000fe400078e0a05 */
[----:B------:R-:W-:Y:S02]  /*3be0*/  @!P2 IMAD.MOV R11, RZ, RZ, -R11 ;  /* 0x000000ffff0ba224 */ /* 0x000fe400078e0a0b */
[----:B0-----:R-:W-:Y:S02]  /*3bf0*/  IMAD.MOV.U32 R7, RZ, RZ, R16 ;  /* 0x000000ffff077224 */ /* 0x001fe400078e0010 */
[----:B------:R-:W-:Y:S01]  /*3c00*/  @!P3 IMAD.IADD R18, R18, 0x1, -R4 ;  /* 0x000000011212b824 */ /* 0x000fe200078e0a04 */
[----:B------:R-:W-:Y:S01]  /*3c10*/  STL [R1+0x2f0], R11 ;  /* 0x0002f00b01007387 */ /* 0x000fe20000100800 */
[----:B------:R-:W-:Y:S01]  /*3c20*/  @!P4 IMAD.MOV R7, RZ, RZ, -R7 ;  /* 0x000000ffff07c224 */ /* 0x000fe200078e0a07 */
[----:B------:R-:W-:Y:S01]  /*3c30*/  ISETP.GE.AND P3, PT, R15, RZ, PT ;  /* 0x000000ff0f00720c */ /* 0x000fe20003f66270 */
[----:B------:R-:W-:-:S02]  /*3c40*/  IMAD.MOV R8, RZ, RZ, -R8 ;  /* 0x000000ffff087224 */ /* 0x000fc400078e0a08 */
[----:B------:R-:W-:Y:S01]  /*3c50*/  @!P6 IMAD.IADD R12, R12, 0x1, -R4 ;  /* 0x000000010c0ce824 */ /* 0x000fe200078e0a04 */
[----:B------:R0:W-:Y:S01]  /*3c60*/  STL [R1+0x2ec], R7 ;  /* 0x0002ec0701007387 */ /* 0x0001e20000100800 */
[----:B------:R-:W-:Y:S01]  /*3c70*/  IMAD R2, R4, R5, R2 ;  /* 0x0000000504027224 */ /* 0x000fe200078e0202 */
[----:B------:R-:W-:Y:S01]  /*3c80*/  ISETP.GE.AND P6, PT, R14, RZ, PT ;  /* 0x000000ff0e00720c */ /* 0x000fe20003fc6270 */
[----:B------:R-:W-:Y:S01]  /*3c90*/  IMAD.MOV.U32 R10, RZ, RZ, R13 ;  /* 0x000000ffff0a7224 */ /* 0x000fe200078e000d */
[C---:B------:R-:W-:Y:S01]  /*3ca0*/  ISETP.GT.U32.AND P4, PT, R4.reuse, R12, PT ;  /* 0x0000000c0400720c */ /* 0x040fe20003f84070 */
[----:B------:R-:W-:Y:S01]  /*3cb0*/  @!P1 IMAD.IADD R19, R19, 0x1, -R4 ;  /* 0x0000000113139824 */ /* 0x000fe200078e0a04 */
[----:B------:R-:W-:Y:S01]  /*3cc0*/  ISETP.GE.AND P1, PT, R9, RZ, PT ;  /* 0x000000ff0900720c */ /* 0x000fe20003f26270 */
[C---:B------:R-:W-:Y:S02]  /*3cd0*/  IMAD R9, R4.reuse, R8, R3 ;  /* 0x0000000804097224 */ /* 0x040fe400078e0203 */
[----:B------:R-:W-:Y:S01]  /*3ce0*/  @!P0 IMAD.MOV R10, RZ, RZ, -R10 ;  /* 0x000000ffff0a8224 */ /* 0x000fe200078e0a0a */
[C---:B------:R-:W-:Y:S01]  /*3cf0*/  ISETP.GT.U32.AND P0, PT, R4.reuse, R2, PT ;  /* 0x000000020400720c */ /* 0x040fe20003f04070 */
[----:B0-----:R-:W-:Y:S01]  /*3d00*/  IMAD.MOV.U32 R7, RZ, RZ, R18 ;  /* 0x000000ffff077224 */ /* 0x001fe200078e0012 */
[C---:B------:R-:W-:Y:S01]  /*3d10*/  ISETP.GT.U32.AND P2, PT, R4.reuse, R19, PT ;  /* 0x000000130400720c */ /* 0x040fe20003f44070 */
[----:B------:R-:W-:Y:S01]  /*3d20*/  VIADD R5, R29, 0xbe ;  /* 0x000000be1d057836 */ /* 0x000fe20000000000 */
[----:B------:R0:W-:Y:S01]  /*3d30*/  STL [R1+0x2e8], R10 ;  /* 0x0002e80a01007387 */ /* 0x0001e20000100800 */
[----:B------:R-:W-:Y:S01]  /*3d40*/  @!P5 IMAD.MOV R7, RZ, RZ, -R7 ;  /* 0x000000ffff07d224 */ /* 0x000fe200078e0a07 */
[----:B------:R-:W-:Y:S01]  /*3d50*/  ISETP.GT.U32.AND P5, PT, R4, R9, PT ;  /* 0x000000090400720c */ /* 0x000fe20003fa4070 */
[----:B------:R-:W-:Y:S01]  /*3d60*/  @!P4 IMAD.IADD R12, R12, 0x1, -R4 ;  /* 0x000000010c0cc824 */ /* 0x000fe200078e0a04 */
[----:B------:R-:W-:Y:S01]  /*3d70*/  ISETP.GE.AND P4, PT, R5, RZ, PT ;  /* 0x000000ff0500720c */ /* 0x000fe20003f86270 */
[C---:B------:R-:W-:Y:S01]  /*3d80*/  VIADD R3, R29.reuse, 0xbd ;  /* 0x000000bd1d037836 */ /* 0x040fe20000000000 */
[----:B------:R1:W-:Y:S01]  /*3d90*/  STL [R1+0x2e4], R7 ;  /* 0x0002e40701007387 */ /* 0x0003e20000100800 */
[----:B------:R-:W-:-:S02]  /*3da0*/  VIADD R14, R29, 0xbc ;  /* 0x000000bc1d0e7836 */ /* 0x000fc40000000000 */
[--C-:B------:R-:W-:Y:S01]  /*3db0*/  @!P0 IMAD.IADD R2, R2, 0x1, -R4.reuse ;  /* 0x0000000102028824 */ /* 0x100fe200078e0a04 */
[----:B0-----:R-:W-:Y:S01]  /*3dc0*/  IABS R10, R5 ;  /* 0x00000005000a7213 */ /* 0x001fe20000000000 */
[----:B------:R-:W-:Y:S01]  /*3dd0*/  @!P2 IMAD.IADD R19, R19, 0x1, -R4 ;  /* 0x000000011313a824 */ /* 0x000fe200078e0a04 */
[----:B------:R-:W-:Y:S01]  /*3de0*/  IABS R8, R3 ;  /* 0x0000000300087213 */ /* 0x000fe20000000000 */
[----:B------:R-:W-:Y:S01]  /*3df0*/  VIADD R13, R29, 0xbb ;  /* 0x000000bb1d0d7836 */ /* 0x000fe20000000000 */
[----:B------:R-:W-:Y:S01]  /*3e00*/  ISETP.GE.AND P0, PT, R3, RZ, PT ;  /* 0x000000ff0300720c */ /* 0x000fe20003f06270 */
[----:B------:R-:W-:Y:S01]  /*3e10*/  IMAD.MOV.U32 R5, RZ, RZ, R10 ;  /* 0x000000ffff057224 */ /* 0x000fe200078e000a */
[----:B------:R-:W-:Y:S01]  /*3e20*/  ISETP.GE.AND P2, PT, R17, RZ, PT ;  /* 0x000000ff1100720c */ /* 0x000fe20003f46270 */
[----:B------:R-:W-:Y:S01]  /*3e30*/  @!P5 IMAD.IADD R9, R9, 0x1, -R4 ;  /* 0x000000010909d824 */ /* 0x000fe200078e0a04 */
[----:B------:R-:W-:Y:S01]  /*3e40*/  ISETP.GT.U32.AND P5, PT, R4, R2, PT ;  /* 0x000000020400720c */ /* 0x000fe20003fa4070 */
[----:B------:R-:W-:-:S04]  /*3e50*/  IMAD.HI.U32 R10, R0, R5, RZ ;  /* 0x00000005000a7227 */ /* 0x000fc800078e00ff */
[----:B------:R-:W-:Y:S02]  /*3e60*/  IMAD.MOV R10, RZ, RZ, -R10 ;  /* 0x000000ffff0a7224 */ /* 0x000fe400078e0a0a */
[----:B-1----:R-:W-:Y:S02]  /*3e70*/  IMAD.MOV.U32 R7, RZ, RZ, R19 ;  /* 0x000000ffff077224 */ /* 0x002fe400078e0013 */
[----:B------:R-:W-:Y:S02]  /*3e80*/  IMAD R5, R4, R10, R5 ;  /* 0x0000000a04057224 */ /* 0x000fe400078e0205 */
[----:B------:R-:W-:-:S04]  /*3e90*/  IMAD.HI.U32 R3, R0, R8, RZ ;  /* 0x0000000800037227 */ /* 0x000fc800078e00ff */
[----:B------:R-:W-:Y:S01]  /*3ea0*/  @!P3 IMAD.MOV R7, RZ, RZ, -R7 ;  /* 0x000000ffff07b224 */ /* 0x000fe200078e0a07 */
[----:B------:R-:W-:Y:S01]  /*3eb0*/  ISETP.GT.U32.AND P3, PT, R4, R9, PT ;  /* 0x000000090400720c */ /* 0x000fe20003f64070 */
[----:B------:R-:W-:Y:S01]  /*3ec0*/  @!P5 IMAD.IADD R2, R2, 0x1, -R4 ;  /* 0x000000010202d824 */ /* 0x000fe200078e0a04 */
[C---:B------:R-:W-:Y:S01]  /*3ed0*/  ISETP.GT.U32.AND P5, PT, R4.reuse, R5, PT ;  /* 0x000000050400720c */ /* 0x040fe20003fa4070 */
[----:B------:R-:W-:Y:S01]  /*3ee0*/  IMAD.MOV R3, RZ, RZ, -R3 ;  /* 0x000000ffff037224 */ /* 0x000fe200078e0a03 */
[----:B------:R0:W-:Y:S01]  /*3ef0*/  STL [R1+0x2e0], R7 ;  /* 0x0002e00701007387 */ /* 0x0001e20000100800 */
[C---:B------:R-:W-:Y:S02]  /*3f00*/  VIADD R10, R29.reuse, 0xba ;  /* 0x000000ba1d0a7836 */ /* 0x040fe40000000000 */
[----:B------:R-:W-:Y:S02]  /*3f10*/  IMAD R8, R4, R3, R8 ;  /* 0x0000000304087224 */ /* 0x000fe400078e0208 */
[----:B------:R-:W-:-:S02]  /*3f20*/  VIADD R3, R29, 0xb9 ;  /* 0x000000b91d037836 */ /* 0x000fc40000000000 */
[----:B------:R-:W-:Y:S02]  /*3f30*/  VIADD R19, R29, 0xb8 ;  /* 0x000000b81d137836 */ /* 0x000fe40000000000 */
[----:B------:R-:W-:Y:S01]  /*3f40*/  @!P3 IMAD.IADD R9, R9, 0x1, -R4 ;  /* 0x000000010909b824 */ /* 0x000fe200078e0a04 */
[----:B------:R-:W-:Y:S01]  /*3f50*/  ISETP.GE.AND P3, PT, R13, RZ, PT ;  /* 0x000000ff0d00720c */ /* 0x000fe20003f66270 */
[----:B0-----:R-:W-:Y:S01]  /*3f60*/  IMAD.MOV.U32 R7, RZ, RZ, R12 ;  /* 0x000000ffff077224 */ /* 0x001fe200078e000c */
[----:B------:R-:W-:Y:S01]  /*3f70*/  IABS R13, R13 ;  /* 0x0000000d000d7213 */ /* 0x000fe20000000000 */
[----:B------:R-:W-:Y:S02]  /*3f80*/  IMAD.MOV.U32 R12, RZ, RZ, R2 ;  /* 0x000000ffff0c7224 */ /* 0x000fe400078e0002 */
[----:B------:R-:W-:Y:S01]  /*3f90*/  @!P1 IMAD.MOV R7, RZ, RZ, -R7 ;  /* 0x000000ffff079224 */ /* 0x000fe200078e0a07 */
[----:B------:R-:W-:Y:S01]  /*3fa0*/  ISETP.GE.AND P1, PT, R14, RZ, PT ;  /* 0x000000ff0e00720c */ /* 0x000fe20003f26270 */
[----:B------:R-:W-:Y:S01]  /*3fb0*/  @!P6 IMAD.MOV R12, RZ, RZ, -R12 ;  /* 0x000000ffff0ce224 */ /* 0x000fe200078e0a0c */
[----:B------:R-:W-:Y:S01]  /*3fc0*/  ISETP.GT.U32.AND P6, PT, R4, R8, PT ;  /* 0x000000080400720c */ /* 0x000fe20003fc4070 */
[----:B------:R-:W-:Y:S01]  /*3fd0*/  @!P5 IMAD.IADD R5, R5, 0x1, -R4 ;  /* 0x000000010505d824 */ /* 0x000fe200078e0a04 */
[----:B------:R-:W-:Y:S01]  /*3fe0*/  IABS R14, R14 ;  /* 0x0000000e000e7213 */ /* 0x000fe20000000000 */
[----:B------:R0:W-:Y:S01]  /*3ff0*/  STL [R1+0x2dc], R7 ;  /* 0x0002dc0701007387 */ /* 0x0001e20000100800 */
[----:B------:R-:W-:-:S02]  /*4000*/  IMAD.HI.U32 R2, R0, R13, RZ ;  /* 0x0000000d00027227 */ /* 0x000fc400078e00ff */
[----:B------:R-:W-:Y:S01]  /*4010*/  ISETP.GT.U32.AND P5, PT, R4, R5, PT ;  /* 0x000000050400720c */ /* 0x000fe20003fa4070 */
[----:B------:R1:W-:Y:S01]  /*4020*/  STL [R1+0x2d8], R12 ;  /* 0x0002d80c01007387 */ /* 0x0003e20000100800 */
[----:B------:R-:W-:-:S04]  /*4030*/  IMAD.HI.U32 R11, R0, R14, RZ ;  /* 0x0000000e000b7227 */ /* 0x000fc800078e00ff */
[----:B------:R-:W-:Y:S02]  /*4040*/  IMAD.MOV R11, RZ, RZ, -R11 ;  /* 0x000000ffff0b7224 */ /* 0x000fe400078e0a0b */
[----:B0-----:R-:W-:Y:S01]  /*4050*/  IMAD.MOV.U32 R7, RZ, RZ, R9 ;  /* 0x000000ffff077224 */ /* 0x001fe200078e0009 */
[----:B------:R-:W-:Y:S01]  /*4060*/  IABS R9, R3 ;  /* 0x0000000300097213 */ /* 0x000fe20000000000 */
[----:B------:R-:W-:Y:S02]  /*4070*/  @!P6 IMAD.IADD R8, R8, 0x1, -R4 ;  /* 0x000000010808e824 */ /* 0x000fe400078e0a04 */
[----:B------:R-:W-:Y:S01]  /*4080*/  @!P2 IMAD.MOV R7, RZ, RZ, -R7 ;  /* 0x000000ffff07a224 */ /* 0x000fe200078e0a07 */
[----:B------:R-:W-:Y:S01]  /*4090*/  ISETP.GE.AND P2, PT, R10, RZ, PT ;  /* 0x000000ff0a00720c */ /* 0x000fe20003f46270 */
[C---:B------:R-:W-:Y:S01]  /*40a0*/  IMAD R14, R4.reuse, R11, R14 ;  /* 0x0000000b040e7224 */ /* 0x040fe200078e020e */
[----:B------:R-:W-:Y:S01]  /*40b0*/  IABS R10, R10 ;  /* 0x0000000a000a7213 */ /* 0x000fe20000000000 */
[----:B------:R-:W-:Y:S01]  /*40c0*/  @!P5 IMAD.IADD R5, R5, 0x1, -R4 ;  /* 0x000000010505d824 */ /* 0x000fe200078e0a04 */
[----:B------:R-:W-:Y:S01]  /*40d0*/  ISETP.GT.U32.AND P6, PT, R4, R8, PT ;  /* 0x000000080400720c */ /* 0x000fe20003fc4070 */
[----:B------:R-:W-:Y:S01]  /*40e0*/  IMAD.HI.U32 R11, R0, R9, RZ ;  /* 0x00000009000b7227 */ /* 0x000fe200078e00ff */
[----:B------:R-:W-:Y:S01]  /*40f0*/  ISETP.GT.U32.AND P5, PT, R4, R14, PT ;  /* 0x0000000e0400720c */ /* 0x000fe20003fa4070 */
[----:B------:R0:W-:Y:S02]  /*4100*/  STL [R1+0x2d4], R7 ;  /* 0x0002d40701007387 */ /* 0x0001e40000100800 */
[----:B-1----:R-:W-:-:S04]  /*4110*/  IMAD.HI.U32 R12, R0, R10, RZ ;  /* 0x0000000a000c7227 */ /* 0x002fc800078e00ff */
[----:B------:R-:W-:Y:S02]  /*4120*/  IMAD.MOV R12, RZ, RZ, -R12 ;  /* 0x000000ffff0c7224 */ /* 0x000fe400078e0a0c */
[----:B------:R-:W-:Y:S02]  /*4130*/  IMAD.MOV R2, RZ, RZ, -R2 ;  /* 0x000000ffff027224 */ /* 0x000fe400078e0a02 */
[----:B------:R-:W-:Y:S02]  /*4140*/  IMAD.MOV R11, RZ, RZ, -R11 ;  /* 0x000000ffff0b7224 */ /* 0x000fe400078e0a0b */
[C---:B------:R-:W-:Y:S02]  /*4150*/  IMAD R10, R4.reuse, R12, R10 ;  /* 0x0000000c040a7224 */ /* 0x040fe400078e020a */
[----:B------:R-:W-:Y:S01]  /*4160*/  IMAD R13, R4, R2, R13 ;  /* 0x00000002040d7224 */ /* 0x000fe200078e020d */
[----:B------:R-:W-:Y:S01]  /*4170*/  IABS R2, R19 ;  /* 0x0000001300027213 */ /* 0x000fe20000000000 */
[----:B0-----:R-:W-:-:S02]  /*4180*/  IMAD.MOV.U32 R7, RZ, RZ, R5 ;  /* 0x000000ffff077224 */ /* 0x001fc400078e0005 */
[----:B------:R-:W-:Y:S02]  /*4190*/  IMAD R9, R4, R11, R9 ;  /* 0x0000000b04097224 */ /* 0x000fe400078e0209 */
[--C-:B------:R-:W-:Y:S01]  /*41a0*/  @!P6 IMAD.IADD R8, R8, 0x1, -R4.reuse ;  /* 0x000000010808e824 */ /* 0x100fe200078e0a04 */
[C---:B------:R-:W-:Y:S01]  /*41b0*/  ISETP.GT.U32.AND P6, PT, R4.reuse, R10, PT ;  /* 0x0000000a0400720c */ /* 0x040fe20003fc4070 */
[----:B------:R-:W-:Y:S01]  /*41c0*/  @!P4 IMAD.MOV R7, RZ, RZ, -R7 ;  /* 0x000000ffff07c224 */ /* 0x000fe200078e0a07 */
[----:B------:R-:W-:Y:S01]  /*41d0*/  ISETP.GT.U32.AND P4, PT, R4, R13, PT ;  /* 0x0000000d0400720c */ /* 0x000fe20003f84070 */
[----:B------:R-:W-:Y:S01]  /*41e0*/  @!P5 IMAD.IADD R14, R14, 0x1, -R4 ;  /* 0x000000010e0ed824 */ /* 0x000fe200078e0a04 */
[----:B------:R-:W-:Y:S01]  /*41f0*/  ISETP.GT.U32.AND P5, PT, R4, R9, PT ;  /* 0x000000090400720c */ /* 0x000fe20003fa4070 */
[----:B------:R-:W-:Y:S01]  /*4200*/  VIADD R17, R29, 0xb7 ;  /* 0x000000b71d117836 */ /* 0x000fe20000000000 */
[----:B------:R0:W-:Y:S01]  /*4210*/  STL [R1+0x2d0], R7 ;  /* 0x0002d00701007387 */ /* 0x0001e20000100800 */
[----:B------:R-:W-:-:S03]  /*4220*/  IMAD.HI.U32 R5, R0, R2, RZ ;  /* 0x0000000200057227 */ /* 0x000fc600078e00ff */
[----:B------:R-:W-:Y:S01]  /*4230*/  IABS R15, R17 ;  /* 0x00000011000f7213 */ /* 0x000fe20000000000 */
[----:B------:R-:W-:Y:S02]  /*4240*/  IMAD.MOV R5, RZ, RZ, -R5 ;  /* 0x000000ffff057224 */ /* 0x000fe400078e0a05 */
[--C-:B------:R-:W-:Y:S02]  /*4250*/  @!P6 IMAD.IADD R10, R10, 0x1, -R4.reuse ;  /* 0x000000010a0ae824 */ /* 0x100fe400078e0a04 */
[--C-:B------:R-:W-:Y:S01]  /*4260*/  @!P4 IMAD.IADD R13, R13, 0x1, -R4.reuse ;  /* 0x000000010d0dc824 */ /* 0x100fe200078e0a04 */
[C---:B------:R-:W-:Y:S01]  /*4270*/  ISETP.GT.U32.AND P4, PT, R4.reuse, R14, PT ;  /* 0x0000000e0400720c */ /* 0x040fe20003f84070 */
[----:B------:R-:W-:Y:S01]  /*4280*/  @!P5 IMAD.IADD R9, R9, 0x1, -R4 ;  /* 0x000000010909d824 */ /* 0x000fe200078e0a04 */
[C---:B------:R-:W-:Y:S01]  /*4290*/  ISETP.GT.U32.AND P5, PT, R4.reuse, R10, PT ;  /* 0x0000000a0400720c */ /* 0x040fe20003fa4070 */
[----:B0-----:R-:W-:Y:S01]  /*42a0*/  IMAD.MOV.U32 R7, RZ, RZ, R8 ;  /* 0x000000ffff077224 */ /* 0x001fe200078e0008 */
[----:B------:R-:W-:Y:S01]  /*42b0*/  ISETP.GT.U32.AND P6, PT, R4, R13, PT ;  /* 0x0000000d0400720c */ /* 0x000fe20003fc4070 */
[----:B------:R-:W-:-:S04]  /*42c0*/  IMAD.HI.U32 R8, R0, R15, RZ ;  /* 0x0000000f00087227 */ /* 0x000fc800078e00ff */
[----:B------:R-:W-:Y:S02]  /*42d0*/  IMAD.MOV R8, RZ, RZ, -R8 ;  /* 0x000000ffff087224 */ /* 0x000fe400078e0a08 */
[----:B------:R-:W-:Y:S01]  /*42e0*/  @!P0 IMAD.MOV R7, RZ, RZ, -R7 ;  /* 0x000000ffff078224 */ /* 0x000fe200078e0a07 */
[C---:B------:R-:W-:Y:S01]  /*42f0*/  ISETP.GT.U32.AND P0, PT, R4.reuse, R9, PT ;  /* 0x000000090400720c */ /* 0x040fe20003f04070 */
[C---:B------:R-:W-:Y:S02]  /*4300*/  IMAD R2, R4.reuse, R5, R2 ;  /* 0x0000000504027224 */ /* 0x040fe400078e0202 */
[----:B------:R-:W-:Y:S01]  /*4310*/  IMAD R15, R4, R8, R15 ;  /* 0x00000008040f7224 */ /* 0x000fe200078e020f */
[----:B------:R0:W-:Y:S01]  /*4320*/  STL [R1+0x2cc], R7 ;  /* 0x0002cc0701007387 */ /* 0x0001e20000100800 */
[--C-:B------:R-:W-:Y:S01]  /*4330*/  @!P4 IMAD.IADD R14, R14, 0x1, -R4.reuse ;  /* 0x000000010e0ec824 */ /* 0x100fe200078e0a04 */
[----:B------:R-:W-:Y:S01]  /*4340*/  ISETP.GT.U32.AND P4, PT, R4, R2, PT ;  /* 0x000000020400720c */ /* 0x000fe20003f84070 */
[----:B------:R-:W-:Y:S01]  /*4350*/  @!P5 IMAD.IADD R10, R10, 0x1, -R4 ;  /* 0x000000010a0ad824 */ /* 0x000fe200078e0a04 */
[----:B------:R-:W-:Y:S01]  /*4360*/  ISETP.GT.U32.AND P5, PT, R4, R15, PT ;  /* 0x0000000f0400720c */ /* 0x000fe20003fa4070 */
[----:B------:R-:W-:-:S02]  /*4370*/  VIADD R5, R29, 0xb5 ;  /* 0x000000b51d057836 */ /* 0x000fc40000000000 */
[--C-:B------:R-:W-:Y:S01]  /*4380*/  @!P6 IMAD.IADD R13, R13, 0x1, -R4.reuse ;  /* 0x000000010d0de824 */ /* 0x100fe200078e0a04 */
[----:B------:R-:W-:Y:S01]  /*4390*/  ISETP.GE.AND P6, PT, R3, RZ, PT ;  /* 0x000000ff0300720c */ /* 0x000fe20003fc6270 */
[----:B------:R-:W-:Y:S01]  /*43a0*/  VIADD R3, R29, 0xb4 ;  /* 0x000000b41d037836 */ /* 0x000fe20000000000 */
[----:B------:R-:W-:Y:S01]  /*43b0*/  IABS R11, R5 ;  /* 0x00000005000b7213 */ /* 0x000fe20000000000 */
[----:B------:R-:W-:Y:S01]  /*43c0*/  @!P0 IMAD.IADD R9, R9, 0x1, -R4 ;  /* 0x0000000109098824 */ /* 0x000fe200078e0a04 */
[----:B------:R-:W-:Y:S01]  /*43d0*/  ISETP.GE.AND P0, PT, R19, RZ, PT ;  /* 0x000000ff1300720c */ /* 0x000fe20003f06270 */
[----:B------:R-:W-:Y:S01]  /*43e0*/  IMAD.MOV.U32 R20, RZ, RZ, R14 ;  /* 0x000000ffff147224 */ /* 0x000fe200078e000e */
[----:B------:R-:W-:Y:S01]  /*43f0*/  IABS R19, R3 ;  /* 0x0000000300137213 */ /* 0x000fe20000000000 */
[----:B0-----:R-:W-:Y:S02]  /*4400*/  IMAD.MOV.U32 R7, RZ, RZ, R13 ;  /* 0x000000ffff077224 */ /* 0x001fe400078e000d */
[----:B------:R-:W-:-:S04]  /*4410*/  IMAD.HI.U32 R8, R0, R11, RZ ;  /* 0x0000000b00087227 */ /* 0x000fc800078e00ff */
[--C-:B------:R-:W-:Y:S01]  /*4420*/  @!P4 IMAD.IADD R2, R2, 0x1, -R4.reuse ;  /* 0x000000010202c824 */ /* 0x100fe200078e0a04 */
[----:B------:R-:W-:Y:S01]  /*4430*/  ISETP.GE.AND P4, PT, R17, RZ, PT ;  /* 0x000000ff1100720c */ /* 0x000fe20003f86270 */
[----:B------:R-:W-:Y:S02]  /*4440*/  @!P5 IMAD.IADD R15, R15, 0x1, -R4 ;  /* 0x000000010f0fd824 */ /* 0x000fe400078e0a04 */
[----:B------:R-:W-:Y:S02]  /*4450*/  VIADD R16, R29, 0xb6 ;  /* 0x000000b61d107836 */ /* 0x000fe40000000000 */
[----:B------:R-:W-:Y:S01]  /*4460*/  @!P1 IMAD.MOV R20, RZ, RZ, -R20 ;  /* 0x000000ffff149224 */ /* 0x000fe200078e0a14 */
[C---:B------:R-:W-:Y:S01]  /*4470*/  ISETP.GT.U32.AND P5, PT, R4.reuse, R15, PT ;  /* 0x0000000f0400720c */ /* 0x040fe20003fa4070 */
[----:B------:R-:W-:Y:S01]  /*4480*/  IMAD.MOV.U32 R17, RZ, RZ, R19 ;  /* 0x000000ffff117224 */ /* 0x000fe200078e0013 */
[----:B------:R-:W-:Y:S01]  /*4490*/  IABS R12, R16 ;  /* 0x00000010000c7213 */ /* 0x000fe20000000000 */
[----:B------:R-:W-:Y:S01]  /*44a0*/  @!P3 IMAD.MOV R7, RZ, RZ, -R7 ;  /* 0x000000ffff07b224 */ /* 0x000fe200078e0a07 */
[----:B------:R-:W-:Y:S01]  /*44b0*/  STL [R1+0x2c8], R20 ;  /* 0x0002c81401007387 */ /* 0x000fe20000100800 */
[----:B------:R-:W-:Y:S01]  /*44c0*/  IMAD.MOV R8, RZ, RZ, -R8 ;  /* 0x000000ffff087224 */ /* 0x000fe200078e0a08 */
[----:B------:R-:W-:Y:S01]  /*44d0*/  ISETP.GT.U32.AND P1, PT, R4, R2, PT ;  /* 0x000000020400720c */ /* 0x000fe20003f24070 */
[----:B------:R-:W-:Y:S01]  /*44e0*/  IMAD.HI.U32 R14, R0, R17, RZ ;  /* 0x00000011000e7227 */ /* 0x000fe200078e00ff */
[----:B------:R0:W-:Y:S03]  /*44f0*/  STL [R1+0x2c4], R7 ;  /* 0x0002c40701007387 */ /* 0x0001e60000100800 */
[----:B------:R-:W-:-:S02]  /*4500*/  IMAD R11, R4, R8, R11 ;  /* 0x00000008040b7224 */ /* 0x000fc400078e020b */
[----:B------:R-:W-:Y:S01]  /*4510*/  @!P2 IMAD.MOV R10, RZ, RZ, -R10 ;  /* 0x000000ffff0aa224 */ /* 0x000fe200078e0a0a */
[----:B------:R-:W-:Y:S01]  /*4520*/  ISETP.GE.AND P2, PT, R16, RZ, PT ;  /* 0x000000ff1000720c */ /* 0x000fe20003f46270 */
[----:B------:R-:W-:Y:S02]  /*4530*/  IMAD.MOV R14, RZ, RZ, -R14 ;  /* 0x000000ffff0e7224 */ /* 0x000fe400078e0a0e */
[----:B------:R-:W-:Y:S01]  /*4540*/  IMAD.HI.U32 R18, R0, R12, RZ ;  /* 0x0000000c00127227 */ /* 0x000fe200078e00ff */
[----:B------:R1:W-:Y:S03]  /*4550*/  STL [R1+0x2c0], R10 ;  /* 0x0002c00a01007387 */ /* 0x0003e60000100800 */
[----:B0-----:R-:W-:Y:S02]  /*4560*/  IMAD.MOV.U32 R7, RZ, RZ, R9 ;  /* 0x000000ffff077224 */ /* 0x001fe400078e0009 */
[----:B------:R-:W-:-:S02]  /*4570*/  IMAD.MOV R18, RZ, RZ, -R18 ;  /* 0x000000ffff127224 */ /* 0x000fc400078e0a12 */
[----:B------:R-:W-:Y:S01]  /*4580*/  @!P6 IMAD.MOV R7, RZ, RZ, -R7 ;  /* 0x000000ffff07e224 */ /* 0x000fe200078e0a07 */
[C---:B------:R-:W-:Y:S01]  /*4590*/  ISETP.GT.U32.AND P6, PT, R4.reuse, R11, PT ;  /* 0x0000000b0400720c */ /* 0x040fe20003fc4070 */
[----:B------:R-:W-:Y:S02]  /*45a0*/  @!P5 IMAD.IADD R15, R15, 0x1, -R4 ;  /* 0x000000010f0fd824 */ /* 0x000fe400078e0a04 */
[C---:B-1----:R-:W-:Y:S01]  /*45b0*/  IMAD R10, R4.reuse, R14, R17 ;  /* 0x0000000e040a7224 */ /* 0x042fe200078e0211 */
[----:B------:R0:W-:Y:S01]  /*45c0*/  STL [R1+0x2bc], R7 ;  /* 0x0002bc0701007387 */ /* 0x0001e20000100800 */
[----:B------:R-:W-:Y:S02]  /*45d0*/  IMAD R12, R4, R18, R12 ;  /* 0x00000012040c7224 */ /* 0x000fe400078e020c */
[--C-:B------:R-:W-:Y:S01]  /*45e0*/  @!P1 IMAD.IADD R2, R2, 0x1, -R4.reuse ;  /* 0x0000000102029824 */ /* 0x100fe200078e0a04 */
[C---:B------:R-:W-:Y:S01]  /*45f0*/  ISETP.GT.U32.AND P5, PT, R4.reuse, R10, PT ;  /* 0x0000000a0400720c */ /* 0x040fe20003fa4070 */
[C---:B------:R-:W-:Y:S01]  /*4600*/  VIADD R8, R29.reuse, 0xb3 ;  /* 0x000000b31d087836 */ /* 0x040fe20000000000 */
[----:B------:R-:W-:Y:S01]  /*4610*/  ISETP.GT.U32.AND P3, PT, R4, R12, PT ;  /* 0x0000000c0400720c */ /* 0x000fe20003f64070 */
[----:B------:R-:W-:Y:S01]  /*4620*/  VIADD R13, R29, 0xb0 ;  /* 0x000000b01d0d7836 */ /* 0x000fe20000000000 */
[----:B------:R-:W-:Y:S01]  /*4630*/  ISETP.GE.AND P1, PT, R5, RZ, PT ;  /* 0x000000ff0500720c */ /* 0x000fe20003f26270 */
[----:B------:R-:W-:Y:S01]  /*4640*/  @!P6 IMAD.IADD R11, R11, 0x1, -R4 ;  /* 0x000000010b0be824 */ /* 0x000fe200078e0a04 */
[----:B------:R-:W-:Y:S01]  /*4650*/  IABS R9, R8 ;  /* 0x0000000800097213 */ /* 0x000fe20000000000 */
[----:B0-----:R-:W-:-:S02]  /*4660*/  IMAD.MOV.U32 R7, RZ, RZ, R2 ;  /* 0x000000ffff077224 */ /* 0x001fc400078e0002 */
[----:B------:R-:W-:Y:S02]  /*4670*/  VIADD R5, R29, 0xb2 ;  /* 0x000000b21d057836 */ /* 0x000fe40000000000 */
[----:B------:R-:W-:Y:S01]  /*4680*/  @!P0 IMAD.MOV R7, RZ, RZ, -R7 ;  /* 0x000000ffff078224 */ /* 0x000fe200078e0a07 */
[----:B------:R-:W-:Y:S01]  /*4690*/  ISETP.GT.U32.AND P0, PT, R4, R11, PT ;  /* 0x0000000b0400720c */ /* 0x000fe20003f04070 */
[--C-:B------:R-:W-:Y:S01]  /*46a0*/  @!P5 IMAD.IADD R10, R10, 0x1, -R4.reuse ;  /* 0x000000010a0ad824 */ /* 0x100fe200078e0a04 */
[----:B------:R-:W-:Y:S01]  /*46b0*/  IABS R16, R5 ;  /* 0x0000000500107213 */ /* 0x000fe20000000000 */
[----:B------:R-:W-:Y:S01]  /*46c0*/  @!P3 IMAD.IADD R12, R12, 0x1, -R4 ;  /* 0x000000010c0cb824 */ /* 0x000fe200078e0a04 */
[----:B------:R-:W-:Y:S01]  /*46d0*/  ISETP.GE.AND P3, PT, R3, RZ, PT ;  /* 0x000000ff0300720c */ /* 0x000fe20003f66270 */
[----:B------:R-:W-:Y:S01]  /*46e0*/  IMAD.HI.U32 R17, R0, R9, RZ ;  /* 0x0000000900117227 */ /* 0x000fe200078e00ff */
[C---:B------:R-:W-:Y:S01]  /*46f0*/  ISETP.GT.U32.AND P5, PT, R4.reuse, R10, PT ;  /* 0x0000000a0400720c */ /* 0x040fe20003fa4070 */
[----:B------:R0:W-:Y:S01]  /*4700*/  STL [R1+0x2b8], R7 ;  /* 0x0002b80701007387 */ /* 0x0001e20000100800 */
[----:B------:R-:W-:Y:S01]  /*4710*/  ISETP.GT.U32.AND P6, PT, R4, R12, PT ;  /* 0x0000000c0400720c */ /* 0x000fe20003fc4070 */
[----:B------:R-:W-:-:S04]  /*4720*/  IMAD.HI.U32 R2, R0, R16, RZ ;  /* 0x0000001000027227 */ /* 0x000fc800078e00ff */
[----:B------:R-:W-:Y:S02]  /*4730*/  IMAD.MOV R18, RZ, RZ, -R2 ;  /* 0x000000ffff127224 */ /* 0x000fe400078e0a02 */
[----:B------:R-:W-:Y:S01]  /*4740*/  @!P0 IMAD.IADD R11, R11, 0x1, -R4 ;  /* 0x000000010b0b8824 */ /* 0x000fe200078e0a04 */
[----:B------:R-:W-:Y:S01]  /*4750*/  ISETP.GE.AND P0, PT, R8, RZ, PT ;  /* 0x000000ff0800720c */ /* 0x000fe20003f06270 */
[----:B------:R-:W-:Y:S02]  /*4760*/  IMAD R8, R4, R18, R16 ;  /* 0x0000001204087224 */ /* 0x000fe400078e0210 */
[----:B------:R-:W-:Y:S02]  /*4770*/  IMAD.MOV R17, RZ, RZ, -R17 ;  /* 0x000000ffff117224 */ /* 0x000fe400078e0a11 */
[--C-:B------:R-:W-:Y:S01]  /*4780*/  @!P5 IMAD.IADD R10, R10, 0x1, -R4.reuse ;  /* 0x000000010a0ad824 */ /* 0x100fe200078e0a04 */
[C---:B------:R-:W-:Y:S01]  /*4790*/  ISETP.GT.U32.AND P5, PT, R4.reuse, R8, PT ;  /* 0x000000080400720c */ /* 0x040fe20003fa4070 */
[----:B------:R-:W-:Y:S01]  /*47a0*/  IMAD R9, R4, R17, R9 ;  /* 0x0000001104097224 */ /* 0x000fe200078e0209 */
[----:B------:R-:W-:Y:S01]  /*47b0*/  IABS R17, R13 ;  /* 0x0000000d00117213 */ /* 0x000fe20000000000 */
[----:B------:R-:W-:-:S02]  /*47c0*/  @!P6 IMAD.IADD R12, R12, 0x1, -R4 ;  /* 0x000000010c0ce824 */ /* 0x000fc400078e0a04 */
[C---:B------:R-:W-:Y:S01]  /*47d0*/  VIADD R16, R29.reuse, 0xaf ;  /* 0x000000af1d107836 */ /* 0x040fe20000000000 */
[----:B------:R-:W-:Y:S01]  /*47e0*/  ISETP.GT.U32.AND P6, PT, R4, R9, PT ;  /* 0x000000090400720c */ /* 0x000fe20003fc4070 */
[----:B------:R-:W-:Y:S02]  /*47f0*/  VIADD R14, R29, 0xb1 ;  /* 0x000000b11d0e7836 */ /* 0x000fe40000000000 */
[----:B------:R-:W-:Y:S01]  /*4800*/  IMAD.MOV.U32 R2, RZ, RZ, R17 ;  /* 0x000000ffff027224 */ /* 0x000fe200078e0011 */
[----:B------:R-:W-:Y:S01]  /*4810*/  IABS R17, R16 ;  /* 0x0000001000117213 */ /* 0x000fe20000000000 */
[----:B------:R-:W-:Y:S01]  /*4820*/  IMAD.MOV.U32 R20, RZ, RZ, R15 ;  /* 0x000000ffff147224 */ /* 0x000fe200078e000f */
[----:B------:R-:W-:Y:S01]  /*4830*/  IABS R3, R14 ;  /* 0x0000000e00037213 */ /* 0x000fe20000000000 */
[----:B------:R-:W-:Y:S02]  /*4840*/  @!P5 IMAD.IADD R8, R8, 0x1, -R4 ;  /* 0x000000010808d824 */ /* 0x000fe400078e0a04 */
[----:B------:R-:W-:-:S03]  /*4850*/  IMAD.HI.U32 R15, R0, R17, RZ ;  /* 0x00000011000f7227 */ /* 0x000fc600078e00ff */
[C---:B------:R-:W-:Y:S01]  /*4860*/  ISETP.GT.U32.AND P5, PT, R4.reuse, R8, PT ;  /* 0x000000080400720c */ /* 0x040fe20003fa4070 */
[----:B------:R-:W-:Y:S01]  /*4870*/  @!P6 IMAD.IADD R9, R9, 0x1, -R4 ;  /* 0x000000010909e824 */ /* 0x000fe200078e0a04 */
[----:B------:R-:W-:Y:S01]  /*4880*/  ISETP.GE.AND P6, PT, R5, RZ, PT ;  /* 0x000000ff0500720c */ /* 0x000fe20003fc6270 */
[----:B0-----:R-:W-:Y:S02]  /*4890*/  IMAD.MOV.U32 R7, RZ, RZ, R12 ;  /* 0x000000ffff077224 */ /* 0x001fe400078e000c */
[----:B------:R-:W-:Y:S01]  /*48a0*/  @!P4 IMAD.MOV R20, RZ, RZ, -R20 ;  /* 0x000000ffff14c224 */ /* 0x000fe200078e0a14 */
[----:B------:R-:W-:Y:S01]  /*48b0*/  ISETP.GT.U32.AND P4, PT, R4, R9, PT ;  /* 0x000000090400720c */ /* 0x000fe20003f84070 */
[----:B------:R-:W-:-:S03]  /*48c0*/  IMAD.HI.U32 R19, R0, R3, RZ ;  /* 0x0000000300137227 */ /* 0x000fc600078e00ff */
[----:B------:R-:W-:Y:S01]  /*48d0*/  STL [R1+0x2b4], R20 ;  /* 0x0002b41401007387 */ /* 0x000fe20000100800 */
[----:B------:R-:W-:Y:S02]  /*48e0*/  IMAD.MOV R12, RZ, RZ, -R15 ;  /* 0x000000ffff0c7224 */ /* 0x000fe400078e0a0f */
[----:B------:R-:W-:Y:S02]  /*48f0*/  @!P2 IMAD.MOV R7, RZ, RZ, -R7 ;  /* 0x000000ffff07a224 */ /* 0x000fe400078e0a07 */
[----:B------:R-:W-:-:S03]  /*4900*/  IMAD.HI.U32 R18, R0, R2, RZ ;  /* 0x0000000200127227 */ /* 0x000fc600078e00ff */
[----:B------:R0:W-:Y:S01]  /*4910*/  STL [R1+0x2b0], R7 ;  /* 0x0002b00701007387 */ /* 0x0001e20000100800 */
[----:B------:R-:W-:Y:S02]  /*4920*/  IMAD.MOV R19, RZ, RZ, -R19 ;  /* 0x000000ffff137224 */ /* 0x000fe400078e0a13 */
[C---:B------:R-:W-:Y:S02]  /*4930*/  IMAD R17, R4.reuse, R12, R17 ;  /* 0x0000000c04117224 */ /* 0x040fe400078e0211 */
[----:B------:R-:W-:Y:S02]  /*4940*/  IMAD.MOV R18, RZ, RZ, -R18 ;  /* 0x000000ffff127224 */ /* 0x000fe400078e0a12 */
[----:B------:R-:W-:Y:S02]  /*4950*/  IMAD R3, R4, R19, R3 ;  /* 0x0000001304037224 */ /* 0x000fe400078e0203 */
[----:B------:R-:W-:Y:S01]  /*4960*/  @!P5 IMAD.IADD R8, R8, 0x1, -R4 ;  /* 0x000000010808d824 */ /* 0x000fe200078e0a04 */
[C---:B------:R-:W-:Y:S01]  /*4970*/  ISETP.GT.U32.AND P5, PT, R4.reuse, R17, PT ;  /* 0x000000110400720c */ /* 0x040fe20003fa4070 */
[----:B0-----:R-:W-:Y:S01]  /*4980*/  IMAD.MOV.U32 R7, RZ, RZ, R10 ;  /* 0x000000ffff077224 */ /* 0x001fe200078e000a */
[----:B------:R-:W-:Y:S01]  /*4990*/  ISETP.GT.U32.AND P2, PT, R4, R3, PT ;  /* 0x000000030400720c */ /* 0x000fe20003f44070 */
[----:B------:R-:W-:Y:S01]  /*49a0*/  @!P1 IMAD.MOV R11, RZ, RZ, -R11 ;  /* 0x000000ffff0b9224 */ /* 0x000fe200078e0a0b */
[----:B------:R-:W-:Y:S01]  /*49b0*/  ISETP.GE.AND P1, PT, R14, RZ, PT ;  /* 0x000000ff0e00720c */ /* 0x000fe20003f26270 */
[----:B------:R-:W-:-:S02]  /*49c0*/  @!P3 IMAD.MOV R7, RZ, RZ, -R7 ;  /* 0x000000ffff07b224 */ /* 0x000fc400078e0a07 */
[C---:B------:R-:W-:Y:S01]  /*49d0*/  IMAD R2, R4.reuse, R18, R2 ;  /* 0x0000001204027224 */ /* 0x040fe200078e0202 */
[----:B------:R0:W-:Y:S01]  /*49e0*/  STL [R1+0x2ac], R11 ;  /* 0x0002ac0b01007387 */ /* 0x0001e20000100800 */
[--C-:B------:R-:W-:Y:S01]  /*49f0*/  @!P4 IMAD.IADD R9, R9, 0x1, -R4.reuse ;  /* 0x000000010909c824 */ /* 0x100fe200078e0a04 */
[----:B------:R-:W-:Y:S01]  /*4a00*/  ISETP.GE.AND P4, PT, R13, RZ, PT ;  /* 0x000000ff0d00720c */ /* 0x000fe20003f86270 */
[C---:B------:R-:W-:Y:S01]  /*4a10*/  VIADD R12, R29.reuse, 0xad ;  /* 0x000000ad1d0c7836 */ /* 0x040fe20000000000 */
[----:B------:R1:W-:Y:S01]  /*4a20*/  STL [R1+0x2a8], R7 ;  /* 0x0002a80701007387 */ /* 0x0003e20000100800 */
[C---:B------:R-:W-:Y:S01]  /*4a30*/  ISETP.GT.U32.AND P3, PT, R4.reuse, R2, PT ;  /* 0x000000020400720c */ /* 0x040fe20003f64070 */
[----:B------:R-:W-:Y:S02]  /*4a40*/  VIADD R5, R29, 0xae ;  /* 0x000000ae1d057836 */ /* 0x000fe40000000000 */
[--C-:B------:R-:W-:Y:S01]  /*4a50*/  @!P5 IMAD.IADD R17, R17, 0x1, -R4.reuse ;  /* 0x000000011111d824 */ /* 0x100fe200078e0a04 */
[----:B------:R-:W-:Y:S01]  /*4a60*/  IABS R14, R12 ;  /* 0x0000000c000e7213 */ /* 0x000fe20000000000 */
[----:B------:R-:W-:Y:S01]  /*4a70*/  @!P2 IMAD.IADD R3, R3, 0x1, -R4 ;  /* 0x000000010303a824 */ /* 0x000fe200078e0a04 */
[----:B------:R-:W-:Y:S01]  /*4a80*/  IABS R18, R5 ;  /* 0x0000000500127213 */ /* 0x000fe20000000000 */
[----:B0-----:R-:W-:Y:S01]  /*4a90*/  VIADD R11, R29, 0xac ;  /* 0x000000ac1d0b7836 */ /* 0x001fe20000000000 */
[----:B------:R-:W-:Y:S01]  /*4aa0*/  ISETP.GT.U32.AND P5, PT, R4, R17, PT ;  /* 0x000000110400720c */ /* 0x000fe20003fa4070 */
[----:B-1----:R-:W-:Y:S01]  /*4ab0*/  IMAD.MOV.U32 R7, RZ, RZ, R9 ;  /* 0x000000ffff077224 */ /* 0x002fe200078e0009 */
[----:B------:R-:W-:Y:S01]  /*4ac0*/  ISETP.GE.AND P2, PT, R16, RZ, PT ;  /* 0x000000ff1000720c */ /* 0x000fe20003f46270 */
[----:B------:R-:W-:Y:S01]  /*4ad0*/  IMAD.HI.U32 R10, R0, R18, RZ ;  /* 0x00000012000a7227 */ /* 0x000fe200078e00ff */
[----:B------:R-:W-:-:S03]  /*4ae0*/  IABS R13, R11 ;  /* 0x0000000b000d7213 */ /* 0x000fc60000000000 */
[----:B------:R-:W-:Y:S02]  /*4af0*/  @!P0 IMAD.MOV R7, RZ, RZ, -R7 ;  /* 0x000000ffff078224 */ /* 0x000fe400078e0a07 */
[----:B------:R-:W-:Y:S01]  /*4b00*/  @!P3 IMAD.IADD R2, R2, 0x1, -R4 ;  /* 0x000000010202b824 */ /* 0x000fe200078e0a04 */
[----:B------:R-:W-:Y:S01]  /*4b10*/  ISETP.GT.U32.AND P3, PT, R4, R3, PT ;  /* 0x000000030400720c */ /* 0x000fe20003f64070 */
[----:B------:R-:W-:Y:S01]  /*4b20*/  IMAD.MOV R10, RZ, RZ, -R10 ;  /* 0x000000ffff0a7224 */ /* 0x000fe200078e0a0a */
[----:B------:R0:W-:Y:S01]  /*4b30*/  STL [R1+0x140], R7 ;  /* 0x0001400701007387 */ /* 0x0001e20000100800 */
[----:B------:R-:W-:Y:S01]  /*4b40*/  @!P5 IADD3 R17, PT, PT, R17, -R4, RZ ;  /* 0x800000041111d210 */ /* 0x000fe20007ffe0ff */
[----:B------:R-:W-:Y:S01]  /*4b50*/  IMAD.HI.U32 R15, R0, R13, RZ ;  /* 0x0000000d000f7227 */ /* 0x000fe200078e00ff */
[----:B------:R-:W-:-:S03]  /*4b60*/  ISETP.GT.U32.AND P0, PT, R4, R2, PT ;  /* 0x000000020400720c */ /* 0x000fc60003f04070 */
[----:B------:R-:W-:Y:S02]  /*4b70*/  IMAD R10, R4, R10, R18 ;  /* 0x0000000a040a7224 */ /* 0x000fe400078e0212 */
[----:B------:R-:W-:Y:S02]  /*4b80*/  IMAD.MOV R15, RZ, RZ, -R15 ;  /* 0x000000ffff0f7224 */ /* 0x000fe400078e0a0f */
[----:B0-----:R-:W-:Y:S02]  /*4b90*/  IMAD.MOV.U32 R7, RZ, RZ, R8 ;  /* 0x000000ffff077224 */ /* 0x001fe400078e0008 */
[----:B------:R-:W-:-:S04]  /*4ba0*/  IMAD.HI.U32 R8, R0, R14, RZ ;  /* 0x0000000e00087227 */ /* 0x000fc800078e00ff */
[----:B------:R-:W-:Y:S02]  /*4bb0*/  IMAD.MOV R8, RZ, RZ, -R8 ;  /* 0x000000ffff087224 */ /* 0x000fe400078e0a08 */
[----:B------:R-:W-:Y:S01]  /*4bc0*/  @!P6 IMAD.MOV R7, RZ, RZ, -R7 ;  /* 0x000000ffff07e224 */ /* 0x000fe200078e0a07 */
[----:B------:R-:W-:Y:S01]  /*4bd0*/  ISETP.GE.AND P6, PT, R5, RZ, PT ;  /* 0x000000ff0500720c */ /* 0x000fe20003fc6270 */
[C---:B------:R-:W-:Y:S02]  /*4be0*/  IMAD R14, R4.reuse, R8, R14 ;  /* 0x00000008040e7224 */ /* 0x040fe400078e020e */
[--C-:B------:R-:W-:Y:S01]  /*4bf0*/  @!P3 IMAD.IADD R3, R3, 0x1, -R4.reuse ;  /* 0x000000010303b824 */ /* 0x100fe200078e0a04 */
[C---:B------:R-:W-:Y:S01]  /*4c00*/  ISETP.GT.U32.AND P3, PT, R4.reuse, R10, PT ;  /* 0x0000000a0400720c */ /* 0x040fe20003f64070 */
[C---:B------:R-:W-:Y:S01]  /*4c10*/  VIADD R5, R29.reuse, 0xab ;  /* 0x000000ab1d057836 */ /* 0x040fe20000000000 */
[----:B------:R-:W-:Y:S01]  /*4c20*/  ISETP.GT.U32.AND P5, PT, R4, R14, PT ;  /* 0x0000000e0400720c */ /* 0x000fe20003fa4070 */
[----:B------:R-:W-:Y:S01]  /*4c30*/  @!P0 IMAD.IADD R2, R2, 0x1, -R4 ;  /* 0x0000000102028824 */ /* 0x000fe200078e0a04 */
[----:B------:R0:W-:Y:S01]  /*4c40*/  STL [R1+0x130], R7 ;  /* 0x0001300701007387 */ /* 0x0001e20000100800 */
[----:B------:R-:W-:Y:S01]  /*4c50*/  ISETP.GE.AND P0, PT, R12, RZ, PT ;  /* 0x000000ff0c00720c */ /* 0x000fe20003f06270 */
[----:B------:R-:W-:Y:S01]  /*4c60*/  VIADD R8, R29, 0xaa ;  /* 0x000000aa1d087836 */ /* 0x000fe20000000000 */
[----:B------:R-:W-:Y:S01]  /*4c70*/  IABS R12, R5 ;  /* 0x00000005000c7213 */ /* 0x000fe20000000000 */
[----:B------:R-:W-:-:S02]  /*4c80*/  IMAD R13, R4, R15, R13 ;  /* 0x0000000f040d7224 */ /* 0x000fc400078e020d */
[C---:B------:R-:W-:Y:S01]  /*4c90*/  VIADD R16, R29.reuse, 0xa6 ;  /* 0x000000a61d107836 */ /* 0x040fe20000000000 */
[----:B------:R-:W-:Y:S01]  /*4ca0*/  IABS R9, R8 ;  /* 0x0000000800097213 */ /* 0x000fe20000000000 */
[----:B------:R-:W-:Y:S02]  /*4cb0*/  VIADD R19, R29, 0x9b ;  /* 0x0000009b1d137836 */ /* 0x000fe40000000000 */
[----:B0-----:R-:W-:Y:S02]  /*4cc0*/  IMAD.MOV.U32 R7, RZ, RZ, R3 ;  /* 0x000000ffff077224 */ /* 0x001fe400078e0003 */
[----:B------:R-:W-:Y:S02]  /*4cd0*/  @!P5 IMAD.IADD R14, R14, 0x1, -R4 ;  /* 0x000000010e0ed824 */ /* 0x000fe400078e0a04 */
[----:B------:R-:W-:Y:S02]  /*4ce0*/  @!P1 IMAD.MOV R7, RZ, RZ, -R7 ;  /* 0x000000ffff079224 */ /* 0x000fe400078e0a07 */
[----:B------:R-:W-:Y:S01]  /*4cf0*/  IMAD.MOV.U32 R3, RZ, RZ, R12 ;  /* 0x000000ffff037224 */ /* 0x000fe200078e000c */
[----:B------:R-:W-:Y:S01]  /*4d00*/  ISETP.GT.U32.AND P5, PT, R4, R14, PT ;  /* 0x0000000e0400720c */ /* 0x000fe20003fa4070 */
[----:B------:R-:W-:Y:S01]  /*4d10*/  @!P3 IMAD.IADD R10, R10, 0x1, -R4 ;  /* 0x000000010a0ab824 */ /* 0x000fe200078e0a04 */
[----:B------:R-:W-:Y:S01]  /*4d20*/  ISETP.GE.AND P3, PT, R11, RZ, PT ;  /* 0x000000ff0b00720c */ /* 0x000fe20003f66270 */
[----:B------:R-:W-:Y:S01]  /*4d30*/  IMAD.MOV.U32 R12, RZ, RZ, R2 ;  /* 0x000000ffff0c7224 */ /* 0x000fe200078e0002 */
[----:B------:R0:W-:Y:S01]  /*4d40*/  STL [R1+0x12c], R7 ;  /* 0x00012c0701007387 */ /* 0x0001e20000100800 */
[----:B------:R-:W-:Y:S01]  /*4d50*/  IMAD.HI.U32 R11, R0, R3, RZ ;  /* 0x00000003000b7227 */ /* 0x000fe200078e00ff */
[----:B------:R-:W-:-:S03]  /*4d60*/  ISETP.GT.U32.AND P1, PT, R4, R10, PT ;  /* 0x0000000a0400720c */ /* 0x000fc60003f24070 */
[----:B------:R-:W-:Y:S01]  /*4d70*/  @!P4 IMAD.MOV R12, RZ, RZ, -R12 ;  /* 0x000000ffff0cc224 */ /* 0x000fe200078e0a0c */
[----:B------:R-:W-:Y:S01]  /*4d80*/  ISETP.GT.U32.AND P4, PT, R4, R13, PT ;  /* 0x0000000d0400720c */ /* 0x000fe20003f84070 */
[----:B------:R-:W-:-:S03]  /*4d90*/  IMAD.HI.U32 R2, R0, R9, RZ ;  /* 0x0000000900027227 */ /* 0x000fc600078e00ff */
[----:B------:R-:W-:Y:S01]  /*4da0*/  STL [R1+0x284], R12 ;  /* 0x0002840c01007387 */ /* 0x000fe20000100800 */
[----:B0-----:R-:W-:Y:S02]  /*4db0*/  IMAD.MOV.U32 R7, RZ, RZ, R17 ;  /* 0x000000ffff077224 */ /* 0x001fe400078e0011 */
[----:B------:R-:W-:Y:S02]  /*4dc0*/  IMAD.MOV R11, RZ, RZ, -R11 ;  /* 0x000000ffff0b7224 */ /* 0x000fe400078e0a0b */
[----:B------:R-:W-:Y:S01]  /*4dd0*/  @!P2 IMAD.MOV R7, RZ, RZ, -R7 ;  /* 0x000000ffff07a224 */ /* 0x000fe200078e0a07 */
[----:B------:R-:W-:Y:S01]  /*4de0*/  ISETP.GE.AND P2, PT, R5, RZ, PT ;  /* 0x000000ff0500720c */ /* 0x000fe20003f46270 */
[----:B------:R-:W-:Y:S02]  /*4df0*/  IMAD.MOV R5, RZ, RZ, -R2 ;  /* 0x000000ffff057224 */ /* 0x000fe400078e0a02 */
[----:B------:R-:W-:Y:S01]  /*4e00*/  IMAD R2, R4, R11, R3 ;  /* 0x0000000b04027224 */ /* 0x000fe200078e0203 */
[----:B------:R0:W-:Y:S01]  /*4e10*/  STL [R1+0x288], R7 ;  /* 0x0002880701007387 */ /* 0x0001e20000100800 */
[----:B------:R-:W-:-:S02]  /*4e20*/  @!P5 IMAD.IADD R14, R14, 0x1, -R4 ;  /* 0x000000010e0ed824 */ /* 0x000fc400078e0a04 */
[--C-:B------:R-:W-:Y:S01]  /*4e30*/  @!P1 IMAD.IADD R10, R10, 0x1, -R4.reuse ;  /* 0x000000010a0a9824 */ /* 0x100fe200078e0a04 */
[----:B------:R-:W-:Y:S01]  /*4e40*/  ISETP.GT.U32.AND P5, PT, R4, R2, PT ;  /* 0x000000020400720c */ /* 0x000fe20003fa4070 */
[----:B------:R-:W-:Y:S01]  /*4e50*/  @!P4 IMAD.IADD R13, R13, 0x1, -R4 ;  /* 0x000000010d0dc824 */ /* 0x000fe200078e0a04 */
[----:B------:R-:W-:Y:S01]  /*4e60*/  ISETP.GE.AND P1, PT, R8, RZ, PT ;  /* 0x000000ff0800720c */ /* 0x000fe20003f26270 */
[C---:B------:R-:W-:Y:S02]  /*4e70*/  IMAD R9, R4.reuse, R5, R9 ;  /* 0x0000000504097224 */ /* 0x040fe400078e0209 */
[----:B------:R-:W-:Y:S01]  /*4e80*/  IMAD.MOV.U32 R15, RZ, RZ, R10 ;  /* 0x000000ffff0f7224 */ /* 0x000fe200078e000a */
[C---:B------:R-:W-:Y:S01]  /*4e90*/  ISETP.GT.U32.AND P4, PT, R4.reuse, R13, PT ;  /* 0x0000000d0400720c */ /* 0x040fe20003f84070 */
[----:B0-----:R-:W-:Y:S02]  /*4ea0*/  IMAD.MOV.U32 R7, RZ, RZ, R14 ;  /* 0x000000ffff077224 */ /* 0x001fe400078e000e */
[----:B------:R-:W-:Y:S01]  /*4eb0*/  @!P6 IMAD.MOV R15, RZ, RZ, -R15 ;  /* 0x000000ffff0fe224 */ /* 0x000fe200078e0a0f */
[----:B------:R-:W-:Y:S01]  /*4ec0*/  ISETP.GT.U32.AND P6, PT, R4, R9, PT ;  /* 0x000000090400720c */ /* 0x000fe20003fc4070 */
[----:B------:R-:W-:-:S02]  /*4ed0*/  VIADD R12, R29, 0xa9 ;  /* 0x000000a91d0c7836 */ /* 0x000fc40000000000 */
[--C-:B------:R-:W-:Y:S01]  /*4ee0*/  @!P5 IMAD.IADD R2, R2, 0x1, -R4.reuse ;  /* 0x000000010202d824 */ /* 0x100fe200078e0a04 */
[----:B------:R-:W-:Y:S01]  /*4ef0*/  STL [R1+0x2a4], R15 ;  /* 0x0002a40f01007387 */ /* 0x000fe20000100800 */
[----:B------:R-:W-:Y:S01]  /*4f00*/  VIADD R5, R29, 0xa8 ;  /* 0x000000a81d057836 */ /* 0x000fe20000000000 */
[----:B------:R-:W-:Y:S01]  /*4f10*/  IABS R8, R12 ;  /* 0x0000000c00087213 */ /* 0x000fe20000000000 */
[----:B------:R-:W-:Y:S01]  /*4f20*/  @!P0 IMAD.MOV R7, RZ, RZ, -R7 ;  /* 0x000000ffff078224 */ /* 0x000fe200078e0a07 */
[----:B------:R-:W-:Y:S01]  /*4f30*/  ISETP.GT.U32.AND P5, PT, R4, R2, PT ;  /* 0x000000020400720c */ /* 0x000fe20003fa4070 */
[----:B------:R-:W-:Y:S01]  /*4f40*/  @!P4 IMAD.IADD R13, R13, 0x1, -R4 ;  /* 0x000000010d0dc824 */ /* 0x000fe200078e0a04 */
[----:B------:R-:W-:Y:S01]  /*4f50*/  IABS R11, R5 ;  /* 0x00000005000b7213 */ /* 0x000fe20000000000 */
[----:B------:R-:W-:Y:S01]  /*4f60*/  IMAD.HI.U32 R14, R0, R8, RZ ;  /* 0x00000008000e7227 */ /* 0x000fe200078e00ff */
[----:B------:R0:W-:Y:S01]  /*4f70*/  STL [R1+0x2a0], R7 ;  /* 0x0002a00701007387 */ /* 0x0001e20000100800 */
[----:B------:R-:W-:-:S02]  /*4f80*/  ISETP.GE.AND P4, PT, R5, RZ, PT ;  /* 0x000000ff0500720c */ /* 0x000fc40003f86270 */
[----:B------:R-:W-:Y:S01]  /*4f90*/  @!P6 IMAD.IADD R9, R9, 0x1, -R4 ;  /* 0x000000010909e824 */ /* 0x000fe200078e0a04 */
[----:B------:R-:W-:Y:S01]  /*4fa0*/  ISETP.GE.AND P0, PT, R12, RZ, PT ;  /* 0x000000ff0c00720c */ /* 0x000fe20003f06270 */
[----:B------:R-:W-:-:S03]  /*4fb0*/  IMAD.HI.U32 R5, R0, R11, RZ ;  /* 0x0000000b00057227 */ /* 0x000fc600078e00ff */
[----:B------:R-:W-:Y:S01]  /*4fc0*/  ISETP.GT.U32.AND P6, PT, R4, R9, PT ;  /* 0x000000090400720c */ /* 0x000fe20003fc4070 */
[----:B------:R-:W-:Y:S02]  /*4fd0*/  VIADD R3, R29, 0xa7 ;  /* 0x000000a71d037836 */ /* 0x000fe40000000000 */
[----:B0-----:R-:W-:Y:S02]  /*4fe0*/  IMAD.MOV.U32 R7, RZ, RZ, R13 ;  /* 0x000000ffff077224 */ /* 0x001fe400078e000d */
[----:B------:R-:W-:Y:S01]  /*4ff0*/  IMAD.MOV R14, RZ, RZ, -R14 ;  /* 0x000000ffff0e7224 */ /* 0x000fe200078e0a0e */
[----:B------:R-:W-:Y:S01]  /*5000*/  IABS R10, R3 ;  /* 0x00000003000a7213 */ /* 0x000fe20000000000 */
[----:B------:R-:W-:Y:S01]  /*5010*/  @!P3 IMAD.MOV R7, RZ, RZ, -R7 ;  /* 0x000000ffff07b224 */ /* 0x000fe200078e0a07 */
[----:B------:R-:W-:Y:S01]  /*5020*/  ISETP.GE.AND P3, PT, R3, RZ, PT ;  /* 0x000000ff0300720c */ /* 0x000fe20003f66270 */
[----:B------:R-:W-:Y:S02]  /*5030*/  IMAD.MOV R5, RZ, RZ, -R5 ;  /* 0x000000ffff057224 */ /* 0x000fe400078e0a05 */
[----:B------:R-:W-:Y:S01]  /*5040*/  @!P5 IMAD.IADD R2, R2, 0x1, -R4 ;  /* 0x000000010202d824 */ /* 0x000fe200078e0a04 */
[----:B------:R0:W-:Y:S01]  /*5050*/  STL [R1+0x290], R7 ;  /* 0x0002900701007387 */ /* 0x0001e20000100800 */
[----:B------:R-:W-:-:S02]  /*5060*/  IMAD R8, R4, R14, R8 ;  /* 0x0000000e04087224 */ /* 0x000fc400078e0208 */
[----:B------:R-:W-:Y:S02]  /*5070*/  IMAD R11, R4, R5, R11 ;  /* 0x00000005040b7224 */ /* 0x000fe400078e020b */
[----:B------:R-:W-:Y:S01]  /*5080*/  IMAD.HI.U32 R12, R0, R10, RZ ;  /* 0x0000000a000c7227 */ /* 0x000fe200078e00ff */
[----:B------:R-:W-:-:S03]  /*5090*/  ISETP.GT.U32.AND P5, PT, R4, R8, PT ;  /* 0x000000080400720c */ /* 0x000fc60003fa4070 */
[----:B------:R-:W-:Y:S02]  /*50a0*/  IMAD.MOV R12, RZ, RZ, -R12 ;  /* 0x000000ffff0c7224 */ /* 0x000fe400078e0a0c */
[----:B0-----:R-:W-:Y:S02]  /*50b0*/  IMAD.MOV.U32 R7, RZ, RZ, R2 ;  /* 0x000000ffff077224 */ /* 0x001fe400078e0002 */
[----:B------:R-:W-:Y:S01]  /*50c0*/  @!P6 IMAD.IADD R9, R9, 0x1, -R4 ;  /* 0x000000010909e824 */ /* 0x000fe200078e0a04 */
[----:B------:R-:W-:Y:S01]  /*50d0*/  ISETP.GE.AND P6, PT, R16, RZ, PT ;  /* 0x000000ff1000720c */ /* 0x000fe20003fc6270 */
[----:B------:R-:W-:Y:S01]  /*50e0*/  @!P2 IMAD.MOV R7, RZ, RZ, -R7 ;  /* 0x000000ffff07a224 */ /* 0x000fe200078e0a07 */
[C---:B------:R-:W-:Y:S01]  /*50f0*/  ISETP.GT.U32.AND P2, PT, R4.reuse, R11, PT ;  /* 0x0000000b0400720c */ /* 0x040fe20003f44070 */
[----:B------:R-:W-:Y:S01]  /*5100*/  IMAD R10, R4, R12, R10 ;  /* 0x0000000c040a7224 */ /* 0x000fe200078e020a */
[----:B------:R-:W-:Y:S01]  /*5110*/  IABS R16, R16 ;  /* 0x0000001000107213 */ /* 0x000fe20000000000 */
[----:B------:R-:W-:Y:S01]  /*5120*/  @!P5 IMAD.IADD R8, R8, 0x1, -R4 ;  /* 0x000000010808d824 */ /* 0x000fe200078e0a04 */
[----:B------:R0:W-:Y:S01]  /*5130*/  STL [R1+0x29c], R7 ;  /* 0x00029c0701007387 */ /* 0x0001e20000100800 */
[----:B------:R-:W-:-:S02]  /*5140*/  VIADD R14, R29, 0xa5 ;  /* 0x000000a51d0e7836 */ /* 0x000fc40000000000 */
[----:B------:R-:W-:Y:S01]  /*5150*/  VIADD R3, R29, 0xa4 ;  /* 0x000000a41d037836 */ /* 0x000fe20000000000 */
[----:B------:R-:W-:Y:S01]  /*5160*/  ISETP.GT.U32.AND P5, PT, R4, R8, PT ;  /* 0x000000080400720c */ /* 0x000fe20003fa4070 */
[----:B------:R-:W-:Y:S01]  /*5170*/  IMAD.HI.U32 R17, R0, R16, RZ ;  /* 0x0000001000117227 */ /* 0x000fe200078e00ff */
[----:B------:R-:W-:Y:S02]  /*5180*/  IABS R15, R14 ;  /* 0x0000000e000f7213 */ /* 0x000fe40000000000 */
[----:B------:R-:W-:Y:S01]  /*5190*/  IABS R5, R3 ;  /* 0x0000000300057213 */ /* 0x000fe20000000000 */
[--C-:B------:R-:W-:Y:S02]  /*51a0*/  @!P2 IMAD.IADD R11, R11, 0x1, -R4.reuse ;  /* 0x000000010b0ba824 */ /* 0x100fe400078e0a04 */
[----:B0-----:R-:W-:Y:S02]  /*51b0*/  IMAD.MOV.U32 R7, RZ, RZ, R9 ;  /* 0x000000ffff077224 */ /* 0x001fe400078e0009 */
[----:B------:R-:W-:Y:S01]  /*51c0*/  VIADD R12, R29, 0xa3 ;  /* 0x000000a31d0c7836 */ /* 0x000fe20000000000 */
[C---:B------:R-:W-:Y:S01]  /*51d0*/  ISETP.GT.U32.AND P2, PT, R4.reuse, R11, PT ;  /* 0x0000000b0400720c */ /* 0x040fe20003f44070 */
[----:B------:R-:W-:Y:S01]  /*51e0*/  @!P1 IMAD.MOV R7, RZ, RZ, -R7 ;  /* 0x000000ffff079224 */ /* 0x000fe200078e0a07 */
[----:B------:R-:W-:Y:S01]  /*51f0*/  ISETP.GT.U32.AND P1, PT, R4, R10, PT ;  /* 0x0000000a0400720c */ /* 0x000fe20003f24070 */
[----:B------:R-:W-:Y:S01]  /*5200*/  IMAD.MOV R17, RZ, RZ, -R17 ;  /* 0x000000ffff117224 */ /* 0x000fe200078e0a11 */
[----:B------:R-:W-:Y:S01]  /*5210*/  IABS R2, R12 ;  /* 0x0000000c00027213 */ /* 0x000fe20000000000 */
[----:B------:R-:W-:Y:S01]  /*5220*/  IMAD.HI.U32 R13, R0, R15, RZ ;  /* 0x0000000f000d7227 */ /* 0x000fe200078e00ff */
[----:B------:R0:W-:Y:S03]  /*5230*/  STL [R1+0x28c], R7 ;  /* 0x00028c0701007387 */ /* 0x0001e60000100800 */
[----:B------:R-:W-:Y:S01]  /*5240*/  @!P5 IMAD.IADD R8, R8, 0x1, -R4 ;  /* 0x000000010808d824 */ /* 0x000fe200078e0a04 */
[----:B------:R-:W-:Y:S01]  /*5250*/  ISETP.GE.AND P5, PT, R14, RZ, PT ;  /* 0x000000ff0e00720c */ /* 0x000fe20003fa6270 */
[----:B------:R-:W-:-:S04]  /*5260*/  IMAD.HI.U32 R9, R0, R5, RZ ;  /* 0x0000000500097227 */ /* 0x000fc800078e00ff */
[--C-:B------:R-:W-:Y:S02]  /*5270*/  @!P1 IMAD.IADD R10, R10, 0x1, -R4.reuse ;  /* 0x000000010a0a9824 */ /* 0x100fe400078e0a04 */
[----:B------:R-:W-:Y:S02]  /*5280*/  @!P2 IMAD.IADD R11, R11, 0x1, -R4 ;  /* 0x000000010b0ba824 */ /* 0x000fe400078e0a04 */
[C---:B------:R-:W-:Y:S01]  /*5290*/  IMAD R14, R4.reuse, R17, R16 ;  /* 0x00000011040e7224 */ /* 0x040fe200078e0210 */
[C---:B------:R-:W-:Y:S01]  /*52a0*/  ISETP.GT.U32.AND P1, PT, R4.reuse, R10, PT ;  /* 0x0000000a0400720c */ /* 0x040fe20003f24070 */
[----:B------:R-:W-:Y:S02]  /*52b0*/  IMAD.MOV R13, RZ, RZ, -R13 ;  /* 0x000000ffff0d7224 */ /* 0x000fe400078e0a0d */
[----:B0-----:R-:W-:Y:S01]  /*52c0*/  IMAD.MOV.U32 R7, RZ, RZ, R11 ;  /* 0x000000ffff077224 */ /* 0x001fe200078e000b */
[----:B------:R-:W-:Y:S01]  /*52d0*/  ISETP.GT.U32.AND P2, PT, R4, R14, PT ;  /* 0x0000000e0400720c */ /* 0x000fe20003f44070 */
[----:B------:R-:W-:-:S02]  /*52e0*/  IMAD.MOV.U32 R18, RZ, RZ, R8 ;  /* 0x000000ffff127224 */ /* 0x000fc400078e0008 */
[----:B------:R-:W-:Y:S02]  /*52f0*/  IMAD.MOV R9, RZ, RZ, -R9 ;  /* 0x000000ffff097224 */ /* 0x000fe400078e0a09 */
[----:B------:R-:W-:Y:S02]  /*5300*/  IMAD R15, R4, R13, R15 ;  /* 0x0000000d040f7224 */ /* 0x000fe400078e020f */
[----:B------:R-:W-:-:S04]  /*5310*/  IMAD.HI.U32 R13, R0, R2, RZ ;  /* 0x00000002000d7227 */ /* 0x000fc800078e00ff */
[----:B------:R-:W-:Y:S01]  /*5320*/  @!P4 IMAD.MOV R7, RZ, RZ, -R7 ;  /* 0x000000ffff07c224 */ /* 0x000fe200078e0a07 */
[----:B------:R-:W-:Y:S01]  /*5330*/  ISETP.GE.AND P4, PT, R3, RZ, PT ;  /* 0x000000ff0300720c */ /* 0x000fe20003f86270 */
[----:B------:R-:W-:Y:S01]  /*5340*/  @!P0 IMAD.MOV R18, RZ, RZ, -R18 ;  /* 0x000000ffff128224 */ /* 0x000fe200078e0a12 */
[C---:B------:R-:W-:Y:S01]  /*5350*/  ISETP.GT.U32.AND P0, PT, R4.reuse, R15, PT ;  /* 0x0000000f0400720c */ /* 0x040fe20003f04070 */
[----:B------:R-:W-:Y:S02]  /*5360*/  IMAD R3, R4, R9, R5 ;  /* 0x0000000904037224 */ /* 0x000fe400078e0205 */
[----:B------:R-:W-:Y:S01]  /*5370*/  IMAD.MOV R8, RZ, RZ, -R13 ;  /* 0x000000ffff087224 */ /* 0x000fe200078e0a0d */
[----:B------:R-:W-:Y:S01]  /*5380*/  STL [R1+0x128], R18 ;  /* 0x0001281201007387 */ /* 0x000fe20000100800 */
[----:B------:R-:W-:Y:S01]  /*5390*/  @!P1 IMAD.IADD R10, R10, 0x1, -R4 ;  /* 0x000000010a0a9824 */ /* 0x000fe200078e0a04 */
[C---:B------:R-:W-:Y:S01]  /*53a0*/  ISETP.GT.U32.AND P1, PT, R4.reuse, R3, PT ;  /* 0x000000030400720c */ /* 0x040fe20003f24070 */
[----:B------:R-:W-:Y:S01]  /*53b0*/  IMAD R2, R4, R8, R2 ;  /* 0x0000000804027224 */ /* 0x000fe200078e0202 */
[----:B------:R0:W-:Y:S01]  /*53c0*/  STL [R1+0x264], R7 ;  /* 0x0002640701007387 */ /* 0x0001e20000100800 */
[----:B------:R-:W-:-:S02]  /*53d0*/  @!P2 IMAD.IADD R14, R14, 0x1, -R4 ;  /* 0x000000010e0ea824 */ /* 0x000fc400078e0a04 */
[----:B------:R-:W-:Y:S02]  /*53e0*/  VIADD R5, R29, 0xa2 ;  /* 0x000000a21d057836 */ /* 0x000fe40000000000 */
[----:B------:R-:W-:Y:S01]  /*53f0*/  @!P0 IMAD.IADD R15, R15, 0x1, -R4 ;  /* 0x000000010f0f8824 */ /* 0x000fe200078e0a04 */
[C---:B------:R-:W-:Y:S01]  /*5400*/  ISETP.GT.U32.AND P2, PT, R4.reuse, R14, PT ;  /* 0x0000000e0400720c */ /* 0x040fe20003f44070 */
[C---:B------:R-:W-:Y:S01]  /*5410*/  VIADD R8, R29.reuse, 0xa1 ;  /* 0x000000a11d087836 */ /* 0x040fe20000000000 */
[----:B------:R-:W-:Y:S01]  /*5420*/  IABS R13, R5 ;  /* 0x00000005000d7213 */ /* 0x000fe20000000000 */
[----:B------:R-:W-:Y:S01]  /*5430*/  VIADD R9, R29, 0xa0 ;  /* 0x000000a01d097836 */ /* 0x000fe20000000000 */
[C---:B------:R-:W-:Y:S01]  /*5440*/  ISETP.GT.U32.AND P0, PT, R4.reuse, R15, PT ;  /* 0x0000000f0400720c */ /* 0x040fe20003f04070 */
[----:B0-----:R-:W-:Y:S01]  /*5450*/  IMAD.MOV.U32 R7, RZ, RZ, R10 ;  /* 0x000000ffff077224 */ /* 0x001fe200078e000a */
[----:B------:R-:W-:Y:S01]  /*5460*/  IABS R10, R8 ;  /* 0x00000008000a7213 */ /* 0x000fe20000000000 */
[----:B------:R-:W-:Y:S01]  /*5470*/  @!P1 IMAD.IADD R3, R3, 0x1, -R4 ;  /* 0x0000000103039824 */ /* 0x000fe200078e0a04 */
[----:B------:R-:W-:Y:S01]  /*5480*/  IABS R11, R9 ;  /* 0x00000009000b7213 */ /* 0x000fe20000000000 */
[----:B------:R-:W-:Y:S01]  /*5490*/  @!P3 IMAD.MOV R7, RZ, RZ, -R7 ;  /* 0x000000ffff07b224 */ /* 0x000fe200078e0a07 */
[----:B------:R-:W-:Y:S01]  /*54a0*/  ISETP.GT.U32.AND P3, PT, R4, R2, PT ;  /* 0x000000020400720c */ /* 0x000fe20003f64070 */
[----:B------:R-:W-:Y:S01]  /*54b0*/  IMAD.HI.U32 R16, R0, R13, RZ ;  /* 0x0000000d00107227 */ /* 0x000fe200078e00ff */
[----:B------:R-:W-:-:S02]  /*54c0*/  ISETP.GT.U32.AND P1, PT, R4, R3, PT ;  /* 0x000000030400720c */ /* 0x000fc40003f24070 */
[----:B------:R0:W-:Y:S01]  /*54d0*/  STL [R1+0x268], R7 ;  /* 0x0002680701007387 */ /* 0x0001e20000100800 */
[----:B------:R-:W-:Y:S01]  /*54e0*/  @!P2 IMAD.IADD R14, R14, 0x1, -R4 ;  /* 0x000000010e0ea824 */ /* 0x000fe200078e0a04 */
[----:B------:R-:W-:Y:S01]  /*54f0*/  ISETP.GE.AND P2, PT, R12, RZ, PT ;  /* 0x000000ff0c00720c */ /* 0x000fe20003f46270 */
[----:B------:R-:W-:Y:S02]  /*5500*/  IMAD.MOV R16, RZ, RZ, -R16 ;  /* 0x000000ffff107224 */ /* 0x000fe400078e0a10 */
[----:B------:R-:W-:-:S04]  /*5510*/  IMAD.HI.U32 R12, R0, R10, RZ ;  /* 0x0000000a000c7227 */ /* 0x000fc800078e00ff */
[----:B------:R-:W-:Y:S02]  /*5520*/  @!P3 IMAD.IADD R2, R2, 0x1, -R4 ;  /* 0x000000010202b824 */ /* 0x000fe400078e0a04 */
[C---:B------:R-:W-:Y:S02]  /*5530*/  IMAD R13, R4.reuse, R16, R13 ;  /* 0x00000010040d7224 */ /* 0x040fe400078e020d */
[----:B------:R-:W-:Y:S01]  /*5540*/  IMAD.MOV R12, RZ, RZ, -R12 ;  /* 0x000000ffff0c7224 */ /* 0x000fe200078e0a0c */
[C---:B------:R-:W-:Y:S01]  /*5550*/  ISETP.GT.U32.AND P3, PT, R4.reuse, R2, PT ;  /* 0x000000020400720c */ /* 0x040fe20003f64070 */
[--C-:B------:R-:W-:Y:S01]  /*5560*/  @!P1 IMAD.IADD R3, R3, 0x1, -R4.reuse ;  /* 0x0000000103039824 */ /* 0x100fe200078e0a04 */
[----:B------:R-:W-:Y:S01]  /*5570*/  ISETP.GE.AND P1, PT, R9, RZ, PT ;  /* 0x000000ff0900720c */ /* 0x000fe20003f26270 */
[----:B------:R-:W-:Y:S01]  /*5580*/  @!P0 IMAD.IADD R15, R15, 0x1, -R4 ;  /* 0x000000010f0f8824 */ /* 0x000fe200078e0a04 */
[C---:B------:R-:W-:Y:S01]  /*5590*/  ISETP.GT.U32.AND P0, PT, R4.reuse, R13, PT ;  /* 0x0000000d0400720c */ /* 0x040fe20003f04070 */
[----:B------:R-:W-:-:S02]  /*55a0*/  IMAD R9, R4, R12, R10 ;  /* 0x0000000c04097224 */ /* 0x000fc400078e020a */
[----:B------:R-:W-:Y:S02]  /*55b0*/  IMAD.MOV.U32 R17, RZ, RZ, R14 ;  /* 0x000000ffff117224 */ /* 0x000fe400078e000e */
[----:B0-----:R-:W-:Y:S02]  /*55c0*/  IMAD.MOV.U32 R7, RZ, RZ, R15 ;  /* 0x000000ffff077224 */ /* 0x001fe400078e000f */
[----:B------:R-:W-:Y:S01]  /*55d0*/  @!P6 IMAD.MOV R17, RZ, RZ, -R17 ;  /* 0x000000ffff11e224 */ /* 0x000fe200078e0a11 */
[----:B------:R-:W-:Y:S01]  /*55e0*/  ISETP.GE.AND P6, PT, R5, RZ, PT ;  /* 0x000000ff0500720c */ /* 0x000fe20003fc6270 */
[--C-:B------:R-:W-:Y:S01]  /*55f0*/  @!P3 IMAD.IADD R2, R2, 0x1, -R4.reuse ;  /* 0x000000010202b824 */ /* 0x100fe200078e0a04 */
[----:B------:R-:W-:Y:S01]  /*5600*/  ISETP.GT.U32.AND P3, PT, R4, R9, PT ;  /* 0x000000090400720c */ /* 0x000fe20003f64070 */
[----:B------:R-:W-:Y:S01]  /*5610*/  VIADD R5, R29, 0x9f ;  /* 0x0000009f1d057836 */ /* 0x000fe20000000000 */
[----:B------:R-:W-:Y:S01]  /*5620*/  STL [R1+0x26c], R17 ;  /* 0x00026c1101007387 */ /* 0x000fe20000100800 */
[----:B------:R-:W-:-:S02]  /*5630*/  @!P0 IMAD.IADD R13, R13, 0x1, -R4 ;  /* 0x000000010d0d8824 */ /* 0x000fc400078e0a04 */
[----:B------:R-:W-:Y:S01]  /*5640*/  IMAD.HI.U32 R14, R0, R11, RZ ;  /* 0x0000000b000e7227 */ /* 0x000fe200078e00ff */
[----:B------:R-:W-:Y:S02]  /*5650*/  IABS R10, R5 ;  /* 0x00000005000a7213 */ /* 0x000fe40000000000 */
[----:B------:R-:W-:Y:S01]  /*5660*/  ISETP.GT.U32.AND P0, PT, R4, R13, PT ;  /* 0x0000000d0400720c */ /* 0x000fe20003f04070 */
[----:B------:R-:W-:Y:S01]  /*5670*/  @!P5 IMAD.MOV R7, RZ, RZ, -R7 ;  /* 0x000000ffff07d224 */ /* 0x000fe200078e0a07 */
[----:B------:R-:W-:Y:S01]  /*5680*/  ISETP.GE.AND P5, PT, R8, RZ, PT ;  /* 0x000000ff0800720c */ /* 0x000fe20003fa6270 */
[----:B------:R-:W-:Y:S02]  /*5690*/  IMAD.MOV R14, RZ, RZ, -R14 ;  /* 0x000000ffff0e7224 */ /* 0x000fe400078e0a0e */
[----:B------:R-:W-:Y:S01]  /*56a0*/  @!P3 IMAD.IADD R9, R9, 0x1, -R4 ;  /* 0x000000010909b824 */ /* 0x000fe200078e0a04 */
[----:B------:R0:W-:Y:S01]  /*56b0*/  STL [R1+0x270], R7 ;  /* 0x0002700701007387 */ /* 0x0001e20000100800 */
[----:B------:R-:W-:-:S02]  /*56c0*/  IMAD.MOV.U32 R15, RZ, RZ, R3 ;  /* 0x000000ffff0f7224 */ /* 0x000fc400078e0003 */
[----:B------:R-:W-:Y:S01]  /*56d0*/  VIADD R3, R29, 0x9e ;  /* 0x0000009e1d037836 */ /* 0x000fe20000000000 */
[----:B------:R-:W-:Y:S01]  /*56e0*/  ISETP.GT.U32.AND P3, PT, R4, R9, PT ;  /* 0x000000090400720c */ /* 0x000fe20003f64070 */
[----:B------:R-:W-:-:S03]  /*56f0*/  IMAD.HI.U32 R8, R0, R10, RZ ;  /* 0x0000000a00087227 */ /* 0x000fc600078e00ff */
[----:B------:R-:W-:Y:S01]  /*5700*/  IABS R21, R3 ;  /* 0x0000000300157213 */ /* 0x000fe20000000000 */
[C---:B------:R-:W-:Y:S02]  /*5710*/  IMAD R11, R4.reuse, R14, R11 ;  /* 0x0000000e040b7224 */ /* 0x040fe400078e020b */
[----:B------:R-:W-:Y:S02]  /*5720*/  IMAD.MOV R8, RZ, RZ, -R8 ;  /* 0x000000ffff087224 */ /* 0x000fe400078e0a08 */
[----:B------:R-:W-:Y:S01]  /*5730*/  @!P0 IMAD.IADD R13, R13, 0x1, -R4 ;  /* 0x000000010d0d8824 */ /* 0x000fe200078e0a04 */
[C---:B------:R-:W-:Y:S01]  /*5740*/  ISETP.GT.U32.AND P0, PT, R4.reuse, R11, PT ;  /* 0x0000000b0400720c */ /* 0x040fe20003f04070 */
[----:B------:R-:W-:Y:S02]  /*5750*/  IMAD R10, R4, R8, R10 ;  /* 0x00000008040a7224 */ /* 0x000fe400078e020a */
[----:B0-----:R-:W-:Y:S02]  /*5760*/  IMAD.MOV.U32 R7, RZ, RZ, R2 ;  /* 0x000000ffff077224 */ /* 0x001fe400078e0002 */
[----:B------:R-:W-:-:S04]  /*5770*/  IMAD.HI.U32 R2, R0, R21, RZ ;  /* 0x0000001500027227 */ /* 0x000fc800078e00ff */
[----:B------:R-:W-:Y:S01]  /*5780*/  @!P3 IMAD.IADD R9, R9, 0x1, -R4 ;  /* 0x000000010909b824 */ /* 0x000fe200078e0a04 */
[C---:B------:R-:W-:Y:S01]  /*5790*/  ISETP.GT.U32.AND P3, PT, R4.reuse, R10, PT ;  /* 0x0000000a0400720c */ /* 0x040fe20003f64070 */
[----:B------:R-:W-:Y:S02]  /*57a0*/  IMAD.MOV R2, RZ, RZ, -R2 ;  /* 0x000000ffff027224 */ /* 0x000fe400078e0a02 */
[----:B------:R-:W-:Y:S02]  /*57b0*/  IMAD.MOV.U32 R14, RZ, RZ, R13 ;  /* 0x000000ffff0e7224 */ /* 0x000fe400078e000d */
[----:B------:R-:W-:Y:S02]  /*57c0*/  IMAD R21, R4, R2, R21 ;  /* 0x0000000204157224 */ /* 0x000fe400078e0215 */
[----:B------:R-:W-:Y:S01]  /*57d0*/  @!P2 IMAD.MOV R7, RZ, RZ, -R7 ;  /* 0x000000ffff07a224 */ /* 0x000fe200078e0a07 */
[----:B------:R-:W-:Y:S01]  /*57e0*/  ISETP.GE.AND P2, PT, R3, RZ, PT ;  /* 0x000000ff0300720c */ /* 0x000fe20003f46270 */
[----:B------:R-:W-:-:S02]  /*57f0*/  @!P0 IMAD.IADD R11, R11, 0x1, -R4 ;  /* 0x000000010b0b8824 */ /* 0x000fc400078e0a04 */
[C---:B------:R-:W-:Y:S02]  /*5800*/  VIADD R3, R29.reuse, 0x9d ;  /* 0x0000009d1d037836 */ /* 0x040fe40000000000 */
[----:B------:R-:W-:Y:S01]  /*5810*/  @!P6 IMAD.MOV R14, RZ, RZ, -R14 ;  /* 0x000000ffff0ee224 */ /* 0x000fe200078e0a0e */
[----:B------:R-:W-:Y:S01]  /*5820*/  ISETP.GT.U32.AND P6, PT, R4, R21, PT ;  /* 0x000000150400720c */ /* 0x000fe20003fc4070 */
[----:B------:R-:W-:Y:S01]  /*5830*/  @!P3 IMAD.IADD R10, R10, 0x1, -R4 ;  /* 0x000000010a0ab824 */ /* 0x000fe200078e0a04 */
[C---:B------:R-:W-:Y:S01]  /*5840*/  ISETP.GT.U32.AND P0, PT, R4.reuse, R11, PT ;  /* 0x0000000b0400720c */ /* 0x040fe20003f04070 */
[----:B------:R-:W-:Y:S01]  /*5850*/  @!P4 IMAD.MOV R15, RZ, RZ, -R15 ;  /* 0x000000ffff0fc224 */ /* 0x000fe200078e0a0f */
[----:B------:R-:W-:Y:S01]  /*5860*/  IABS R12, R3 ;  /* 0x00000003000c7213 */ /* 0x000fe20000000000 */
[----:B------:R-:W-:Y:S01]  /*5870*/  VIADD R20, R29, 0x9a ;  /* 0x0000009a1d147836 */ /* 0x000fe20000000000 */
[----:B------:R-:W-:Y:S01]  /*5880*/  ISETP.GE.AND P4, PT, R5, RZ, PT ;  /* 0x000000ff0500720c */ /* 0x000fe20003f86270 */
[----:B------:R-:W-:Y:S01]  /*5890*/  VIADD R5, R29, 0x9c ;  /* 0x0000009c1d057836 */ /* 0x000fe20000000000 */
[----:B------:R-:W-:Y:S01]  /*58a0*/  ISETP.GT.U32.AND P3, PT, R4, R10, PT ;  /* 0x0000000a0400720c */ /* 0x000fe20003f64070 */
[----:B------:R-:W-:Y:S01]  /*58b0*/  IMAD.HI.U32 R8, R0, R12, RZ ;  /* 0x0000000c00087227 */ /* 0x000fe200078e00ff */
[----:B------:R0:W-:Y:S02]  /*58c0*/  STL [R1+0x274], R15 ;  /* 0x0002740f01007387 */ /* 0x0001e40000100800 */
[----:B------:R-:W-:Y:S01]  /*58d0*/  IABS R16, R5 ;  /* 0x0000000500107213 */ /* 0x000fe20000000000 */
[----:B------:R-:W-:Y:S01]  /*58e0*/  IMAD.MOV R8, RZ, RZ, -R8 ;  /* 0x000000ffff087224 */ /* 0x000fe200078e0a08 */
[----:B------:R1:W-:Y:S01]  /*58f0*/  STL [R1+0x278], R7 ;  /* 0x0002780701007387 */ /* 0x0003e20000100800 */
[----:B------:R-:W-:-:S02]  /*5900*/  @!P6 IMAD.IADD R21, R21, 0x1, -R4 ;  /* 0x000000011515e824 */ /* 0x000fc400078e0a04 */
[----:B------:R-:W-:Y:S01]  /*5910*/  @!P0 IMAD.IADD R11, R11, 0x1, -R4 ;  /* 0x000000010b0b8824 */ /* 0x000fe200078e0a04 */
[----:B------:R-:W-:Y:S01]  /*5920*/  ISETP.GE.AND P0, PT, R5, RZ, PT ;  /* 0x000000ff0500720c */ /* 0x000fe20003f06270 */
[----:B------:R-:W-:Y:S01]  /*5930*/  IMAD R12, R4, R8, R12 ;  /* 0x00000008040c7224 */ /* 0x000fe200078e020c */
[----:B------:R-:W-:Y:S01]  /*5940*/  IABS R5, R19 ;  /* 0x0000001300057213 */ /* 0x000fe20000000000 */
[----:B------:R-:W-:Y:S01]  /*5950*/  IMAD.HI.U32 R2, R0, R16, RZ ;  /* 0x0000001000027227 */ /* 0x000fe200078e00ff */
[----:B------:R-:W-:Y:S01]  /*5960*/  ISETP.GT.U32.AND P6, PT, R4, R21, PT ;  /* 0x000000150400720c */ /* 0x000fe20003fc4070 */
[----:B------:R-:W-:Y:S01]  /*5970*/  STL [R1+0x27c], R14 ;  /* 0x00027c0e01007387 */ /* 0x000fe20000100800 */
[----:B0-----:R-:W-:Y:S01]  /*5980*/  IABS R15, R20 ;  /* 0x00000014000f7213 */ /* 0x001fe20000000000 */
[----:B------:R-:W-:Y:S01]  /*5990*/  @!P3 IMAD.IADD R10, R10, 0x1, -R4 ;  /* 0x000000010a0ab824 */ /* 0x000fe200078e0a04 */
[----:B------:R-:W-:Y:S01]  /*59a0*/  ISETP.GT.U32.AND P3, PT, R4, R12, PT ;  /* 0x0000000c0400720c */ /* 0x000fe20003f64070 */
[----:B-1----:R-:W-:-:S02]  /*59b0*/  IMAD.MOV.U32 R7, RZ, RZ, R9 ;  /* 0x000000ffff077224 */ /* 0x002fc400078e0009 */
[----:B------:R-:W-:Y:S02]  /*59c0*/  IMAD.MOV R2, RZ, RZ, -R2 ;  /* 0x000000ffff027224 */ /* 0x000fe400078e0a02 */
[----:B------:R-:W-:-:S04]  /*59d0*/  IMAD.HI.U32 R9, R0, R5, RZ ;  /* 0x0000000500097227 */ /* 0x000fc800078e00ff */
[C---:B------:R-:W-:Y:S02]  /*59e0*/  IMAD R16, R4.reuse, R2, R16 ;  /* 0x0000000204107224 */ /* 0x040fe400078e0210 */
[----:B------:R-:W-:Y:S02]  /*59f0*/  IMAD.MOV R9, RZ, RZ, -R9 ;  /* 0x000000ffff097224 */ /* 0x000fe400078e0a09 */
[----:B------:R-:W-:Y:S01]  /*5a00*/  @!P5 IMAD.MOV R7, RZ, RZ, -R7 ;  /* 0x000000ffff07d224 */ /* 0x000fe200078e0a07 */
[----:B------:R-:W-:Y:S01]  /*5a10*/  ISETP.GE.AND P5, PT, R3, RZ, PT ;  /* 0x000000ff0300720c */ /* 0x000fe20003fa6270 */
[----:B------:R-:W-:Y:S01]  /*5a20*/  @!P6 IMAD.IADD R21, R21, 0x1, -R4 ;  /* 0x000000011515e824 */ /* 0x000fe200078e0a04 */
[C---:B------:R-:W-:Y:S01]  /*5a30*/  ISETP.GT.U32.AND P6, PT, R4.reuse, R16, PT ;  /* 0x000000100400720c */ /* 0x040fe20003fc4070 */
[----:B------:R-:W-:Y:S01]  /*5a40*/  IMAD R5, R4, R9, R5 ;  /* 0x0000000904057224 */ /* 0x000fe200078e0205 */
[----:B------:R0:W-:Y:S01]  /*5a50*/  STL [R1+0x280], R7 ;  /* 0x0002800701007387 */ /* 0x0001e20000100800 */
[----:B------:R-:W-:-:S04]  /*5a60*/  IMAD.HI.U32 R23, R0, R15, RZ ;  /* 0x0000000f00177227 */ /* 0x000fc800078e00ff */
[----:B------:R-:W-:Y:S01]  /*5a70*/  @!P3 IMAD.IADD R12, R12, 0x1, -R4 ;  /* 0x000000010c0cb824 */ /* 0x000fe200078e0a04 */
[C---:B------:R-:W-:Y:S01]  /*5a80*/  ISETP.GT.U32.AND P3, PT, R4.reuse, R5, PT ;  /* 0x000000050400720c */ /* 0x040fe20003f64070 */
[----:B------:R-:W-:Y:S02]  /*5a90*/  IMAD.MOV R23, RZ, RZ, -R23 ;  /* 0x000000ffff177224 */ /* 0x000fe400078e0a17 */
[C---:B------:R-:W-:Y:S02]  /*5aa0*/  VIADD R3, R29.reuse, 0x99 ;  /* 0x000000991d037836 */ /* 0x040fe40000000000 */
[----:B0-----:R-:W-:Y:S02]  /*5ab0*/  IMAD.MOV.U32 R7, RZ, RZ, R11 ;  /* 0x000000ffff077224 */ /* 0x001fe400078e000b */
[----:B------:R-:W-:Y:S01]  /*5ac0*/  VIADD R18, R29, 0x98 ;  /* 0x000000981d127836 */ /* 0x000fe20000000000 */
[----:B------:R-:W-:Y:S01]  /*5ad0*/  IABS R17, R3 ;  /* 0x0000000300117213 */ /* 0x000fe20000000000 */
[----:B------:R-:W-:-:S02]  /*5ae0*/  IMAD R15, R4, R23, R15 ;  /* 0x00000017040f7224 */ /* 0x000fc400078e020f */
[----:B------:R-:W-:Y:S01]  /*5af0*/  @!P1 IMAD.MOV R7, RZ, RZ, -R7 ;  /* 0x000000ffff079224 */ /* 0x000fe200078e0a07 */
[----:B------:R-:W-:Y:S01]  /*5b00*/  IABS R8, R18 ;  /* 0x0000001200087213 */ /* 0x000fe20000000000 */
[--C-:B------:R-:W-:Y:S01]  /*5b10*/  @!P6 IMAD.IADD R16, R16, 0x1, -R4.reuse ;  /* 0x000000011010e824 */ /* 0x100fe200078e0a04 */
[----:B------:R-:W-:Y:S01]  /*5b20*/  ISETP.GT.U32.AND P6, PT, R4, R15, PT ;  /* 0x0000000f0400720c */ /* 0x000fe20003fc4070 */
[----:B------:R-:W-:Y:S01]  /*5b30*/  IMAD.HI.U32 R22, R0, R17, RZ ;  /* 0x0000001100167227 */ /* 0x000fe200078e00ff */
[----:B------:R0:W-:Y:S02]  /*5b40*/  STL [R1+0x124], R7 ;  /* 0x0001240701007387 */ /* 0x0001e40000100800 */
[C---:B------:R-:W-:Y:S01]  /*5b50*/  ISETP.GT.U32.AND P1, PT, R4.reuse, R16, PT ;  /* 0x000000100400720c */ /* 0x040fe20003f24070 */
[----:B------:R-:W-:Y:S01]  /*5b60*/  @!P3 IMAD.IADD R5, R5, 0x1, -R4 ;  /* 0x000000010505b824 */ /* 0x000fe200078e0a04 */
[----:B------:R-:W-:Y:S01]  /*5b70*/  ISETP.GT.U32.AND P3, PT, R4, R12, PT ;  /* 0x0000000c0400720c */ /* 0x000fe20003f64070 */
[----:B------:R-:W-:-:S02]  /*5b80*/  VIADD R13, R29, 0x97 ;  /* 0x000000971d0d7836 */ /* 0x000fc40000000000 */
[----:B------:R-:W-:-:S03]  /*5b90*/  IMAD.HI.U32 R9, R0, R8, RZ ;  /* 0x0000000800097227 */ /* 0x000fc600078e00ff */
[----:B------:R-:W-:Y:S01]  /*5ba0*/  IABS R2, R13 ;  /* 0x0000000d00027213 */ /* 0x000fe20000000000 */
[----:B0-----:R-:W-:Y:S02]  /*5bb0*/  IMAD.MOV.U32 R7, RZ, RZ, R10 ;  /* 0x000000ffff077224 */ /* 0x001fe400078e000a */
[----:B------:R-:W-:Y:S02]  /*5bc0*/  IMAD.MOV R22, RZ, RZ, -R22 ;  /* 0x000000ffff167224 */ /* 0x000fe400078e0a16 */
[----:B------:R-:W-:Y:S02]  /*5bd0*/  @!P4 IMAD.MOV R7, RZ, RZ, -R7 ;  /* 0x000000ffff07c224 */ /* 0x000fe400078e0a07 */
[----:B------:R-:W-:Y:S02]  /*5be0*/  IMAD.MOV R23, RZ, RZ, -R9 ;  /* 0x000000ffff177224 */ /* 0x000fe400078e0a09 */
[C---:B------:R-:W-:Y:S01]  /*5bf0*/  IMAD R9, R4.reuse, R22, R17 ;  /* 0x0000001604097224 */ /* 0x040fe200078e0211 */
[----:B------:R0:W-:Y:S01]  /*5c00*/  STL [R1+0x120], R7 ;  /* 0x0001200701007387 */ /* 0x0001e20000100800 */
[----:B------:R-:W-:-:S02]  /*5c10*/  IMAD R8, R4, R23, R8 ;  /* 0x0000001704087224 */ /* 0x000fc400078e0208 */
[----:B------:R-:W-:Y:S01]  /*5c20*/  @!P6 IMAD.IADD R15, R15, 0x1, -R4 ;  /* 0x000000010f0fe824 */ /* 0x000fe200078e0a04 */
[----:B------:R-:W-:Y:S01]  /*5c30*/  ISETP.GT.U32.AND P6, PT, R4, R5, PT ;  /* 0x000000050400720c */ /* 0x000fe20003fc4070 */
[----:B------:R-:W-:-:S03]  /*5c40*/  IMAD.HI.U32 R14, R0, R2, RZ ;  /* 0x00000002000e7227 */ /* 0x000fc600078e00ff */
[----:B------:R-:W-:Y:S01]  /*5c50*/  ISETP.GT.U32.AND P4, PT, R4, R15, PT ;  /* 0x0000000f0400720c */ /* 0x000fe20003f84070 */
[----:B------:R-:W-:Y:S01]  /*5c60*/  @!P3 IMAD.IADD R12, R12, 0x1, -R4 ;  /* 0x000000010c0cb824 */ /* 0x000fe200078e0a04 */
[C---:B------:R-:W-:Y:S01]  /*5c70*/  ISETP.GT.U32.AND P3, PT, R4.reuse, R8, PT ;  /* 0x000000080400720c */ /* 0x040fe20003f64070 */
[----:B0-----:R-:W-:Y:S02]  /*5c80*/  IMAD.MOV.U32 R7, RZ, RZ, R21 ;  /* 0x000000ffff077224 */ /* 0x001fe400078e0015 */
[----:B------:R-:W-:Y:S02]  /*5c90*/  IMAD.MOV R17, RZ, RZ, -R14 ;  /* 0x000000ffff117224 */ /* 0x000fe400078e0a0e */
[----:B------:R-:W-:Y:S01]  /*5ca0*/  @!P2 IMAD.MOV R7, RZ, RZ, -R7 ;  /* 0x000000ffff07a224 */ /* 0x000fe200078e0a07 */
[C---:B------:R-:W-:Y:S01]  /*5cb0*/  ISETP.GT.U32.AND P2, PT, R4.reuse, R9, PT ;  /* 0x000000090400720c */ /* 0x040fe20003f44070 */
[----:B------:R-:W-:Y:S02]  /*5cc0*/  IMAD R2, R4, R17, R2 ;  /* 0x0000001104027224 */ /* 0x000fe400078e0202 */
[C---:B------:R-:W-:Y:S01]  /*5cd0*/  VIADD R11, R29.reuse, 0x95 ;  /* 0x000000951d0b7836 */ /* 0x040fe20000000000 */
[----:B------:R0:W-:Y:S01]  /*5ce0*/  STL [R1+0x260], R7 ;  /* 0x0002600701007387 */ /* 0x0001e20000100800 */
[----:B------:R-:W-:-:S02]  /*5cf0*/  VIADD R14, R29, 0x96 ;  /* 0x000000961d0e7836 */ /* 0x000fc40000000000 */
[--C-:B------:R-:W-:Y:S01]  /*5d00*/  @!P1 IMAD.IADD R16, R16, 0x1, -R4.reuse ;  /* 0x0000000110109824 */ /* 0x100fe200078e0a04 */
[----:B------:R-:W-:Y:S01]  /*5d10*/  IABS R10, R11 ;  /* 0x0000000b000a7213 */ /* 0x000fe20000000000 */
[----:B------:R-:W-:Y:S01]  /*5d20*/  @!P6 IMAD.IADD R5, R5, 0x1, -R4 ;  /* 0x000000010505e824 */ /* 0x000fe200078e0a04 */
[----:B------:R-:W-:Y:S01]  /*5d30*/  ISETP.GT.U32.AND P6, PT, R4, R2, PT ;  /* 0x000000020400720c */ /* 0x000fe20003fc4070 */
[----:B------:R-:W-:Y:S01]  /*5d40*/  IMAD.MOV.U32 R22, RZ, RZ, R12 ;  /* 0x000000ffff167224 */ /* 0x000fe200078e000c */
[----:B------:R-:W-:Y:S01]  /*5d50*/  IABS R17, R14 ;  /* 0x0000000e00117213 */ /* 0x000fe20000000000 */
[--C-:B------:R-:W-:Y:S01]  /*5d60*/  @!P2 IMAD.IADD R9, R9, 0x1, -R4.reuse ;  /* 0x000000010909a824 */ /* 0x100fe200078e0a04 */
[----:B------:R-:W-:Y:S01]  /*5d70*/  ISETP.GE.AND P1, PT, R19, RZ, PT ;  /* 0x000000ff1300720c */ /* 0x000fe20003f26270 */
[----:B------:R-:W-:Y:S01]  /*5d80*/  @!P3 IMAD.IADD R8, R8, 0x1, -R4 ;  /* 0x000000010808b824 */ /* 0x000fe200078e0a04 */
[----:B------:R-:W-:Y:S01]  /*5d90*/  ISETP.GE.AND P2, PT, R3, RZ, PT ;  /* 0x000000ff0300720c */ /* 0x000fe20003f46270 */
[----:B0-----:R-:W-:Y:S01]  /*5da0*/  IMAD.MOV.U32 R7, RZ, RZ, R16 ;  /* 0x000000ffff077224 */ /* 0x001fe200078e0010 */
[----:B------:R-:W-:Y:S01]  /*5db0*/  ISETP.GE.AND P3, PT, R18, RZ, PT ;  /* 0x000000ff1200720c */ /* 0x000fe20003f66270 */
[----:B------:R-:W-:Y:S01]  /*5dc0*/  @!P4 IMAD.IADD R15, R15, 0x1, -R4 ;  /* 0x000000010f0fc824 */ /* 0x000fe200078e0a04 */
[----:B------:R-:W-:Y:S01]  /*5dd0*/  ISETP.GE.AND P4, PT, R20, RZ, PT ;  /* 0x000000ff1400720c */ /* 0x000fe20003f86270 */
[----:B------:R-:W-:Y:S01]  /*5de0*/  @!P5 IMAD.MOV R22, RZ, RZ, -R22 ;  /* 0x000000ffff16d224 */ /* 0x000fe200078e0a16 */
[----:B------:R-:W-:Y:S01]  /*5df0*/  ISETP.GT.U32.AND P5, PT, R4, R9, PT ;  /* 0x000000090400720c */ /* 0x000fe20003fa4070 */
[----:B------:R-:W-:-:S03]  /*5e00*/  IMAD.HI.U32 R19, R0, R10, RZ ;  /* 0x0000000a00137227 */ /* 0x000fc600078e00ff */
[----:B------:R-:W-:Y:S01]  /*5e10*/  STL [R1+0x11c], R22 ;  /* 0x00011c1601007387 */ /* 0x000fe20000100800 */
[----:B------:R-:W-:Y:S01]  /*5e20*/  @!P0 IMAD.MOV R7, RZ, RZ, -R7 ;  /* 0x000000ffff078224 */ /* 0x000fe200078e0a07 */
[----:B------:R-:W-:Y:S01]  /*5e30*/  ISETP.GT.U32.AND P0, PT, R4, R8, PT ;  /* 0x000000080400720c */ /* 0x000fe20003f04070 */
[----:B------:R-:W-:-:S03]  /*5e40*/  IMAD.HI.U32 R21, R0, R17, RZ ;  /* 0x0000001100157227 */ /* 0x000fc600078e00ff */
[----:B------:R0:W-:Y:S01]  /*5e50*/  STL [R1+0x118], R7 ;  /* 0x0001180701007387 */ /* 0x0001e20000100800 */
[----:B------:R-:W-:Y:S02]  /*5e60*/  IMAD.MOV R19, RZ, RZ, -R19 ;  /* 0x000000ffff137224 */ /* 0x000fe400078e0a13 */
[----:B------:R-:W-:Y:S02]  /*5e70*/  IMAD.MOV R21, RZ, RZ, -R21 ;  /* 0x000000ffff157224 */ /* 0x000fe400078e0a15 */
[----:B------:R-:W-:Y:S02]  /*5e80*/  IMAD.MOV.U32 R16, RZ, RZ, R5 ;  /* 0x000000ffff107224 */ /* 0x000fe400078e0005 */
[----:B------:R-:W-:Y:S02]  /*5e90*/  @!P6 IMAD.IADD R2, R2, 0x1, -R4 ;  /* 0x000000010202e824 */ /* 0x000fe400078e0a04 */
[C---:B------:R-:W-:Y:S02]  /*5ea0*/  IMAD R10, R4.reuse, R19, R10 ;  /* 0x00000013040a7224 */ /* 0x040fe400078e020a */
[----:B0-----:R-:W-:Y:S01]  /*5eb0*/  IMAD.MOV.U32 R7, RZ, RZ, R15 ;  /* 0x000000ffff077224 */ /* 0x001fe200078e000f */
[C---:B------:R-:W-:Y:S01]  /*5ec0*/  ISETP.GT.U32.AND P6, PT, R4.reuse, R2, PT ;  /* 0x000000020400720c */ /* 0x040fe20003fc4070 */
[----:B------:R-:W-:-:S02]  /*5ed0*/  IMAD R3, R4, R21, R17 ;  /* 0x0000001504037224 */ /* 0x000fc400078e0211 */
[----:B------:R-:W-:Y:S02]  /*5ee0*/  @!P1 IMAD.MOV R16, RZ, RZ, -R16 ;  /* 0x000000ffff109224 */ /* 0x000fe400078e0a10 */
[----:B------:R-:W-:Y:S01]  /*5ef0*/  VIADD R12, R29, 0x94 ;  /* 0x000000941d0c7836 */ /* 0x000fe20000000000 */
[C---:B------:R-:W-:Y:S01]  /*5f00*/  ISETP.GT.U32.AND P1, PT, R4.reuse, R3, PT ;  /* 0x000000030400720c */ /* 0x040fe20003f24070 */
[----:B------:R-:W-:Y:S01]  /*5f10*/  @!P4 IMAD.MOV R7, RZ, RZ, -R7 ;  /* 0x000000ffff07c224 */ /* 0x000fe200078e0a07 */
[----:B------:R0:W-:Y:S01]  /*5f20*/  STL [R1+0x114], R16 ;  /* 0x0001141001007387 */ /* 0x0001e20000100800 */
[--C-:B------:R-:W-:Y:S01]  /*5f30*/  @!P5 IMAD.IADD R9, R9, 0x1, -R4.reuse ;  /* 0x000000010909d824 */ /* 0x100fe200078e0a04 */
[----:B------:R-:W-:Y:S01]  /*5f40*/  ISETP.GT.U32.AND P5, PT, R4, R10, PT ;  /* 0x0000000a0400720c */ /* 0x000fe20003fa4070 */
[--C-:B------:R-:W-:Y:S01]  /*5f50*/  @!P0 IMAD.IADD R8, R8, 0x1, -R4.reuse ;  /* 0x0000000108088824 */ /* 0x100fe200078e0a04 */
[----:B------:R1:W-:Y:S01]  /*5f60*/  STL [R1+0x1ec], R7 ;  /* 0x0001ec0701007387 */ /* 0x0003e20000100800 */
[----:B------:R-:W-:Y:S01]  /*5f70*/  IMAD.MOV.U32 R15, RZ, RZ, R9 ;  /* 0x000000ffff0f7224 */ /* 0x000fe200078e0009 */
[----:B------:R-:W-:Y:S01]  /*5f80*/  ISETP.GE.AND P4, PT, R13, RZ, PT ;  /* 0x000000ff0d00720c */ /* 0x000fe20003f86270 */
[----:B------:R-:W-:Y:S01]  /*5f90*/  VIADD R5, R29, 0x93 ;  /* 0x000000931d057836 */ /* 0x000fe20000000000 */
[----:B------:R-:W-:Y:S01]  /*5fa0*/  ISETP.GE.AND P0, PT, R14, RZ, PT ;  /* 0x000000ff0e00720c */ /* 0x000fe20003f06270 */
[----:B------:R-:W-:Y:S01]  /*5fb0*/  @!P2 IMAD.MOV R15, RZ, RZ, -R15 ;  /* 0x000000ffff0fa224 */ /* 0x000fe200078e0a0f */
[----:B0-----:R-:W-:Y:S01]  /*5fc0*/  IABS R16, R12 ;  /* 0x0000000c00107213 */ /* 0x001fe20000000000 */
[--C-:B------:R-:W-:Y:S01]  /*5fd0*/  @!P6 IMAD.IADD R2, R2, 0x1, -R4.reuse ;  /* 0x000000010202e824 */ /* 0x100fe200078e0a04 */
[----:B------:R-:W-:Y:S01]  /*5fe0*/  IABS R13, R5 ;  /* 0x00000005000d7213 */ /* 0x000fe20000000000 */
[----:B------:R-:W-:Y:S01]  /*5ff0*/  @!P1 IMAD.IADD R3, R3, 0x1, -R4 ;  /* 0x0000000103039824 */ /* 0x000fe200078e0a04 */
[----:B------:R0:W-:Y:S01]  /*6000*/  STL [R1+0x1f8], R15 ;  /* 0x0001f80f01007387 */ /* 0x0001e20000100800 */
[----:B-1----:R-:W-:Y:S01]  /*6010*/  IMAD.MOV.U32 R7, RZ, RZ, R8 ;  /* 0x000000ffff077224 */ /* 0x002fe200078e0008 */
[----:B------:R-:W-:Y:S01]  /*6020*/  ISETP.GE.AND P6, PT, R11, RZ, PT ;  /* 0x000000ff0b00720c */ /* 0x000fe20003fc6270 */
[----:B------:R-:W-:Y:S01]  /*6030*/  IMAD.HI.U32 R14, R0, R16, RZ ;  /* 0x00000010000e7227 */ /* 0x000fe200078e00ff */
[----:B------:R-:W-:-:S02]  /*6040*/  ISETP.GT.U32.AND P2, PT, R4, R3, PT ;  /* 0x000000030400720c */ /* 0x000fc40003f44070 */
[----:B------:R-:W-:Y:S01]  /*6050*/  ISETP.GE.AND P1, PT, R12, RZ, PT ;  /* 0x000000ff0c00720c */ /* 0x000fe20003f26270 */
[----:B------:R-:W-:Y:S01]  /*6060*/  @!P3 IMAD.MOV R7, RZ, RZ, -R7 ;  /* 0x000000ffff07b224 */ /* 0x000fe200078e0a07 */
[----:B------:R-:W-:Y:S01]  /*6070*/  ISETP.GE.AND P3, PT, R5, RZ, PT ;  /* 0x000000ff0500720c */ /* 0x000fe20003f66270 */
[----:B------:R-:W-:Y:S02]  /*6080*/  IMAD.MOV R14, RZ, RZ, -R14 ;  /* 0x000000ffff0e7224 */ /* 0x000fe400078e0a0e */
[----:B------:R-:W-:Y:S01]  /*6090*/  @!P5 IMAD.IADD R10, R10, 0x1, -R4 ;  /* 0x000000010a0ad824 */ /* 0x000fe200078e0a04 */
[----:B------:R1:W-:Y:S01]  /*60a0*/  STL [R1+0x248], R7 ;  /* 0x0002480701007387 */ /* 0x0003e20000100800 */
[----:B------:R-:W-:Y:S02]  /*60b0*/  IMAD R16, R4, R14, R16 ;  /* 0x0000000e04107224 */ /* 0x000fe400078e0210 */
[----:B------:R-:W-:Y:S01]  /*60c0*/  IMAD.HI.U32 R11, R0, R13, RZ ;  /* 0x0000000d000b7227 */ /* 0x000fe200078e00ff */
[----:B------:R-:W-:-:S03]  /*60d0*/  ISETP.GT.U32.AND P5, PT, R4, R10, PT ;  /* 0x0000000a0400720c */ /* 0x000fc60003fa4070 */
[----:B------:R-:W-:Y:S02]  /*60e0*/  IMAD.MOV R11, RZ, RZ, -R11 ;  /* 0x000000ffff0b7224 */ /* 0x000fe400078e0a0b */
[----:B0-----:R-:W-:Y:S02]  /*60f0*/  VIADD R15, R29, 0x92 ;  /* 0x000000921d0f7836 */ /* 0x001fe40000000000 */
[----:B-1----:R-:W-:Y:S02]  /*6100*/  IMAD.MOV.U32 R7, RZ, RZ, R2 ;  /* 0x000000ffff077224 */ /* 0x002fe400078e0002 */
[C---:B------:R-:W-:Y:S02]  /*6110*/  IMAD R13, R4.reuse, R11, R13 ;  /* 0x0000000b040d7224 */ /* 0x040fe400078e020d */
[----:B------:R-:W-:Y:S01]  /*6120*/  @!P4 IMAD.MOV R7, RZ, RZ, -R7 ;  /* 0x000000ffff07c224 */ /* 0x000fe200078e0a07 */
[----:B------:R-:W-:Y:S01]  /*6130*/  ISETP.GT.U32.AND P4, PT, R4, R16, PT ;  /* 0x000000100400720c */ /* 0x000fe20003f84070 */
[--C-:B------:R-:W-:Y:S01]  /*6140*/  @!P5 IMAD.IADD R10, R10, 0x1, -R4.reuse ;  /* 0x000000010a0ad824 */ /* 0x100fe200078e0a04 */
[----:B------:R-:W-:Y:S01]  /*6150*/  ISETP.GT.U32.AND P5, PT, R4, R13, PT ;  /* 0x0000000d0400720c */ /* 0x000fe20003fa4070 */
[----:B------:R-:W-:Y:S01]  /*6160*/  @!P2 IMAD.IADD R3, R3, 0x1, -R4 ;  /* 0x000000010303a824 */ /* 0x000fe200078e0a04 */
[----:B------:R-:W-:Y:S01]  /*6170*/  ISETP.GE.AND P2, PT, R15, RZ, PT ;  /* 0x000000ff0f00720c */ /* 0x000fe20003f46270 */
[----:B------:R0:W-:Y:S01]  /*6180*/  STL [R1+0x250], R7 ;  /* 0x0002500701007387 */ /* 0x0001e20000100800 */
[----:B------:R-:W-:Y:S01]  /*6190*/  IABS R15, R15 ;  /* 0x0000000f000f7213 */ /* 0x000fe20000000000 */
[----:B------:R-:W-:-:S02]  /*61a0*/  VIADD R5, R29, 0x90 ;  /* 0x000000901d057836 */ /* 0x000fc40000000000 */
[----:B------:R-:W-:Y:S02]  /*61b0*/  VIADD R2, R29, 0x91 ;  /* 0x000000911d027836 */ /* 0x000fe40000000000 */
[----:B------:R-:W-:Y:S01]  /*61c0*/  IMAD.HI.U32 R8, R0, R15, RZ ;  /* 0x0000000f00087227 */ /* 0x000fe200078e00ff */
[----:B------:R-:W-:Y:S02]  /*61d0*/  IABS R12, R5 ;  /* 0x00000005000c7213 */ /* 0x000fe40000000000 */
[----:B------:R-:W-:Y:S01]  /*61e0*/  IABS R9, R2 ;  /* 0x0000000200097213 */ /* 0x000fe20000000000 */
[----:B------:R-:W-:Y:S02]  /*61f0*/  @!P4 IMAD.IADD R16, R16, 0x1, -R4 ;  /* 0x000000011010c824 */ /* 0x000fe400078e0a04 */
[----:B0-----:R-:W-:Y:S02]  /*6200*/  IMAD.MOV.U32 R7, RZ, RZ, R3 ;  /* 0x000000ffff077224 */ /* 0x001fe400078e0003 */
[----:B------:R-:W-:Y:S01]  /*6210*/  IMAD.MOV R8, RZ, RZ, -R8 ;  /* 0x000000ffff087224 */ /* 0x000fe200078e0a08 */
[----:B------:R-:W-:Y:S01]  /*6220*/  ISETP.GT.U32.AND P4, PT, R4, R16, PT ;  /* 0x000000100400720c */ /* 0x000fe20003f84070 */
[----:B------:R-:W-:Y:S01]  /*6230*/  @!P0 IMAD.MOV R7, RZ, RZ, -R7 ;  /* 0x000000ffff078224 */ /* 0x000fe200078e0a07 */
[----:B------:R-:W-:Y:S01]  /*6240*/  ISETP.GE.AND P0, PT, R2, RZ, PT ;  /* 0x000000ff0200720c */ /* 0x000fe20003f06270 */
[----:B------:R-:W-:-:S02]  /*6250*/  @!P5 IMAD.IADD R13, R13, 0x1, -R4 ;  /* 0x000000010d0dd824 */ /* 0x000fc400078e0a04 */
[----:B------:R-:W-:Y:S01]  /*6260*/  IMAD R15, R4, R8, R15 ;  /* 0x00000008040f7224 */ /* 0x000fe200078e020f */
[----:B------:R0:W-:Y:S01]  /*6270*/  STL [R1+0x258], R7 ;  /* 0x0002580701007387 */ /* 0x0001e20000100800 */
[----:B------:R-:W-:Y:S01]  /*6280*/  IMAD.HI.U32 R2, R0, R12, RZ ;  /* 0x0000000c00027227 */ /* 0x000fe200078e00ff */
[----:B------:R-:W-:-:S03]  /*6290*/  ISETP.GT.U32.AND P5, PT, R4, R13, PT ;  /* 0x0000000d0400720c */ /* 0x000fc60003fa4070 */
[----:B------:R-:W-:-:S04]  /*62a0*/  IMAD.HI.U32 R3, R0, R9, RZ ;  /* 0x0000000900037227 */ /* 0x000fc800078e00ff */
[----:B------:R-:W-:Y:S01]  /*62b0*/  @!P4 IMAD.IADD R16, R16, 0x1, -R4 ;  /* 0x000000011010c824 */ /* 0x000fe200078e0a04 */
[C---:B------:R-:W-:Y:S01]  /*62c0*/  ISETP.GT.U32.AND P4, PT, R4.reuse, R15, PT ;  /* 0x0000000f0400720c */ /* 0x040fe20003f84070 */
[----:B0-----:R-:W-:Y:S02]  /*62d0*/  IMAD.MOV.U32 R7, RZ, RZ, R10 ;  /* 0x000000ffff077224 */ /* 0x001fe400078e000a */
[----:B------:R-:W-:Y:S02]  /*62e0*/  IMAD.MOV R3, RZ, RZ, -R3 ;  /* 0x000000ffff037224 */ /* 0x000fe400078e0a03 */
[----:B------:R-:W-:Y:S01]  /*62f0*/  @!P6 IMAD.MOV R7, RZ, RZ, -R7 ;  /* 0x000000ffff07e224 */ /* 0x000fe200078e0a07 */
[----:B------:R-:W-:Y:S01]  /*6300*/  ISETP.GE.AND P6, PT, R5, RZ, PT ;  /* 0x000000ff0500720c */ /* 0x000fe20003fc6270 */
[----:B------:R-:W-:Y:S02]  /*6310*/  IMAD.MOV R5, RZ, RZ, -R2 ;  /* 0x000000ffff057224 */ /* 0x000fe400078e0a02 */
[C---:B------:R-:W-:Y:S01]  /*6320*/  IMAD R9, R4.reuse, R3, R9 ;  /* 0x0000000304097224 */ /* 0x040fe200078e0209 */
[----:B------:R0:W-:Y:S01]  /*6330*/  STL [R1+0x25c], R7 ;  /* 0x00025c0701007387 */ /* 0x0001e20000100800 */
[----:B------:R-:W-:-:S02]  /*6340*/  IMAD R12, R4, R5, R12 ;  /* 0x00000005040c7224 */ /* 0x000fc400078e020c */
[C---:B------:R-:W-:Y:S02]  /*6350*/  VIADD R11, R29.reuse, 0x8e ;  /* 0x0000008e1d0b7836 */ /* 0x040fe40000000000 */
[----:B------:R-:W-:Y:S02]  /*6360*/  VIADD R2, R29, 0x8f ;  /* 0x0000008f1d027836 */ /* 0x000fe40000000000 */
[--C-:B------:R-:W-:Y:S01]  /*6370*/  @!P5 IMAD.IADD R13, R13, 0x1, -R4.reuse ;  /* 0x000000010d0dd824 */ /* 0x100fe200078e0a04 */
[C---:B------:R-:W-:Y:S01]  /*6380*/  ISETP.GT.U32.AND P5, PT, R4.reuse, R9, PT ;  /* 0x000000090400720c */ /* 0x040fe20003fa4070 */
[----:B------:R-:W-:Y:S01]  /*6390*/  @!P4 IMAD.IADD R15, R15, 0x1, -R4 ;  /* 0x000000010f0fc824 */ /* 0x000fe200078e0a04 */
[----:B------:R-:W-:Y:S01]  /*63a0*/  IABS R17, R11 ;  /* 0x0000000b00117213 */ /* 0x000fe20000000000 */
[----:B0-----:R-:W-:Y:S01]  /*63b0*/  IMAD.MOV.U32 R7, RZ, RZ, R16 ;  /* 0x000000ffff077224 */ /* 0x001fe200078e0010 */
[----:B------:R-:W-:Y:S01]  /*63c0*/  IABS R10, R2 ;  /* 0x00000002000a7213 */ /* 0x000fe20000000000 */
[----:B------:R-:W-:Y:S01]  /*63d0*/  VIADD R3, R29, 0x8d ;  /* 0x0000008d1d037836 */ /* 0x000fe20000000000 */
[C---:B------:R-:W-:Y:S01]  /*63e0*/  ISETP.GT.U32.AND P4, PT, R4.reuse, R15, PT ;  /* 0x0000000f0400720c */ /* 0x040fe20003f84070 */
[----:B------:R-:W-:Y:S01]  /*63f0*/  @!P1 IMAD.MOV R7, RZ, RZ, -R7 ;  /* 0x000000ffff079224 */ /* 0x000fe200078e0a07 */
[----:B------:R-:W-:Y:S01]  /*6400*/  ISETP.GT.U32.AND P1, PT, R4, R12, PT ;  /* 0x0000000c0400720c */ /* 0x000fe20003f24070 */
[----:B------:R-:W-:Y:S01]  /*6410*/  IMAD.MOV.U32 R16, RZ, RZ, R17 ;  /* 0x000000ffff107224 */ /* 0x000fe200078e0011 */
[----:B------:R-:W-:Y:S01]  /*6420*/  IABS R14, R3 ;  /* 0x00000003000e7213 */ /* 0x000fe20000000000 */
[----:B------:R-:W-:Y:S01]  /*6430*/  IMAD.HI.U32 R17, R0, R10, RZ ;  /* 0x0000000a00117227 */ /* 0x000fe200078e00ff */
[----:B------:R0:W-:Y:S03]  /*6440*/  STL [R1+0x254], R7 ;  /* 0x0002540701007387 */ /* 0x0001e60000100800 */
[----:B------:R-:W-:-:S02]  /*6450*/  IMAD.MOV R17, RZ, RZ, -R17 ;  /* 0x000000ffff117224 */ /* 0x000fc400078e0a11 */
[--C-:B------:R-:W-:Y:S02]  /*6460*/  @!P5 IMAD.IADD R9, R9, 0x1, -R4.reuse ;  /* 0x000000010909d824 */ /* 0x100fe400078e0a04 */
[----:B------:R-:W-:Y:S02]  /*6470*/  VIADD R5, R29, 0x8c ;  /* 0x0000008c1d057836 */ /* 0x000fe40000000000 */
[----:B------:R-:W-:Y:S01]  /*6480*/  @!P1 IMAD.IADD R12, R12, 0x1, -R4 ;  /* 0x000000010c0c9824 */ /* 0x000fe200078e0a04 */
[C---:B------:R-:W-:Y:S01]  /*6490*/  ISETP.GT.U32.AND P5, PT, R4.reuse, R9, PT ;  /* 0x000000090400720c */ /* 0x040fe20003fa4070 */
[----:B0-----:R-:W-:Y:S01]  /*64a0*/  IMAD.MOV.U32 R7, RZ, RZ, R13 ;  /* 0x000000ffff077224 */ /* 0x001fe200078e000d */
[----:B------:R-:W-:Y:S01]  /*64b0*/  IABS R8, R5 ;  /* 0x0000000500087213 */ /* 0x000fe20000000000 */
[----:B------:R-:W-:Y:S01]  /*64c0*/  IMAD.MOV.U32 R13, RZ, RZ, R14 ;  /* 0x000000ffff0d7224 */ /* 0x000fe200078e000e */
[----:B------:R-:W-:Y:S01]  /*64d0*/  ISETP.GT.U32.AND P1, PT, R4, R12, PT ;  /* 0x0000000c0400720c */ /* 0x000fe20003f24070 */
[----:B------:R-:W-:Y:S01]  /*64e0*/  @!P3 IMAD.MOV R7, RZ, RZ, -R7 ;  /* 0x000000ffff07b224 */ /* 0x000fe200078e0a07 */
[----:B------:R-:W-:Y:S01]  /*64f0*/  ISETP.GE.AND P3, PT, R2, RZ, PT ;  /* 0x000000ff0200720c */ /* 0x000fe20003f66270 */
[----:B------:R-:W-:-:S02]  /*6500*/  IMAD R2, R4, R17, R10 ;  /* 0x0000001104027224 */ /* 0x000fc400078e020a */
[----:B------:R-:W-:Y:S01]  /*6510*/  @!P4 IMAD.IADD R15, R15, 0x1, -R4 ;  /* 0x000000010f0fc824 */ /* 0x000fe200078e0a04 */
[----:B------:R0:W-:Y:S01]  /*6520*/  STL [R1+0x24c], R7 ;  /* 0x00024c0701007387 */ /* 0x0001e20000100800 */
[----:B------:R-:W-:Y:S01]  /*6530*/  IMAD.HI.U32 R10, R0, R13, RZ ;  /* 0x0000000d000a7227 */ /* 0x000fe200078e00ff */
[----:B------:R-:W-:-:S03]  /*6540*/  ISETP.GT.U32.AND P4, PT, R4, R2, PT ;  /* 0x000000020400720c */ /* 0x000fc60003f84070 */
[----:B------:R-:W-:-:S04]  /*6550*/  IMAD.HI.U32 R17, R0, R16, RZ ;  /* 0x0000001000117227 */ /* 0x000fc800078e00ff */
[----:B------:R-:W-:-:S04]  /*6560*/  IMAD.HI.U32 R14, R0, R8, RZ ;  /* 0x00000008000e7227 */ /* 0x000fc800078e00ff */
[----:B0-----:R-:W-:Y:S02]  /*6570*/  IMAD.MOV.U32 R7, RZ, RZ, R15 ;  /* 0x000000ffff077224 */ /* 0x001fe400078e000f */
[----:B------:R-:W-:Y:S02]  /*6580*/  IMAD.MOV R10, RZ, RZ, -R10 ;  /* 0x000000ffff0a7224 */ /* 0x000fe400078e0a0a */
[----:B------:R-:W-:Y:S02]  /*6590*/  @!P2 IMAD.MOV R7, RZ, RZ, -R7 ;  /* 0x000000ffff07a224 */ /* 0x000fe400078e0a07 */
[----:B------:R-:W-:Y:S02]  /*65a0*/  IMAD.MOV R17, RZ, RZ, -R17 ;  /* 0x000000ffff117224 */ /* 0x000fe400078e0a11 */
[----:B------:R-:W-:Y:S01]  /*65b0*/  IMAD.MOV R14, RZ, RZ, -R14 ;  /* 0x000000ffff0e7224 */ /* 0x000fe200078e0a0e */
[----:B------:R0:W-:Y:S01]  /*65c0*/  STL [R1+0x230], R7 ;  /* 0x0002300701007387 */ /* 0x0001e20000100800 */
[----:B------:R-:W-:-:S02]  /*65d0*/  IMAD R13, R4, R10, R13 ;  /* 0x0000000a040d7224 */ /* 0x000fc400078e020d */
[--C-:B------:R-:W-:Y:S02]  /*65e0*/  @!P1 IMAD.IADD R12, R12, 0x1, -R4.reuse ;  /* 0x000000010c0c9824 */ /* 0x100fe400078e0a04 */
[----:B------:R-:W-:Y:S01]  /*65f0*/  VIADD R10, R29, 0x8b ;  /* 0x0000008b1d0a7836 */ /* 0x000fe20000000000 */
[C---:B------:R-:W-:Y:S01]  /*6600*/  ISETP.GT.U32.AND P1, PT, R4.reuse, R13, PT ;  /* 0x0000000d0400720c */ /* 0x040fe20003f24070 */
[----:B------:R-:W-:Y:S01]  /*6610*/  @!P5 IMAD.IADD R9, R9, 0x1, -R4 ;  /* 0x000000010909d824 */ /* 0x000fe200078e0a04 */
[----:B------:R-:W-:Y:S01]  /*6620*/  ISETP.GE.AND P5, PT, R11, RZ, PT ;  /* 0x000000ff0b00720c */ /* 0x000fe20003fa6270 */
[C---:B------:R-:W-:Y:S02]  /*6630*/  IMAD R11, R4.reuse, R17, R16 ;  /* 0x00000011040b7224 */ /* 0x040fe400078e0210 */
[----:B------:R-:W-:Y:S01]  /*6640*/  IMAD R8, R4, R14, R8 ;  /* 0x0000000e04087224 */ /* 0x000fe200078e0208 */
[----:B------:R-:W-:Y:S01]  /*6650*/  IABS R14, R10 ;  /* 0x0000000a000e7213 */ /* 0x000fe20000000000 */
[----:B0-----:R-:W-:-:S02]  /*6660*/  IMAD.MOV.U32 R7, RZ, RZ, R12 ;  /* 0x000000ffff077224 */ /* 0x001fc400078e000c */
[----:B------:R-:W-:Y:S01]  /*6670*/  @!P4 IMAD.IADD R2, R2, 0x1, -R4 ;  /* 0x000000010202c824 */ /* 0x000fe200078e0a04 */
[C---:B------:R-:W-:Y:S01]  /*6680*/  ISETP.GT.U32.AND P4, PT, R4.reuse, R11, PT ;  /* 0x0000000b0400720c */ /* 0x040fe20003f84070 */
[----:B------:R-:W-:Y:S02]  /*6690*/  IMAD.MOV.U32 R15, RZ, RZ, R9 ;  /* 0x000000ffff0f7224 */ /* 0x000fe400078e0009 */
[----:B------:R-:W-:Y:S01]  /*66a0*/  @!P6 IMAD.MOV R7, RZ, RZ, -R7 ;  /* 0x000000ffff07e224 */ /* 0x000fe200078e0a07 */
[C---:B------:R-:W-:Y:S01]  /*66b0*/  ISETP.GT.U32.AND P6, PT, R4.reuse, R8, PT ;  /* 0x000000080400720c */ /* 0x040fe20003fc4070 */
[----:B------:R-:W-:Y:S01]  /*66c0*/  IMAD.MOV.U32 R9, RZ, RZ, R14 ;  /* 0x000000ffff097224 */ /* 0x000fe200078e000e */
[----:B------:R-:W-:Y:S01]  /*66d0*/  ISETP.GT.U32.AND P2, PT, R4, R2, PT ;  /* 0x000000020400720c */ /* 0x000fe20003f44070 */
[----:B------:R-:W-:Y:S01]  /*66e0*/  @!P0 IMAD.MOV R15, RZ, RZ, -R15 ;  /* 0x000000ffff0f8224 */ /* 0x000fe200078e0a0f */
[----:B------:R-:W-:Y:S01]  /*66f0*/  ISETP.GE.AND P0, PT, R3, RZ, PT ;  /* 0x000000ff0300720c */ /* 0x000fe20003f06270 */
[----:B------:R-:W-:-:S02]  /*6700*/  VIADD R3, R29, 0x8a ;  /* 0x0000008a1d037836 */ /* 0x000fc40000000000 */
[----:B------:R-:W-:Y:S01]  /*6710*/  IMAD.HI.U32 R12, R0, R9, RZ ;  /* 0x00000009000c7227 */ /* 0x000fe200078e00ff */
[----:B------:R-:W-:Y:S02]  /*6720*/  STL [R1+0x23c], R15 ;  /* 0x00023c0f01007387 */ /* 0x000fe40000100800 */
[----:B------:R-:W-:Y:S01]  /*6730*/  IABS R14, R3 ;  /* 0x00000003000e7213 */ /* 0x000fe20000000000 */
[----:B------:R-:W-:Y:S01]  /*6740*/  @!P1 IMAD.IADD R13, R13, 0x1, -R4 ;  /* 0x000000010d0d9824 */ /* 0x000fe200078e0a04 */
[----:B------:R0:W-:Y:S01]  /*6750*/  STL [R1+0x240], R7 ;  /* 0x0002400701007387 */ /* 0x0001e20000100800 */
[----:B------:R-:W-:Y:S02]  /*6760*/  IMAD.MOV R12, RZ, RZ, -R12 ;  /* 0x000000ffff0c7224 */ /* 0x000fe400078e0a0c */
[--C-:B------:R-:W-:Y:S01]  /*6770*/  @!P4 IMAD.IADD R11, R11, 0x1, -R4.reuse ;  /* 0x000000010b0bc824 */ /* 0x100fe200078e0a04 */
[----:B------:R-:W-:Y:S01]  /*6780*/  ISETP.GE.AND P4, PT, R10, RZ, PT ;  /* 0x000000ff0a00720c */ /* 0x000fe20003f86270 */
[--C-:B------:R-:W-:Y:S01]  /*6790*/  @!P6 IMAD.IADD R8, R8, 0x1, -R4.reuse ;  /* 0x000000010808e824 */ /* 0x100fe200078e0a04 */
[----:B------:R-:W-:Y:S01]  /*67a0*/  ISETP.GT.U32.AND P6, PT, R4, R13, PT ;  /* 0x0000000d0400720c */ /* 0x000fe20003fc4070 */
[----:B------:R-:W-:Y:S01]  /*67b0*/  @!P2 IMAD.IADD R2, R2, 0x1, -R4 ;  /* 0x000000010202a824 */ /* 0x000fe200078e0a04 */
[C---:B------:R-:W-:Y:S01]  /*67c0*/  ISETP.GT.U32.AND P1, PT, R4.reuse, R11, PT ;  /* 0x0000000b0400720c */ /* 0x040fe20003f24070 */
[----:B------:R-:W-:Y:S01]  /*67d0*/  IMAD R9, R4, R12, R9 ;  /* 0x0000000c04097224 */ /* 0x000fe200078e0209 */
[----:B------:R-:W-:Y:S01]  /*67e0*/  ISETP.GE.AND P2, PT, R5, RZ, PT ;  /* 0x000000ff0500720c */ /* 0x000fe20003f46270 */
[----:B------:R-:W-:-:S04]  /*67f0*/  IMAD.HI.U32 R12, R0, R14, RZ ;  /* 0x0000000e000c7227 */ /* 0x000fc800078e00ff */
[----:B0-----:R-:W-:Y:S02]  /*6800*/  IMAD.MOV.U32 R7, RZ, RZ, R2 ;  /* 0x000000ffff077224 */ /* 0x001fe400078e0002 */
[----:B------:R-:W-:Y:S02]  /*6810*/  IMAD.MOV R12, RZ, RZ, -R12 ;  /* 0x000000ffff0c7224 */ /* 0x000fe400078e0a0c */
[----:B------:R-:W-:Y:S01]  /*6820*/  @!P3 IMAD.MOV R7, RZ, RZ, -R7 ;  /* 0x000000ffff07b224 */ /* 0x000fe200078e0a07 */
[C---:B------:R-:W-:Y:S01]  /*6830*/  ISETP.GT.U32.AND P3, PT, R4.reuse, R8, PT ;  /* 0x000000080400720c */ /* 0x040fe20003f64070 */
[C---:B------:R-:W-:Y:S02]  /*6840*/  IMAD R14, R4.reuse, R12, R14 ;  /* 0x0000000c040e7224 */ /* 0x040fe400078e020e */
[----:B------:R-:W-:Y:S01]  /*6850*/  @!P6 IMAD.IADD R13, R13, 0x1, -R4 ;  /* 0x000000010d0de824 */ /* 0x000fe200078e0a04 */
[----:B------:R0:W-:Y:S01]  /*6860*/  STL [R1+0x244], R7 ;  /* 0x0002440701007387 */ /* 0x0001e20000100800 */
[C---:B------:R-:W-:Y:S01]  /*6870*/  VIADD R10, R29.reuse, 0x87 ;  /* 0x000000871d0a7836 */ /* 0x040fe20000000000 */
[----:B------:R-:W-:Y:S01]  /*6880*/  ISETP.GT.U32.AND P6, PT, R4, R14, PT ;  /* 0x0000000e0400720c */ /* 0x000fe20003fc4070 */
[----:B------:R-:W-:-:S02]  /*6890*/  VIADD R5, R29, 0x89 ;  /* 0x000000891d057836 */ /* 0x000fc40000000000 */
[--C-:B------:R-:W-:Y:S01]  /*68a0*/  @!P1 IMAD.IADD R11, R11, 0x1, -R4.reuse ;  /* 0x000000010b0b9824 */ /* 0x100fe200078e0a04 */
[----:B------:R-:W-:Y:S01]  /*68b0*/  ISETP.GT.U32.AND P1, PT, R4, R9, PT ;  /* 0x000000090400720c */ /* 0x000fe20003f24070 */
[----:B------:R-:W-:Y:S01]  /*68c0*/  VIADD R2, R29, 0x88 ;  /* 0x000000881d027836 */ /* 0x000fe20000000000 */
[----:B------:R-:W-:Y:S01]  /*68d0*/  IABS R16, R10 ;  /* 0x0000000a00107213 */ /* 0x000fe20000000000 */
[----:B------:R-:W-:Y:S01]  /*68e0*/  @!P3 IMAD.IADD R8, R8, 0x1, -R4 ;  /* 0x000000010808b824 */ /* 0x000fe200078e0a04 */
[----:B------:R-:W-:Y:S01]  /*68f0*/  IABS R15, R5 ;  /* 0x00000005000f7213 */ /* 0x000fe20000000000 */
[----:B0-----:R-:W-:Y:S01]  /*6900*/  IMAD.MOV.U32 R7, RZ, RZ, R11 ;  /* 0x000000ffff077224 */ /* 0x001fe200078e000b */
[----:B------:R-:W-:Y:S01]  /*6910*/  ISETP.GE.AND P3, PT, R3, RZ, PT ;  /* 0x000000ff0300720c */ /* 0x000fe20003f66270 */
[----:B------:R-:W-:Y:S01]  /*6920*/  IMAD.MOV.U32 R3, RZ, RZ, R16 ;  /* 0x000000ffff037224 */ /* 0x000fe200078e0010 */
[----:B------:R-:W-:Y:S01]  /*6930*/  IABS R12, R2 ;  /* 0x00000002000c7213 */ /* 0x000fe20000000000 */
[----:B------:R-:W-:-:S04]  /*6940*/  IMAD.HI.U32 R16, R0, R15, RZ ;  /* 0x0000000f00107227 */ /* 0x000fc800078e00ff */
[----:B------:R-:W-:Y:S02]  /*6950*/  @!P6 IMAD.IADD R14, R14, 0x1, -R4 ;  /* 0x000000010e0ee824 */ /* 0x000fe400078e0a04 */
[----:B------:R-:W-:-:S03]  /*6960*/  IMAD.HI.U32 R17, R0, R12, RZ ;  /* 0x0000000c00117227 */ /* 0x000fc600078e00ff */
[----:B------:R-:W-:Y:S01]  /*6970*/  ISETP.GT.U32.AND P6, PT, R4, R14, PT ;  /* 0x0000000e0400720c */ /* 0x000fe20003fc4070 */
[----:B------:R-:W-:Y:S02]  /*6980*/  IMAD.MOV R16, RZ, RZ, -R16 ;  /* 0x000000ffff107224 */ /* 0x000fe400078e0a10 */
[----:B------:R-:W-:Y:S01]  /*6990*/  @!P1 IMAD.IADD R9, R9, 0x1, -R4 ;  /* 0x0000000109099824 */ /* 0x000fe200078e0a04 */
[----:B------:R-:W-:Y:S01]  /*69a0*/  ISETP.GE.AND P1, PT, R5, RZ, PT ;  /* 0x000000ff0500720c */ /* 0x000fe20003f26270 */
[----:B------:R-:W-:Y:S02]  /*69b0*/  @!P5 IMAD.MOV R7, RZ, RZ, -R7 ;  /* 0x000000ffff07d224 */ /* 0x000fe400078e0a07 */
[----:B------:R-:W-:Y:S01]  /*69c0*/  IMAD.HI.U32 R5, R0, R3, RZ ;  /* 0x0000000300057227 */ /* 0x000fe200078e00ff */
[----:B------:R-:W-:Y:S02]  /*69d0*/  ISETP.GT.U32.AND P5, PT, R4, R9, PT ;  /* 0x000000090400720c */ /* 0x000fe40003fa4070 */
[----:B------:R0:W-:Y:S01]  /*69e0*/  STL [R1+0x238], R7 ;  /* 0x0002380701007387 */ /* 0x0001e20000100800 */
[----:B------:R-:W-:-:S02]  /*69f0*/  IMAD.MOV R11, RZ, RZ, -R17 ;  /* 0x000000ffff0b7224 */ /* 0x000fc400078e0a11 */
[C---:B------:R-:W-:Y:S02]  /*6a00*/  IMAD R15, R4.reuse, R16, R15 ;  /* 0x00000010040f7224 */ /* 0x040fe400078e020f */
[----:B------:R-:W-:Y:S02]  /*6a10*/  IMAD.MOV R5, RZ, RZ, -R5 ;  /* 0x000000ffff057224 */ /* 0x000fe400078e0a05 */
[C---:B------:R-:W-:Y:S02]  /*6a20*/  IMAD R12, R4.reuse, R11, R12 ;  /* 0x0000000b040c7224 */ /* 0x040fe400078e020c */
[----:B------:R-:W-:Y:S01]  /*6a30*/  @!P0 IMAD.MOV R13, RZ, RZ, -R13 ;  /* 0x000000ffff0d8224 */ /* 0x000fe200078e0a0d */
[C---:B------:R-:W-:Y:S01]  /*6a40*/  ISETP.GT.U32.AND P0, PT, R4.reuse, R15, PT ;  /* 0x0000000f0400720c */ /* 0x040fe20003f04070 */
[----:B0-----:R-:W-:Y:S02]  /*6a50*/  IMAD.MOV.U32 R7, RZ, RZ, R8 ;  /* 0x000000ffff077224 */ /* 0x001fe400078e0008 */
[C---:B------:R-:W-:Y:S01]  /*6a60*/  IMAD R3, R4.reuse, R5, R3 ;  /* 0x0000000504037224 */ /* 0x040fe200078e0203 */
[----:B------:R-:W-:Y:S01]  /*6a70*/  STL [R1+0x21c], R13 ;  /* 0x00021c0d01007387 */ /* 0x000fe20000100800 */
[----:B------:R-:W-:Y:S01]  /*6a80*/  @!P2 IMAD.MOV R7, RZ, RZ, -R7 ;  /* 0x000000ffff07a224 */ /* 0x000fe200078e0a07 */
[----:B------:R-:W-:Y:S01]  /*6a90*/  ISETP.GT.U32.AND P2, PT, R4, R12, PT ;  /* 0x0000000c0400720c */ /* 0x000fe20003f44070 */
[--C-:B------:R-:W-:Y:S01]  /*6aa0*/  @!P6 IMAD.IADD R14, R14, 0x1, -R4.reuse ;  /* 0x000000010e0ee824 */ /* 0x100fe200078e0a04 */
[----:B------:R-:W-:Y:S01]  /*6ab0*/  ISETP.GT.U32.AND P6, PT, R4, R3, PT ;  /* 0x000000030400720c */ /* 0x000fe20003fc4070 */
[----:B------:R-:W-:Y:S01]  /*6ac0*/  VIADD R16, R29, 0x86 ;  /* 0x000000861d107836 */ /* 0x000fe20000000000 */
[----:B------:R0:W-:Y:S01]  /*6ad0*/  STL [R1+0x220], R7 ;  /* 0x0002200701007387 */ /* 0x0001e20000100800 */
[--C-:B------:R-:W-:Y:S01]  /*6ae0*/  @!P5 IMAD.IADD R9, R9, 0x1, -R4.reuse ;  /* 0x000000010909d824 */ /* 0x100fe200078e0a04 */
[----:B------:R-:W-:Y:S01]  /*6af0*/  ISETP.GE.AND P5, PT, R2, RZ, PT ;  /* 0x000000ff0200720c */ /* 0x000fe20003fa6270 */
[----:B------:R-:W-:Y:S01]  /*6b00*/  VIADD R2, R29, 0x85 ;  /* 0x000000851d027836 */ /* 0x000fe20000000000 */
[----:B------:R-:W-:Y:S01]  /*6b10*/  IABS R5, R16 ;  /* 0x0000001000057213 */ /* 0x000fe20000000000 */
[--C-:B------:R-:W-:Y:S01]  /*6b20*/  @!P0 IMAD.IADD R15, R15, 0x1, -R4.reuse ;  /* 0x000000010f0f8824 */ /* 0x100fe200078e0a04 */
[----:B------:R-:W-:Y:S01]  /*6b30*/  ISETP.GE.AND P0, PT, R10, RZ, PT ;  /* 0x000000ff0a00720c */ /* 0x000fe20003f06270 */
[----:B------:R-:W-:Y:S01]  /*6b40*/  VIADD R10, R29, 0x84 ;  /* 0x000000841d0a7836 */ /* 0x000fe20000000000 */
[----:B------:R-:W-:Y:S01]  /*6b50*/  IABS R8, R2 ;  /* 0x0000000200087213 */ /* 0x000fe20000000000 */
[----:B------:R-:W-:Y:S01]  /*6b60*/  @!P2 IMAD.IADD R12, R12, 0x1, -R4 ;  /* 0x000000010c0ca824 */ /* 0x000fe200078e0a04 */
[----:B------:R-:W-:Y:S01]  /*6b70*/  ISETP.GT.U32.AND P2, PT, R4, R15, PT ;  /* 0x0000000f0400720c */ /* 0x000fe20003f44070 */
[----:B------:R-:W-:Y:S01]  /*6b80*/  IMAD.HI.U32 R11, R0, R5, RZ ;  /* 0x00000005000b7227 */ /* 0x000fe200078e00ff */
[----:B------:R-:W-:-:S03]  /*6b90*/  IABS R18, R10 ;  /* 0x0000000a00127213 */ /* 0x000fc60000000000 */
[----:B------:R-:W-:Y:S01]  /*6ba0*/  @!P6 IMAD.IADD R3, R3, 0x1, -R4 ;  /* 0x000000010303e824 */ /* 0x000fe200078e0a04 */
[----:B------:R-:W-:Y:S01]  /*6bb0*/  ISETP.GT.U32.AND P6, PT, R4, R12, PT ;  /* 0x0000000c0400720c */ /* 0x000fe20003fc4070 */
[----:B0-----:R-:W-:Y:S02]  /*6bc0*/  IMAD.MOV.U32 R7, RZ, RZ, R9 ;  /* 0x000000ffff077224 */ /* 0x001fe400078e0009 */
[----:B------:R-:W-:Y:S02]  /*6bd0*/  IMAD.MOV R11, RZ, RZ, -R11 ;  /* 0x000000ffff0b7224 */ /* 0x000fe400078e0a0b */
[----:B------:R-:W-:-:S04]  /*6be0*/  IMAD.HI.U32 R9, R0, R8, RZ ;  /* 0x0000000800097227 */ /* 0x000fc800078e00ff */
[C---:B------:R-:W-:Y:S02]  /*6bf0*/  IMAD R5, R4.reuse, R11, R5 ;  /* 0x0000000b04057224 */ /* 0x040fe400078e0205 */
[----:B------:R-:W-:Y:S02]  /*6c00*/  IMAD.MOV R9, RZ, RZ, -R9 ;  /* 0x000000ffff097224 */ /* 0x000fe400078e0a09 */
[----:B------:R-:W-:Y:S01]  /*6c10*/  @!P2 IMAD.IADD R15, R15, 0x1, -R4 ;  /* 0x000000010f0fa824 */ /* 0x000fe200078e0a04 */
[C---:B------:R-:W-:Y:S01]  /*6c20*/  ISETP.GT.U32.AND P2, PT, R4.reuse, R5, PT ;  /* 0x000000050400720c */ /* 0x040fe20003f44070 */
[----:B------:R-:W-:Y:S02]  /*6c30*/  IMAD R8, R4, R9, R8 ;  /* 0x0000000904087224 */ /* 0x000fe400078e0208 */
[----:B------:R-:W-:Y:S02]  /*6c40*/  @!P6 IMAD.IADD R12, R12, 0x1, -R4 ;  /* 0x000000010c0ce824 */ /* 0x000fe400078e0a04 */
[----:B------:R-:W-:Y:S01]  /*6c50*/  VIADD R11, R29, 0x83 ;  /* 0x000000831d0b7836 */ /* 0x000fe20000000000 */
[C---:B------:R-:W-:Y:S01]  /*6c60*/  ISETP.GT.U32.AND P6, PT, R4.reuse, R8, PT ;  /* 0x000000080400720c */ /* 0x040fe20003fc4070 */
[----:B------:R-:W-:Y:S01]  /*6c70*/  @!P4 IMAD.MOV R7, RZ, RZ, -R7 ;  /* 0x000000ffff07c224 */ /* 0x000fe200078e0a07 */
[----:B------:R-:W-:Y:S01]  /*6c80*/  ISETP.GT.U32.AND P4, PT, R4, R3, PT ;  /* 0x000000030400720c */ /* 0x000fe20003f84070 */
[----:B------:R-:W-:Y:S01]  /*6c90*/  IMAD.HI.U32 R19, R0, R18, RZ ;  /* 0x0000001200137227 */ /* 0x000fe200078e00ff */
[----:B------:R-:W-:-:S02]  /*6ca0*/  IABS R9, R11 ;  /* 0x0000000b00097213 */ /* 0x000fc40000000000 */
[----:B------:R0:W-:Y:S01]  /*6cb0*/  STL [R1+0x228], R7 ;  /* 0x0002280701007387 */ /* 0x0001e20000100800 */
[----:B------:R-:W-:Y:S01]  /*6cc0*/  @!P2 IMAD.IADD R5, R5, 0x1, -R4 ;  /* 0x000000010505a824 */ /* 0x000fe200078e0a04 */
[----:B------:R-:W-:Y:S01]  /*6cd0*/  ISETP.GE.AND P2, PT, R2, RZ, PT ;  /* 0x000000ff0200720c */ /* 0x000fe20003f46270 */
[----:B------:R-:W-:Y:S02]  /*6ce0*/  IMAD.MOV R19, RZ, RZ, -R19 ;  /* 0x000000ffff137224 */ /* 0x000fe400078e0a13 */
[----:B------:R-:W-:-:S04]  /*6cf0*/  IMAD.HI.U32 R17, R0, R9, RZ ;  /* 0x0000000900117227 */ /* 0x000fc800078e00ff */
[----:B------:R-:W-:Y:S01]  /*6d00*/  @!P6 IMAD.IADD R8, R8, 0x1, -R4 ;  /* 0x000000010808e824 */ /* 0x000fe200078e0a04 */
[C---:B------:R-:W-:Y:S01]  /*6d10*/  ISETP.GT.U32.AND P6, PT, R4.reuse, R5, PT ;  /* 0x000000050400720c */ /* 0x040fe20003fc4070 */
[----:B0-----:R-:W-:Y:S02]  /*6d20*/  IMAD.MOV.U32 R7, RZ, RZ, R15 ;  /* 0x000000ffff077224 */ /* 0x001fe400078e000f */
[C---:B------:R-:W-:Y:S02]  /*6d30*/  IMAD R2, R4.reuse, R19, R18 ;  /* 0x0000001304027224 */ /* 0x040fe400078e0212 */
[----:B------:R-:W-:Y:S02]  /*6d40*/  IMAD.MOV R17, RZ, RZ, -R17 ;  /* 0x000000ffff117224 */ /* 0x000fe400078e0a11 */
[----:B------:R-:W-:Y:S01]  /*6d50*/  @!P3 IMAD.MOV R14, RZ, RZ, -R14 ;  /* 0x000000ffff0eb224 */ /* 0x000fe200078e0a0e */
[C---:B------:R-:W-:Y:S01]  /*6d60*/  ISETP.GT.U32.AND P3, PT, R4.reuse, R8, PT ;  /* 0x000000080400720c */ /* 0x040fe20003f64070 */
[----:B------:R-:W-:Y:S01]  /*6d70*/  @!P1 IMAD.MOV R7, RZ, RZ, -R7 ;  /* 0x000000ffff079224 */ /* 0x000fe200078e0a07 */
[C---:B------:R-:W-:Y:S01]  /*6d80*/  ISETP.GT.U32.AND P1, PT, R4.reuse, R2, PT ;  /* 0x000000020400720c */ /* 0x040fe20003f24070 */
[--C-:B------:R-:W-:Y:S01]  /*6d90*/  @!P4 IMAD.IADD R3, R3, 0x1, -R4.reuse ;  /* 0x000000010303c824 */ /* 0x100fe200078e0a04 */
[----:B------:R-:W-:Y:S01]  /*6da0*/  STL [R1+0x218], R14 ;  /* 0x0002180e01007387 */ /* 0x000fe20000100800 */
[----:B------:R-:W-:Y:S01]  /*6db0*/  IMAD R9, R4, R17, R9 ;  /* 0x0000001104097224 */ /* 0x000fe200078e0209 */
[----:B------:R-:W-:Y:S01]  /*6dc0*/  ISETP.GE.AND P4, PT, R16, RZ, PT ;  /* 0x000000ff1000720c */ /* 0x000fe20003f86270 */
[----:B------:R-:W-:Y:S01]  /*6dd0*/  @!P6 IMAD.IADD R5, R5, 0x1, -R4 ;  /* 0x000000010505e824 */ /* 0x000fe200078e0a04 */
[----:B------:R0:W-:Y:S01]  /*6de0*/  STL [R1+0x214], R7 ;  /* 0x0002140701007387 */ /* 0x0001e20000100800 */
[C---:B------:R-:W-:Y:S01]  /*6df0*/  VIADD R13, R29.reuse, 0x82 ;  /* 0x000000821d0d7836 */ /* 0x040fe20000000000 */
[----:B------:R-:W-:Y:S01]  /*6e00*/  ISETP.GT.U32.AND P6, PT, R4, R9, PT ;  /* 0x000000090400720c */ /* 0x000fe20003fc4070 */
[----:B------:R-:W-:Y:S01]  /*6e10*/  @!P5 IMAD.MOV R12, RZ, RZ, -R12 ;  /* 0x000000ffff0cd224 */ /* 0x000fe200078e0a0c */
[----:B------:R-:W-:Y:S01]  /*6e20*/  ISETP.GE.AND P5, PT, R10, RZ, PT ;  /* 0x000000ff0a00720c */ /* 0x000fe20003fa6270 */
[----:B------:R-:W-:Y:S01]  /*6e30*/  VIADD R10, R29, 0x81 ;  /* 0x000000811d0a7836 */ /* 0x000fe20000000000 */
[----:B------:R-:W-:Y:S01]  /*6e40*/  IABS R16, R13 ;  /* 0x0000000d00107213 */ /* 0x000fe20000000000 */
[--C-:B------:R-:W-:Y:S01]  /*6e50*/  @!P3 IMAD.IADD R8, R8, 0x1, -R4.reuse ;  /* 0x000000010808b824 */ /* 0x100fe200078e0a04 */
[----:B------:R-:W-:Y:S01]  /*6e60*/  STL [R1+0x210], R12 ;  /* 0x0002100c01007387 */ /* 0x000fe20000100800 */
[----:B------:R-:W-:Y:S01]  /*6e70*/  ISETP.GE.AND P3, PT, R13, RZ, PT ;  /* 0x000000ff0d00720c */ /* 0x000fe20003f66270 */
[----:B0-----:R-:W-:Y:S01]  /*6e80*/  IMAD.MOV.U32 R7, RZ, RZ, R3 ;  /* 0x000000ffff077224 */ /* 0x001fe200078e0003 */
[----:B------:R-:W-:Y:S01]  /*6e90*/  IABS R13, R10 ;  /* 0x0000000a000d7213 */ /* 0x000fe20000000000 */
[----:B------:R-:W-:Y:S01]  /*6ea0*/  @!P1 IMAD.IADD R2, R2, 0x1, -R4 ;  /* 0x0000000102029824 */ /* 0x000fe200078e0a04 */
[----:B------:R-:W-:Y:S01]  /*6eb0*/  ISETP.GE.AND P1, PT, R10, RZ, PT ;  /* 0x000000ff0a00720c */ /* 0x000fe20003f26270 */
[----:B------:R-:W-:Y:S01]  /*6ec0*/  @!P0 IMAD.MOV R7, RZ, RZ, -R7 ;  /* 0x000000ffff078224 */ /* 0x000fe200078e0a07 */
[----:B------:R-:W-:Y:S01]  /*6ed0*/  ISETP.GE.AND P0, PT, R11, RZ, PT ;  /* 0x000000ff0b00720c */ /* 0x000fe20003f06270 */
[----:B------:R-:W-:-:S03]  /*6ee0*/  IMAD.HI.U32 R3, R0, R16, RZ ;  /* 0x0000001000037227 */ /* 0x000fc600078e00ff */
[----:B------:R0:W-:Y:S01]  /*6ef0*/  STL [R1+0x20c], R7 ;  /* 0x00020c0701007387 */ /* 0x0001e20000100800 */
[----:B------:R-:W-:Y:S01]  /*6f00*/  @!P6 IMAD.IADD R9, R9, 0x1, -R4 ;  /* 0x000000010909e824 */ /* 0x000fe200078e0a04 */
[C---:B------:R-:W-:Y:S01]  /*6f10*/  ISETP.GT.U32.AND P6, PT, R4.reuse, R2, PT ;  /* 0x000000020400720c */ /* 0x040fe20003fc4070 */
[----:B------:R-:W-:Y:S02]  /*6f20*/  IMAD.MOV R3, RZ, RZ, -R3 ;  /* 0x000000ffff037224 */ /* 0x000fe400078e0a03 */
[C---:B------:R-:W-:Y:S02]  /*6f30*/  VIADD R11, R29.reuse, 0x80 ;  /* 0x000000801d0b7836 */ /* 0x040fe40000000000 */
[----:B------:R-:W-:Y:S02]  /*6f40*/  IMAD R18, R4, R3, R16 ;  /* 0x0000000304127224 */ /* 0x000fe400078e0210 */
[----:B------:R-:W-:Y:S01]  /*6f50*/  VIADD R10, R29, 0x7f ;  /* 0x0000007f1d0a7836 */ /* 0x000fe20000000000 */
[----:B------:R-:W-:Y:S01]  /*6f60*/  IABS R14, R11 ;  /* 0x0000000b000e7213 */ /* 0x000fe20000000000 */
[----:B0-----:R-:W-:-:S02]  /*6f70*/  IMAD.MOV.U32 R7, RZ, RZ, R5 ;  /* 0x000000ffff077224 */ /* 0x001fc400078e0005 */
[----:B------:R-:W-:Y:S01]  /*6f80*/  IMAD.HI.U32 R5, R0, R13, RZ ;  /* 0x0000000d00057227 */ /* 0x000fe200078e00ff */
[----:B------:R-:W-:-:S03]  /*6f90*/  IABS R16, R10 ;  /* 0x0000000a00107213 */ /* 0x000fc60000000000 */
[----:B------:R-:W-:Y:S01]  /*6fa0*/  @!P4 IMAD.MOV R7, RZ, RZ, -R7 ;  /* 0x000000ffff07c224 */ /* 0x000fe200078e0a07 */
[----:B------:R-:W-:Y:S01]  /*6fb0*/  ISETP.GT.U32.AND P4, PT, R4, R9, PT ;  /* 0x000000090400720c */ /* 0x000fe20003f84070 */
[----:B------:R-:W-:Y:S02]  /*6fc0*/  IMAD.MOV R5, RZ, RZ, -R5 ;  /* 0x000000ffff057224 */ /* 0x000fe400078e0a05 */
[----:B------:R-:W-:Y:S01]  /*6fd0*/  @!P6 IMAD.IADD R2, R2, 0x1, -R4 ;  /* 0x000000010202e824 */ /* 0x000fe200078e0a04 */
[----:B------:R0:W-:Y:S01]  /*6fe0*/  STL [R1+0x208], R7 ;  /* 0x0002080701007387 */ /* 0x0001e20000100800 */
[----:B------:R-:W-:Y:S02]  /*6ff0*/  IMAD R13, R4, R5, R13 ;  /* 0x00000005040d7224 */ /* 0x000fe400078e020d */
[----:B------:R-:W-:-:S03]  /*7000*/  IMAD.HI.U32 R5, R0, R14, RZ ;  /* 0x0000000e00057227 */ /* 0x000fc600078e00ff */
[----:B------:R-:W-:Y:S01]  /*7010*/  ISETP.GT.U32.AND P6, PT, R4, R13, PT ;  /* 0x0000000d0400720c */ /* 0x000fe20003fc4070 */
        /* <DEDUP_REMOVED lines=8> */
[----:B------:R-:W-:Y:S02]  /*70a0*/  @!P6 IMAD.IADD R13, R13, 0x1, -R4 ;  /* 0x000000010d0de824 */ /* 0x000fe400078e0a04 */
[----:B------:R-:W-:Y:S01]  /*70b0*/  IMAD.MOV R11, RZ, RZ, -R5 ;  /* 0x000000ffff0b7224 */ /* 0x000fe200078e0a05 */
[----:B------:R0:W-:Y:S01]  /*70c0*/  STL [R1+0x204], R7 ;  /* 0x0002040701007387 */ /* 0x0001e20000100800 */
[----:B------:R-:W-:Y:S02]  /*70d0*/  IMAD.MOV R8, RZ, RZ, -R8 ;  /* 0x000000ffff087224 */ /* 0x000fe400078e0a08 */
[C---:B------:R-:W-:Y:S02]  /*70e0*/  IMAD R14, R4.reuse, R11, R14 ;  /* 0x0000000b040e7224 */ /* 0x040fe400078e020e */
[----:B------:R-:W-:-:S02]  /*70f0*/  IMAD R16, R4, R8, R16 ;  /* 0x0000000804107224 */ /* 0x000fc400078e0210 */
[----:B------:R-:W-:-:S04]  /*7100*/  IMAD.HI.U32 R5, R0, R15, RZ ;  /* 0x0000000f00057227 */ /* 0x000fc800078e00ff */
[----:B------:R-:W-:Y:S01]  /*7110*/  @!P2 IMAD.IADD R18, R18, 0x1, -R4 ;  /* 0x000000011212a824 */ /* 0x000fe200078e0a04 */
[----:B------:R-:W-:Y:S01]  /*7120*/  ISETP.GE.AND P2, PT, R10, RZ, PT ;  /* 0x000000ff0a00720c */ /* 0x000fe20003f46270 */
[----:B0-----:R-:W-:Y:S02]  /*7130*/  IMAD.MOV.U32 R7, RZ, RZ, R2 ;  /* 0x000000ffff077224 */ /* 0x001fe400078e0002 */
[----:B------:R-:W-:Y:S01]  /*7140*/  IMAD.MOV R5, RZ, RZ, -R5 ;  /* 0x000000ffff057224 */ /* 0x000fe200078e0a05 */
[C---:B------:R-:W-:Y:S01]  /*7150*/  ISETP.GT.U32.AND P6, PT, R4.reuse, R18, PT ;  /* 0x000000120400720c */ /* 0x040fe20003fc4070 */
[----:B------:R-:W-:Y:S01]  /*7160*/  @!P5 IMAD.MOV R7, RZ, RZ, -R7 ;  /* 0x000000ffff07d224 */ /* 0x000fe200078e0a07 */
[C---:B------:R-:W-:Y:S01]  /*7170*/  ISETP.GT.U32.AND P5, PT, R4.reuse, R13, PT ;  /* 0x0000000d0400720c */ /* 0x040fe20003fa4070 */
[C---:B------:R-:W-:Y:S02]  /*7180*/  VIADD R11, R29.reuse, 0x7d ;  /* 0x0000007d1d0b7836 */ /* 0x040fe40000000000 */
[----:B------:R-:W-:Y:S01]  /*7190*/  IMAD R15, R4, R5, R15 ;  /* 0x00000005040f7224 */ /* 0x000fe200078e020f */
[----:B------:R0:W-:Y:S01]  /*71a0*/  STL [R1+0x200], R7 ;  /* 0x0002000701007387 */ /* 0x0001e20000100800 */
[C---:B------:R-:W-:Y:S01]  /*71b0*/  VIADD R8, R29.reuse, 0x7c ;  /* 0x0000007c1d087836 */ /* 0x040fe20000000000 */
[----:B------:R-:W-:Y:S01]  /*71c0*/  IABS R17, R11 ;  /* 0x0000000b00117213 */ /* 0x000fe20000000000 */
[----:B------:R-:W-:-:S02]  /*71d0*/  VIADD R2, R29, 0x7b ;  /* 0x0000007b1d027836 */ /* 0x000fc40000000000 */
[----:B------:R-:W-:Y:S02]  /*71e0*/  VIADD R12, R29, 0x7a ;  /* 0x0000007a1d0c7836 */ /* 0x000fe40000000000 */
[--C-:B------:R-:W-:Y:S01]  /*71f0*/  @!P6 IMAD.IADD R18, R18, 0x1, -R4.reuse ;  /* 0x000000011212e824 */ /* 0x100fe200078e0a04 */
[C---:B------:R-:W-:Y:S01]  /*7200*/  ISETP.GT.U32.AND P6, PT, R4.reuse, R16, PT ;  /* 0x000000100400720c */ /* 0x040fe20003fc4070 */
[----:B------:R-:W-:Y:S01]  /*7210*/  @!P5 IMAD.IADD R13, R13, 0x1, -R4 ;  /* 0x000000010d0dd824 */ /* 0x000fe200078e0a04 */
[----:B------:R-:W-:Y:S01]  /*7220*/  ISETP.GT.U32.AND P5, PT, R4, R15, PT ;  /* 0x0000000f0400720c */ /* 0x000fe20003fa4070 */
[----:B0-----:R-:W-:Y:S01]  /*7230*/  IMAD.MOV.U32 R7, RZ, RZ, R9 ;  /* 0x000000ffff077224 */ /* 0x001fe200078e0009 */
[----:B------:R-:W-:Y:S01]  /*7240*/  IABS R9, R8 ;  /* 0x0000000800097213 */ /* 0x000fe20000000000 */
[----:B------:R-:W-:Y:S01]  /*7250*/  IMAD.HI.U32 R19, R0, R17, RZ ;  /* 0x0000001100137227 */ /* 0x000fe200078e00ff */
[----:B------:R-:W-:Y:S02]  /*7260*/  IABS R10, R2 ;  /* 0x00000002000a7213 */ /* 0x000fe40000000000 */
[----:B------:R-:W-:Y:S01]  /*7270*/  IABS R5, R12 ;  /* 0x0000000c00057213 */ /* 0x000fe20000000000 */
[----:B------:R-:W-:Y:S01]  /*7280*/  @!P0 IMAD.MOV R7, RZ, RZ, -R7 ;  /* 0x000000ffff078224 */ /* 0x000fe200078e0a07 */
[----:B------:R-:W-:Y:S01]  /*7290*/  ISETP.GT.U32.AND P0, PT, R4, R14, PT ;  /* 0x0000000e0400720c */ /* 0x000fe20003f04070 */
[----:B------:R-:W-:-:S02]  /*72a0*/  IMAD.MOV R19, RZ, RZ, -R19 ;  /* 0x000000ffff137224 */ /* 0x000fc400078e0a13 */
[----:B------:R-:W-:Y:S01]  /*72b0*/  @!P6 IMAD.IADD R16, R16, 0x1, -R4 ;  /* 0x000000011010e824 */ /* 0x000fe200078e0a04 */
[----:B------:R0:W-:Y:S01]  /*72c0*/  STL [R1+0x1fc], R7 ;  /* 0x0001fc0701007387 */ /* 0x0001e20000100800 */
[----:B------:R-:W-:Y:S02]  /*72d0*/  IMAD.MOV.U32 R20, RZ, RZ, R18 ;  /* 0x000000ffff147224 */ /* 0x000fe400078e0012 */
[----:B------:R-:W-:Y:S01]  /*72e0*/  @!P5 IMAD.IADD R15, R15, 0x1, -R4 ;  /* 0x000000010f0fd824 */ /* 0x000fe200078e0a04 */
[----:B------:R-:W-:Y:S01]  /*72f0*/  ISETP.GT.U32.AND P5, PT, R4, R16, PT ;  /* 0x000000100400720c */ /* 0x000fe20003fa4070 */
[----:B------:R-:W-:Y:S02]  /*7300*/  @!P3 IMAD.MOV R20, RZ, RZ, -R20 ;  /* 0x000000ffff14b224 */ /* 0x000fe400078e0a14 */
[----:B------:R-:W-:Y:S01]  /*7310*/  IMAD.HI.U32 R18, R0, R10, RZ ;  /* 0x0000000a00127227 */ /* 0x000fe200078e00ff */
[----:B------:R-:W-:Y:S02]  /*7320*/  ISETP.GT.U32.AND P3, PT, R4, R15, PT ;  /* 0x0000000f0400720c */ /* 0x000fe40003f64070 */
[----:B------:R-:W-:Y:S01]  /*7330*/  STL [R1+0x1f4], R20 ;  /* 0x0001f41401007387 */ /* 0x000fe20000100800 */
[----:B------:R-:W-:Y:S01]  /*7340*/  @!P0 IMAD.IADD R14, R14, 0x1, -R4 ;  /* 0x000000010e0e8824 */ /* 0x000fe200078e0a04 */
[----:B------:R-:W-:Y:S01]  /*7350*/  ISETP.GE.AND P0, PT, R3, RZ, PT ;  /* 0x000000ff0300720c */ /* 0x000fe20003f06270 */
[----:B0-----:R-:W-:-:S02]  /*7360*/  IMAD.MOV.U32 R7, RZ, RZ, R13 ;  /* 0x000000ffff077224 */ /* 0x001fc400078e000d */
[----:B------:R-:W-:Y:S01]  /*7370*/  IMAD.HI.U32 R3, R0, R9, RZ ;  /* 0x0000000900037227 */ /* 0x000fe200078e00ff */
[----:B------:R-:W-:-:S03]  /*7380*/  ISETP.GT.U32.AND P6, PT, R4, R14, PT ;  /* 0x0000000e0400720c */ /* 0x000fc60003fc4070 */
[----:B------:R-:W-:Y:S01]  /*7390*/  @!P1 IMAD.MOV R7, RZ, RZ, -R7 ;  /* 0x000000ffff079224 */ /* 0x000fe200078e0a07 */
[----:B------:R-:W-:Y:S01]  /*73a0*/  ISETP.GE.AND P1, PT, R11, RZ, PT ;  /* 0x000000ff0b00720c */ /* 0x000fe20003f26270 */
[----:B------:R-:W-:Y:S02]  /*73b0*/  IMAD R11, R4, R19, R17 ;  /* 0x00000013040b7224 */ /* 0x000fe400078e0211 */
[----:B------:R-:W-:Y:S01]  /*73c0*/  IMAD.MOV R3, RZ, RZ, -R3 ;  /* 0x000000ffff037224 */ /* 0x000fe200078e0a03 */
[----:B------:R0:W-:Y:S01]  /*73d0*/  STL [R1+0x1f0], R7 ;  /* 0x0001f00701007387 */ /* 0x0001e20000100800 */
[----:B------:R-:W-:-:S04]  /*73e0*/  IMAD.HI.U32 R17, R0, R5, RZ ;  /* 0x0000000500117227 */ /* 0x000fc800078e00ff */
[--C-:B------:R-:W-:Y:S01]  /*73f0*/  @!P6 IMAD.IADD R14, R14, 0x1, -R4.reuse ;  /* 0x000000010e0ee824 */ /* 0x100fe200078e0a04 */
[C---:B------:R-:W-:Y:S01]  /*7400*/  ISETP.GT.U32.AND P6, PT, R4.reuse, R11, PT ;  /* 0x0000000b0400720c */ /* 0x040fe20003fc4070 */
[----:B------:R-:W-:Y:S02]  /*7410*/  IMAD R9, R4, R3, R9 ;  /* 0x0000000304097224 */ /* 0x000fe400078e0209 */
[----:B------:R-:W-:Y:S02]  /*7420*/  @!P5 IMAD.IADD R16, R16, 0x1, -R4 ;  /* 0x000000011010d824 */ /* 0x000fe400078e0a04 */
[----:B------:R-:W-:Y:S01]  /*7430*/  IMAD.MOV R18, RZ, RZ, -R18 ;  /* 0x000000ffff127224 */ /* 0x000fe200078e0a12 */
[----:B------:R-:W-:Y:S01]  /*7440*/  ISETP.GT.U32.AND P5, PT, R4, R9, PT ;  /* 0x000000090400720c */ /* 0x000fe20003fa4070 */
[----:B------:R-:W-:Y:S02]  /*7450*/  IMAD.MOV R17, RZ, RZ, -R17 ;  /* 0x000000ffff117224 */ /* 0x000fe400078e0a11 */
[----:B0-----:R-:W-:-:S02]  /*7460*/  IMAD.MOV.U32 R7, RZ, RZ, R14 ;  /* 0x000000ffff077224 */ /* 0x001fc400078e000e */
[--C-:B------:R-:W-:Y:S01]  /*7470*/  @!P3 IMAD.IADD R15, R15, 0x1, -R4.reuse ;  /* 0x000000010f0fb824 */ /* 0x100fe200078e0a04 */
[----:B------:R-:W-:Y:S01]  /*7480*/  ISETP.GE.AND P3, PT, R8, RZ, PT ;  /* 0x000000ff0800720c */ /* 0x000fe20003f66270 */
[----:B------:R-:W-:Y:S02]  /*7490*/  @!P6 IMAD.IADD R11, R11, 0x1, -R4 ;  /* 0x000000010b0be824 */ /* 0x000fe400078e0a04 */
[C---:B------:R-:W-:Y:S02]  /*74a0*/  IMAD R8, R4.reuse, R18, R10 ;  /* 0x0000001204087224 */ /* 0x040fe400078e020a */
[C---:B------:R-:W-:Y:S02]  /*74b0*/  IMAD R5, R4.reuse, R17, R5 ;  /* 0x0000001104057224 */ /* 0x040fe400078e0205 */
[----:B------:R-:W-:Y:S01]  /*74c0*/  @!P4 IMAD.MOV R7, RZ, RZ, -R7 ;  /* 0x000000ffff07c224 */ /* 0x000fe200078e0a07 */
[C---:B------:R-:W-:Y:S01]  /*74d0*/  ISETP.GT.U32.AND P4, PT, R4.reuse, R11, PT ;  /* 0x0000000b0400720c */ /* 0x040fe20003f84070 */
[----:B------:R-:W-:Y:S01]  /*74e0*/  IMAD.MOV.U32 R18, RZ, RZ, R16 ;  /* 0x000000ffff127224 */ /* 0x000fe200078e0010 */
[C---:B------:R-:W-:Y:S01]  /*74f0*/  ISETP.GT.U32.AND P6, PT, R4.reuse, R8, PT ;  /* 0x000000080400720c */ /* 0x040fe20003fc4070 */
[----:B------:R-:W-:Y:S01]  /*7500*/  VIADD R3, R29, 0x79 ;  /* 0x000000791d037836 */ /* 0x000fe20000000000 */
[----:B------:R0:W-:Y:S01]  /*7510*/  STL [R1+0x1c0], R7 ;  /* 0x0001c00701007387 */ /* 0x0001e20000100800 */
[----:B------:R-:W-:Y:S01]  /*7520*/  @!P2 IMAD.MOV R18, RZ, RZ, -R18 ;  /* 0x000000ffff12a224 */ /* 0x000fe200078e0a12 */
[C---:B------:R-:W-:Y:S01]  /*7530*/  ISETP.GT.U32.AND P2, PT, R4.reuse, R5, PT ;  /* 0x000000050400720c */ /* 0x040fe20003f44070 */
[----:B------:R-:W-:Y:S01]  /*7540*/  @!P5 IMAD.IADD R9, R9, 0x1, -R4 ;  /* 0x000000010909d824 */ /* 0x000fe200078e0a04 */
[----:B------:R-:W-:Y:S01]  /*7550*/  IABS R13, R3 ;  /* 0x00000003000d7213 */ /* 0x000fe20000000000 */
[C---:B------:R-:W-:Y:S01]  /*7560*/  VIADD R10, R29.reuse, 0x78 ;  /* 0x000000781d0a7836 */ /* 0x040fe20000000000 */
[----:B------:R-:W-:Y:S01]  /*7570*/  STL [R1+0x1cc], R18 ;  /* 0x0001cc1201007387 */ /* 0x000fe20000100800 */
[----:B------:R-:W-:Y:S01]  /*7580*/  VIADD R19, R29, 0x73 ;  /* 0x000000731d137836 */ /* 0x000fe20000000000 */
[----:B------:R-:W-:Y:S01]  /*7590*/  ISETP.GT.U32.AND P5, PT, R4, R9, PT ;  /* 0x000000090400720c */ /* 0x000fe20003fa4070 */
[----:B------:R-:W-:Y:S01]  /*75a0*/  IMAD.HI.U32 R17, R0, R13, RZ ;  /* 0x0000000d00117227 */ /* 0x000fe200078e00ff */
[----:B------:R-:W-:-:S03]  /*75b0*/  IABS R14, R10 ;  /* 0x0000000a000e7213 */ /* 0x000fc60000000000 */
[----:B0-----:R-:W-:Y:S02]  /*75c0*/  IMAD.MOV.U32 R7, RZ, RZ, R15 ;  /* 0x000000ffff077224 */ /* 0x001fe400078e000f */
[--C-:B------:R-:W-:Y:S01]  /*75d0*/  @!P4 IMAD.IADD R11, R11, 0x1, -R4.reuse ;  /* 0x000000010b0bc824 */ /* 0x100fe200078e0a04 */
[----:B------:R-:W-:Y:S01]  /*75e0*/  ISETP.GE.AND P4, PT, R12, RZ, PT ;  /* 0x000000ff0c00720c */ /* 0x000fe20003f86270 */
[----:B------:R-:W-:Y:S02]  /*75f0*/  @!P0 IMAD.MOV R7, RZ, RZ, -R7 ;  /* 0x000000ffff078224 */ /* 0x000fe400078e0a07 */
[----:B------:R-:W-:Y:S02]  /*7600*/  IMAD.MOV R16, RZ, RZ, -R17 ;  /* 0x000000ffff107224 */ /* 0x000fe400078e0a11 */
[--C-:B------:R-:W-:Y:S01]  /*7610*/  @!P2 IMAD.IADD R5, R5, 0x1, -R4.reuse ;  /* 0x000000010505a824 */ /* 0x100fe200078e0a04 */
[----:B------:R0:W-:Y:S01]  /*7620*/  STL [R1+0x1d0], R7 ;  /* 0x0001d00701007387 */ /* 0x0001e20000100800 */
[----:B------:R-:W-:Y:S01]  /*7630*/  @!P6 IMAD.IADD R8, R8, 0x1, -R4 ;  /* 0x000000010808e824 */ /* 0x000fe200078e0a04 */
[----:B------:R-:W-:Y:S01]  /*7640*/  ISETP.GE.AND P6, PT, R2, RZ, PT ;  /* 0x000000ff0200720c */ /* 0x000fe20003fc6270 */
[----:B------:R-:W-:Y:S01]  /*7650*/  IMAD R2, R4, R16, R13 ;  /* 0x0000001004027224 */ /* 0x000fe200078e020d */
[----:B------:R-:W-:Y:S01]  /*7660*/  ISETP.GE.AND P2, PT, R3, RZ, PT ;  /* 0x000000ff0300720c */ /* 0x000fe20003f46270 */
[----:B------:R-:W-:Y:S01]  /*7670*/  IMAD.HI.U32 R12, R0, R14, RZ ;  /* 0x0000000e000c7227 */ /* 0x000fe200078e00ff */
[----:B------:R-:W-:-:S03]  /*7680*/  ISETP.GT.U32.AND P0, PT, R4, R8, PT ;  /* 0x000000080400720c */ /* 0x000fc60003f04070 */
        /* <DEDUP_REMOVED lines=9> */
[--C-:B------:R-:W-:Y:S01]  /*7720*/  @!P0 IMAD.IADD R8, R8, 0x1, -R4.reuse ;  /* 0x0000000108088824 */ /* 0x100fe200078e0a04 */
[----:B------:R-:W-:Y:S01]  /*7730*/  ISETP.GE.AND P0, PT, R10, RZ, PT ;  /* 0x000000ff0a00720c */ /* 0x000fe20003f06270 */
[----:B------:R-:W-:Y:S01]  /*7740*/  @!P5 IMAD.IADD R2, R2, 0x1, -R4 ;  /* 0x000000010202d824 */ /* 0x000fe200078e0a04 */
[----:B------:R-:W-:Y:S01]  /*7750*/  IABS R18, R12 ;  /* 0x0000000c00127213 */ /* 0x000fe20000000000 */
[C---:B------:R-:W-:Y:S01]  /*7760*/  VIADD R10, R29.reuse, 0x76 ;  /* 0x000000761d0a7836 */ /* 0x040fe20000000000 */
[----:B------:R-:W-:Y:S01]  /*7770*/  ISETP.GE.AND P5, PT, R12, RZ, PT ;  /* 0x000000ff0c00720c */ /* 0x000fe20003fa6270 */
[----:B------:R-:W-:-:S02]  /*7780*/  VIADD R11, R29, 0x75 ;  /* 0x000000751d0b7836 */ /* 0x000fc40000000000 */
[----:B------:R-:W-:Y:S01]  /*7790*/  @!P1 IMAD.IADD R5, R5, 0x1, -R4 ;  /* 0x0000000105059824 */ /* 0x000fe200078e0a04 */
[----:B------:R-:W-:Y:S01]  /*77a0*/  ISETP.GT.U32.AND P1, PT, R4, R3, PT ;  /* 0x000000030400720c */ /* 0x000fe20003f24070 */
[----:B0-----:R-:W-:Y:S01]  /*77b0*/  IMAD.MOV.U32 R7, RZ, RZ, R9 ;  /* 0x000000ffff077224 */ /* 0x001fe200078e0009 */
[----:B------:R-:W-:Y:S01]  /*77c0*/  IABS R12, R10 ;  /* 0x0000000a000c7213 */ /* 0x000fe20000000000 */
[----:B------:R-:W-:Y:S01]  /*77d0*/  @!P6 IMAD.MOV R8, RZ, RZ, -R8 ;  /* 0x000000ffff08e224 */ /* 0x000fe200078e0a08 */
[----:B------:R-:W-:Y:S01]  /*77e0*/  ISETP.GE.AND P6, PT, R10, RZ, PT ;  /* 0x000000ff0a00720c */ /* 0x000fe20003fc6270 */
[----:B------:R-:W-:Y:S01]  /*77f0*/  @!P3 IMAD.MOV R7, RZ, RZ, -R7 ;  /* 0x000000ffff07b224 */ /* 0x000fe200078e0a07 */
[----:B------:R-:W-:Y:S01]  /*7800*/  ISETP.GT.U32.AND P3, PT, R4, R2, PT ;  /* 0x000000020400720c */ /* 0x000fe20003f64070 */
[----:B------:R-:W-:-:S03]  /*7810*/  IMAD.HI.U32 R10, R0, R18, RZ ;  /* 0x00000012000a7227 */ /* 0x000fc600078e00ff */
[----:B------:R0:W-:Y:S01]  /*7820*/  STL [R1+0x1d8], R7 ;  /* 0x0001d80701007387 */ /* 0x0001e20000100800 */
[----:B------:R-:W-:Y:S02]  /*7830*/  IMAD.MOV R10, RZ, RZ, -R10 ;  /* 0x000000ffff0a7224 */ /* 0x000fe400078e0a0a */
[----:B------:R-:W-:Y:S01]  /*7840*/  @!P1 IMAD.IADD R3, R3, 0x1, -R4 ;  /* 0x0000000103039824 */ /* 0x000fe200078e0a04 */
[----:B------:R1:W-:Y:S01]  /*7850*/  STL [R1+0x1e0], R8 ;  /* 0x0001e00801007387 */ /* 0x0003e20000100800 */
[C---:B------:R-:W-:Y:S02]  /*7860*/  IMAD R18, R4.reuse, R10, R18 ;  /* 0x0000000a04127224 */ /* 0x040fe400078e0212 */
[----:B------:R-:W-:Y:S01]  /*7870*/  VIADD R9, R29, 0x74 ;  /* 0x000000741d097836 */ /* 0x000fe20000000000 */
[----:B------:R-:W-:Y:S01]  /*7880*/  ISETP.GT.U32.AND P1, PT, R4, R3, PT ;  /* 0x000000030400720c */ /* 0x000fe20003f24070 */
[----:B------:R-:W-:Y:S02]  /*7890*/  @!P3 IMAD.IADD R2, R2, 0x1, -R4 ;  /* 0x000000010202b824 */ /* 0x000fe400078e0a04 */
[----:B0-----:R-:W-:Y:S01]  /*78a0*/  IMAD.MOV.U32 R7, RZ, RZ, R5 ;  /* 0x000000ffff077224 */ /* 0x001fe200078e0005 */
[----:B------:R-:W-:Y:S01]  /*78b0*/  ISETP.GE.AND P3, PT, R9, RZ, PT ;  /* 0x000000ff0900720c */ /* 0x000fe20003f66270 */
[----:B------:R-:W-:Y:S01]  /*78c0*/  VIADD R15, R29, 0x72 ;  /* 0x000000721d0f7836 */ /* 0x000fe20000000000 */
[----:B------:R-:W-:Y:S01]  /*78d0*/  IABS R9, R9 ;  /* 0x0000000900097213 */ /* 0x000fe20000000000 */
[----:B------:R-:W-:Y:S01]  /*78e0*/  @!P4 IMAD.MOV R7, RZ, RZ, -R7 ;  /* 0x000000ffff07c224 */ /* 0x000fe200078e0a07 */
[----:B------:R-:W-:Y:S01]  /*78f0*/  ISETP.GE.AND P4, PT, R11, RZ, PT ;  /* 0x000000ff0b00720c */ /* 0x000fe20003f86270 */
[----:B-1----:R-:W-:Y:S01]  /*7900*/  IMAD.HI.U32 R8, R0, R12, RZ ;  /* 0x0000000c00087227 */ /* 0x002fe200078e00ff */
[----:B------:R-:W-:-:S02]  /*7910*/  IABS R11, R11 ;  /* 0x0000000b000b7213 */ /* 0x000fc40000000000 */
[----:B------:R0:W-:Y:S01]  /*7920*/  STL [R1+0x1e8], R7 ;  /* 0x0001e80701007387 */ /* 0x0001e20000100800 */
[----:B------:R-:W-:Y:S01]  /*7930*/  IMAD.MOV R8, RZ, RZ, -R8 ;  /* 0x000000ffff087224 */ /* 0x000fe200078e0a08 */
[----:B------:R-:W-:Y:S01]  /*7940*/  IABS R17, R15 ;  /* 0x0000000f00117213 */ /* 0x000fe20000000000 */
[----:B------:R-:W-:-:S04]  /*7950*/  IMAD.HI.U32 R5, R0, R11, RZ ;  /* 0x0000000b00057227 */ /* 0x000fc800078e00ff */
[----:B------:R-:W-:Y:S02]  /*7960*/  IMAD.MOV R5, RZ, RZ, -R5 ;  /* 0x000000ffff057224 */ /* 0x000fe400078e0a05 */
[----:B------:R-:W-:Y:S02]  /*7970*/  @!P1 IMAD.IADD R3, R3, 0x1, -R4 ;  /* 0x0000000103039824 */ /* 0x000fe400078e0a04 */
[----:B0-----:R-:W-:Y:S02]  /*7980*/  IMAD.MOV.U32 R7, RZ, RZ, R2 ;  /* 0x000000ffff077224 */ /* 0x001fe400078e0002 */
[C---:B------:R-:W-:Y:S02]  /*7990*/  IMAD R12, R4.reuse, R8, R12 ;  /* 0x00000008040c7224 */ /* 0x040fe400078e020c */
[----:B------:R-:W-:Y:S01]  /*79a0*/  @!P2 IMAD.MOV R7, RZ, RZ, -R7 ;  /* 0x000000ffff07a224 */ /* 0x000fe200078e0a07 */
[C---:B------:R-:W-:Y:S01]  /*79b0*/  ISETP.GT.U32.AND P2, PT, R4.reuse, R18, PT ;  /* 0x000000120400720c */ /* 0x040fe20003f44070 */
[C---:B------:R-:W-:Y:S01]  /*79c0*/  IMAD R11, R4.reuse, R5, R11 ;  /* 0x00000005040b7224 */ /* 0x040fe200078e020b */
[----:B------:R-:W-:Y:S01]  /*79d0*/  ISETP.GT.U32.AND P1, PT, R4, R12, PT ;  /* 0x0000000c0400720c */ /* 0x000fe20003f24070 */
[----:B------:R-:W-:Y:S01]  /*79e0*/  IMAD.HI.U32 R2, R0, R9, RZ ;  /* 0x0000000900027227 */ /* 0x000fe200078e00ff */
[----:B------:R0:W-:Y:S01]  /*79f0*/  STL [R1+0x1e4], R7 ;  /* 0x0001e40701007387 */ /* 0x0001e20000100800 */
[----:B------:R-:W-:-:S02]  /*7a00*/  IABS R5, R19 ;  /* 0x0000001300057213 */ /* 0x000fc40000000000 */
[----:B------:R-:W-:Y:S02]  /*7a10*/  IMAD.MOV R2, RZ, RZ, -R2 ;  /* 0x000000ffff027224 */ /* 0x000fe400078e0a02 */
[----:B------:R-:W-:-:S04]  /*7a20*/  IMAD.HI.U32 R10, R0, R17, RZ ;  /* 0x00000011000a7227 */ /* 0x000fc800078e00ff */
[--C-:B------:R-:W-:Y:S02]  /*7a30*/  @!P2 IMAD.IADD R18, R18, 0x1, -R4.reuse ;  /* 0x000000011212a824 */ /* 0x100fe400078e0a04 */
[----:B0-----:R-:W-:Y:S02]  /*7a40*/  IMAD.MOV.U32 R7, RZ, RZ, R3 ;  /* 0x000000ffff077224 */ /* 0x001fe400078e0003 */
[----:B------:R-:W-:Y:S01]  /*7a50*/  @!P1 IMAD.IADD R12, R12, 0x1, -R4 ;  /* 0x000000010c0c9824 */ /* 0x000fe200078e0a04 */
[C---:B------:R-:W-:Y:S01]  /*7a60*/  ISETP.GT.U32.AND P2, PT, R4.reuse, R18, PT ;  /* 0x000000120400720c */ /* 0x040fe20003f44070 */
[----:B------:R-:W-:Y:S01]  /*7a70*/  @!P0 IMAD.MOV R7, RZ, RZ, -R7 ;  /* 0x000000ffff078224 */ /* 0x000fe200078e0a07 */
[C---:B------:R-:W-:Y:S01]  /*7a80*/  ISETP.GT.U32.AND P0, PT, R4.reuse, R11, PT ;  /* 0x0000000b0400720c */ /* 0x040fe20003f04070 */
[C---:B------:R-:W-:Y:S01]  /*7a90*/  IMAD R9, R4.reuse, R2, R9 ;  /* 0x0000000204097224 */ /* 0x040fe200078e0209 */
[----:B------:R-:W-:Y:S01]  /*7aa0*/  ISETP.GT.U32.AND P1, PT, R4, R12, PT ;  /* 0x0000000c0400720c */ /* 0x000fe20003f24070 */
[----:B------:R-:W-:Y:S01]  /*7ab0*/  IMAD.HI.U32 R13, R0, R5, RZ ;  /* 0x00000005000d7227 */ /* 0x000fe200078e00ff */
[----:B------:R0:W-:Y:S03]  /*7ac0*/  STL [R1+0x41c], R7 ;  /* 0x00041c0701007387 */ /* 0x0001e60000100800 */
[----:B------:R-:W-:-:S02]  /*7ad0*/  IMAD.MOV R13, RZ, RZ, -R13 ;  /* 0x000000ffff0d7224 */ /* 0x000fc400078e0a0d */
[----:B------:R-:W-:Y:S02]  /*7ae0*/  IMAD.MOV R10, RZ, RZ, -R10 ;  /* 0x000000ffff0a7224 */ /* 0x000fe400078e0a0a */
[--C-:B------:R-:W-:Y:S01]  /*7af0*/  @!P2 IMAD.IADD R18, R18, 0x1, -R4.reuse ;  /* 0x000000011212a824 */ /* 0x100fe200078e0a04 */
[C---:B------:R-:W-:Y:S01]  /*7b00*/  ISETP.GT.U32.AND P2, PT, R4.reuse, R9, PT ;  /* 0x000000090400720c */ /* 0x040fe20003f44070 */
[--C-:B------:R-:W-:Y:S02]  /*7b10*/  @!P0 IMAD.IADD R11, R11, 0x1, -R4.reuse ;  /* 0x000000010b0b8824 */ /* 0x100fe400078e0a04 */
[C---:B------:R-:W-:Y:S02]  /*7b20*/  IMAD R5, R4.reuse, R13, R5 ;  /* 0x0000000d04057224 */ /* 0x040fe400078e0205 */
[C---:B------:R-:W-:Y:S01]  /*7b30*/  IMAD R17, R4.reuse, R10, R17 ;  /* 0x0000000a04117224 */ /* 0x040fe200078e0211 */
[----:B------:R-:W-:Y:S01]  /*7b40*/  ISETP.GT.U32.AND P0, PT, R4, R11, PT ;  /* 0x0000000b0400720c */ /* 0x000fe20003f04070 */
[----:B------:R-:W-:Y:S01]  /*7b50*/  @!P1 IMAD.IADD R12, R12, 0x1, -R4 ;  /* 0x000000010c0c9824 */ /* 0x000fe200078e0a04 */
[----:B------:R-:W-:Y:S01]  /*7b60*/  ISETP.GT.U32.AND P1, PT, R4, R5, PT ;  /* 0x000000050400720c */ /* 0x000fe20003f24070 */
[----:B0-----:R-:W-:-:S02]  /*7b70*/  IMAD.MOV.U32 R7, RZ, RZ, R18 ;  /* 0x000000ffff077224 */ /* 0x001fc400078e0012 */
[C---:B------:R-:W-:Y:S02]  /*7b80*/  VIADD R2, R29.reuse, 0x71 ;  /* 0x000000711d027836 */ /* 0x040fe40000000000 */
[----:B------:R-:W-:Y:S02]  /*7b90*/  VIADD R10, R29, 0x6f ;  /* 0x0000006f1d0a7836 */ /* 0x000fe40000000000 */
[--C-:B------:R-:W-:Y:S01]  /*7ba0*/  @!P2 IMAD.IADD R9, R9, 0x1, -R4.reuse ;  /* 0x000000010909a824 */ /* 0x100fe200078e0a04 */
[----:B------:R-:W-:Y:S01]  /*7bb0*/  IABS R8, R2 ;  /* 0x0000000200087213 */ /* 0x000fe20000000000 */
[----:B------:R-:W-:Y:S01]  /*7bc0*/  @!P5 IMAD.MOV R7, RZ, RZ, -R7 ;  /* 0x000000ffff07d224 */ /* 0x000fe200078e0a07 */
[----:B------:R-:W-:Y:S01]  /*7bd0*/  IABS R18, R10 ;  /* 0x0000000a00127213 */ /* 0x000fe20000000000 */
[--C-:B------:R-:W-:Y:S01]  /*7be0*/  @!P0 IMAD.IADD R11, R11, 0x1, -R4.reuse ;  /* 0x000000010b0b8824 */ /* 0x100fe200078e0a04 */
[C---:B------:R-:W-:Y:S01]  /*7bf0*/  ISETP.GT.U32.AND P0, PT, R4.reuse, R17, PT ;  /* 0x000000110400720c */ /* 0x040fe20003f04070 */
[----:B------:R-:W-:Y:S01]  /*7c00*/  VIADD R3, R29, 0x70 ;  /* 0x000000701d037836 */ /* 0x000fe20000000000 */
[----:B------:R-:W-:Y:S01]  /*7c10*/  ISETP.GT.U32.AND P5, PT, R4, R9, PT ;  /* 0x000000090400720c */ /* 0x000fe20003fa4070 */
[----:B------:R0:W-:Y:S01]  /*7c20*/  STL [R1+0x1c8], R7 ;  /* 0x0001c80701007387 */ /* 0x0001e20000100800 */
[----:B------:R-:W-:Y:S01]  /*7c30*/  @!P1 IMAD.IADD R5, R5, 0x1, -R4 ;  /* 0x0000000105059824 */ /* 0x000fe200078e0a04 */
[----:B------:R-:W-:Y:S01]  /*7c40*/  ISETP.GE.AND P1, PT, R15, RZ, PT ;  /* 0x000000ff0f00720c */ /* 0x000fe20003f26270 */
[----:B------:R-:W-:Y:S01]  /*7c50*/  IMAD.HI.U32 R14, R0, R8, RZ ;  /* 0x00000008000e7227 */ /* 0x000fe200078e00ff */
[----:B------:R-:W-:-:S02]  /*7c60*/  IABS R16, R3 ;  /* 0x0000000300107213 */ /* 0x000fc40000000000 */
[----:B------:R-:W-:Y:S01]  /*7c70*/  ISETP.GE.AND P2, PT, R19, RZ, PT ;  /* 0x000000ff1300720c */ /* 0x000fe20003f46270 */
[----:B------:R-:W-:Y:S02]  /*7c80*/  IMAD.MOV.U32 R15, RZ, RZ, R18 ;  /* 0x000000ffff0f7224 */ /* 0x000fe400078e0012 */
[----:B------:R-:W-:Y:S02]  /*7c90*/  IMAD.MOV R14, RZ, RZ, -R14 ;  /* 0x000000ffff0e7224 */ /* 0x000fe400078e0a0e */
[----:B0-----:R-:W-:Y:S02]  /*7ca0*/  IMAD.MOV.U32 R7, RZ, RZ, R12 ;  /* 0x000000ffff077224 */ /* 0x001fe400078e000c */
[----:B------:R-:W-:Y:S01]  /*7cb0*/  @!P0 IMAD.IADD R17, R17, 0x1, -R4 ;  /* 0x0000000111118824 */ /* 0x000fe200078e0a04 */
[----:B------:R-:W-:Y:S01]  /*7cc0*/  ISETP.GT.U32.AND P0, PT, R4, R5, PT ;  /* 0x000000050400720c */ /* 0x000fe20003f04070 */
[----:B------:R-:W-:Y:S02]  /*7cd0*/  @!P6 IMAD.MOV R7, RZ, RZ, -R7 ;  /* 0x000000ffff07e224 */ /* 0x000fe400078e0a07 */
[----:B------:R-:W-:Y:S01]  /*7ce0*/  IMAD.HI.U32 R13, R0, R16, RZ ;  /* 0x00000010000d7227 */ /* 0x000fe200078e00ff */
[----:B------:R-:W-:-:S02]  /*7cf0*/  ISETP.GT.U32.AND P6, PT, R4, R17, PT ;  /* 0x000000110400720c */ /* 0x000fc40003fc4070 */
[----:B------:R0:W-:Y:S01]  /*7d00*/  STL [R1+0x1c4], R7 ;  /* 0x0001c40701007387 */ /* 0x0001e20000100800 */
[----:B------:R-:W-:-:S04]  /*7d10*/  IMAD.HI.U32 R12, R0, R15, RZ ;  /* 0x0000000f000c7227 */ /* 0x000fc800078e00ff */
[C---:B------:R-:W-:Y:S02]  /*7d20*/  IMAD R8, R4.reuse, R14, R8 ;  /* 0x0000000e04087224 */ /* 0x040fe400078e0208 */
[----:B------:R-:W-:Y:S02]  /*7d30*/  IMAD.MOV R13, RZ, RZ, -R13 ;  /* 0x000000ffff0d7224 */ /* 0x000fe400078e0a0d */
[----:B------:R-:W-:Y:S01]  /*7d40*/  @!P5 IMAD.IADD R9, R9, 0x1, -R4 ;  /* 0x000000010909d824 */ /* 0x000fe200078e0a04 */
[C---:B------:R-:W-:Y:S01]  /*7d50*/  ISETP.GT.U32.AND P5, PT, R4.reuse, R8, PT ;  /* 0x000000080400720c */ /* 0x040fe20003fa4070 */
[----:B------:R-:W-:Y:S02]  /*7d60*/  IMAD.MOV R12, RZ, RZ, -R12 ;  /* 0x000000ffff0c7224 */ /* 0x000fe400078e0a0c */
[----:B------:R-:W-:Y:S02]  /*7d70*/  IMAD R16, R4, R13, R16 ;  /* 0x0000000d04107224 */ /* 0x000fe400078e0210 */
[----:B0-----:R-:W-:-:S02]  /*7d80*/  IMAD.MOV.U32 R7, RZ, RZ, R9 ;  /* 0x000000ffff077224 */ /* 0x001fc400078e0009 */
[C---:B------:R-:W-:Y:S02]  /*7d90*/  IMAD R15, R4.reuse, R12, R15 ;  /* 0x0000000c040f7224 */ /* 0x040fe400078e020f */
[----:B------:R-:W-:Y:S01]  /*7da0*/  @!P3 IMAD.MOV R7, RZ, RZ, -R7 ;  /* 0x000000ffff07b224 */ /* 0x000fe200078e0a07 */
[C---:B------:R-:W-:Y:S01]  /*7db0*/  ISETP.GT.U32.AND P3, PT, R4.reuse, R16, PT ;  /* 0x000000100400720c */ /* 0x040fe20003f64070 */
[--C-:B------:R-:W-:Y:S01]  /*7dc0*/  @!P6 IMAD.IADD R17, R17, 0x1, -R4.reuse ;  /* 0x000000011111e824 */ /* 0x100fe200078e0a04 */
[----:B------:R-:W-:Y:S01]  /*7dd0*/  ISETP.GT.U32.AND P6, PT, R4, R15, PT ;  /* 0x0000000f0400720c */ /* 0x000fe20003fc4070 */
[----:B------:R-:W-:Y:S01]  /*7de0*/  @!P4 IMAD.MOV R11, RZ, RZ, -R11 ;  /* 0x000000ffff0bc224 */ /* 0x000fe200078e0a0b */
[----:B------:R-:W-:Y:S01]  /*7df0*/  ISETP.GE.AND P4, PT, R2, RZ, PT ;  /* 0x000000ff0200720c */ /* 0x000fe20003f86270 */
[----:B------:R-:W-:Y:S01]  /*7e00*/  @!P0 IMAD.IADD R5, R5, 0x1, -R4 ;  /* 0x0000000105058824 */ /* 0x000fe200078e0a04 */
[----:B------:R-:W-:Y:S01]  /*7e10*/  ISETP.GE.AND P0, PT, R3, RZ, PT ;  /* 0x000000ff0300720c */ /* 0x000fe20003f06270 */
[C---:B------:R-:W-:Y:S01]  /*7e20*/  VIADD R2, R29.reuse, 0x6e ;  /* 0x0000006e1d027836 */ /* 0x040fe20000000000 */
[----:B------:R-:W-:Y:S01]  /*7e30*/  STL [R1+0x190], R11 ;  /* 0x0001900b01007387 */ /* 0x000fe20000100800 */
[----:B------:R-:W-:-:S02]  /*7e40*/  VIADD R3, R29, 0x6d ;  /* 0x0000006d1d037836 */ /* 0x000fc40000000000 */
[--C-:B------:R-:W-:Y:S01]  /*7e50*/  @!P5 IMAD.IADD R8, R8, 0x1, -R4.reuse ;  /* 0x000000010808d824 */ /* 0x100fe200078e0a04 */
[----:B------:R-:W-:Y:S01]  /*7e60*/  ISETP.GE.AND P5, PT, R10, RZ, PT ;  /* 0x000000ff0a00720c */ /* 0x000fe20003fa6270 */
[----:B------:R0:W-:Y:S01]  /*7e70*/  STL [R1+0x1b8], R7 ;  /* 0x0001b80701007387 */ /* 0x0001e20000100800 */
[----:B------:R-:W-:Y:S01]  /*7e80*/  IABS R9, R2 ;  /* 0x0000000200097213 */ /* 0x000fe20000000000 */
[--C-:B------:R-:W-:Y:S01]  /*7e90*/  @!P3 IMAD.IADD R16, R16, 0x1, -R4.reuse ;  /* 0x000000011010b824 */ /* 0x100fe200078e0a04 */
[----:B------:R-:W-:Y:S01]  /*7ea0*/  IABS R10, R3 ;  /* 0x00000003000a7213 */ /* 0x000fe20000000000 */
[----:B------:R-:W-:Y:S01]  /*7eb0*/  @!P6 IMAD.IADD R15, R15, 0x1, -R4 ;  /* 0x000000010f0fe824 */ /* 0x000fe200078e0a04 */
[----:B------:R-:W-:Y:S01]  /*7ec0*/  ISETP.GT.U32.AND P3, PT, R4, R8, PT ;  /* 0x000000080400720c */ /* 0x000fe20003f64070 */
[----:B------:R-:W-:Y:S01]  /*7ed0*/  IMAD.HI.U32 R12, R0, R9, RZ ;  /* 0x00000009000c7227 */ /* 0x000fe200078e00ff */
[----:B------:R-:W-:-:S03]  /*7ee0*/  ISETP.GT.U32.AND P6, PT, R4, R16, PT ;  /* 0x000000100400720c */ /* 0x000fc60003fc4070 */
[----:B0-----:R-:W-:Y:S02]  /*7ef0*/  IMAD.MOV.U32 R7, RZ, RZ, R5 ;  /* 0x000000ffff077224 */ /* 0x001fe400078e0005 */
[----:B------:R-:W-:Y:S02]  /*7f00*/  IMAD.MOV.U32 R5, RZ, RZ, R10 ;  /* 0x000000ffff057224 */ /* 0x000fe400078e000a */
[----:B------:R-:W-:Y:S01]  /*7f10*/  @!P2 IMAD.MOV R7, RZ, RZ, -R7 ;  /* 0x000000ffff07a224 */ /* 0x000fe200078e0a07 */
[----:B------:R-:W-:Y:S01]  /*7f20*/  ISETP.GT.U32.AND P2, PT, R4, R15, PT ;  /* 0x0000000f0400720c */ /* 0x000fe20003f44070 */
[----:B------:R-:W-:Y:S02]  /*7f30*/  IMAD.MOV R12, RZ, RZ, -R12 ;  /* 0x000000ffff0c7224 */ /* 0x000fe400078e0a0c */
[----:B------:R-:W-:Y:S01]  /*7f40*/  IMAD.HI.U32 R11, R0, R5, RZ ;  /* 0x00000005000b7227 */ /* 0x000fe200078e00ff */
[----:B------:R0:W-:Y:S03]  /*7f50*/  STL [R1+0x1bc], R7 ;  /* 0x0001bc0701007387 */ /* 0x0001e60000100800 */
[----:B------:R-:W-:-:S02]  /*7f60*/  IMAD R9, R4, R12, R9 ;  /* 0x0000000c04097224 */ /* 0x000fc400078e0209 */
[----:B------:R-:W-:Y:S02]  /*7f70*/  IMAD.MOV R11, RZ, RZ, -R11 ;  /* 0x000000ffff0b7224 */ /* 0x000fe400078e0a0b */
[----:B------:R-:W-:Y:S02]  /*7f80*/  VIADD R13, R29, 0x6c ;  /* 0x0000006c1d0d7836 */ /* 0x000fe40000000000 */
[--C-:B------:R-:W-:Y:S01]  /*7f90*/  @!P3 IMAD.IADD R8, R8, 0x1, -R4.reuse ;  /* 0x000000010808b824 */ /* 0x100fe200078e0a04 */
[C---:B------:R-:W-:Y:S01]  /*7fa0*/  ISETP.GT.U32.AND P3, PT, R4.reuse, R9, PT ;  /* 0x000000090400720c */ /* 0x040fe20003f64070 */
[C---:B------:R-:W-:Y:S01]  /*7fb0*/  IMAD R5, R4.reuse, R11, R5 ;  /* 0x0000000b04057224 */ /* 0x040fe200078e0205 */
[----:B------:R-:W-:Y:S01]  /*7fc0*/  IABS R14, R13 ;  /* 0x0000000d000e7213 */ /* 0x000fe20000000000 */
[----:B------:R-:W-:Y:S02]  /*7fd0*/  @!P2 IMAD.IADD R15, R15, 0x1, -R4 ;  /* 0x000000010f0fa824 */ /* 0x000fe400078e0a04 */
[----:B------:R-:W-:Y:S01]  /*7fe0*/  VIADD R10, R29, 0x6b ;  /* 0x0000006b1d0a7836 */ /* 0x000fe20000000000 */
[----:B------:R-:W-:Y:S01]  /*7ff0*/  ISETP.GT.U32.AND P2, PT, R4, R5, PT ;  /* 0x000000050400720c */ /* 0x000fe20003f44070 */
[----:B------:R-:W-:-:S03]  /*8000*/  IMAD.HI.U32 R11, R0, R14, RZ ;  /* 0x0000000e000b7227 */ /* 0x000fc600078e00ff */
[----:B------:R-:W-:Y:S01]  /*8010*/  IABS R19, R10 ;  /* 0x0000000a00137213 */ /* 0x000fe20000000000 */
[----:B------:R-:W-:Y:S02]  /*8020*/  IMAD.MOV R11, RZ, RZ, -R11 ;  /* 0x000000ffff0b7224 */ /* 0x000fe400078e0a0b */
[--C-:B------:R-:W-:Y:S01]  /*8030*/  @!P3 IMAD.IADD R9, R9, 0x1, -R4.reuse ;  /* 0x000000010909b824 */ /* 0x100fe200078e0a04 */
[----:B------:R-:W-:Y:S01]  /*8040*/  ISETP.GE.AND P3, PT, R3, RZ, PT ;  /* 0x000000ff0300720c */ /* 0x000fe20003f66270 */
[----:B------:R-:W-:Y:S01]  /*8050*/  @!P6 IMAD.IADD R16, R16, 0x1, -R4 ;  /* 0x000000011010e824 */ /* 0x000fe200078e0a04 */
[----:B------:R-:W-:Y:S01]  /*8060*/  ISETP.GE.AND P6, PT, R2, RZ, PT ;  /* 0x000000ff0200720c */ /* 0x000fe20003fc6270 */
[----:B------:R-:W-:-:S04]  /*8070*/  IMAD.HI.U32 R12, R0, R19, RZ ;  /* 0x00000013000c7227 */ /* 0x000fc800078e00ff */
[----:B------:R-:W-:Y:S02]  /*8080*/  VIADD R2, R29, 0x6a ;  /* 0x0000006a1d027836 */ /* 0x000fe40000000000 */
[C---:B------:R-:W-:Y:S02]  /*8090*/  IMAD R14, R4.reuse, R11, R14 ;  /* 0x0000000b040e7224 */ /* 0x040fe400078e020e */
[----:B------:R-:W-:Y:S01]  /*80a0*/  @!P2 IMAD.IADD R5, R5, 0x1, -R4 ;  /* 0x000000010505a824 */ /* 0x000fe200078e0a04 */
[----:B------:R-:W-:Y:S01]  /*80b0*/  IABS R11, R2 ;  /* 0x00000002000b7213 */ /* 0x000fe20000000000 */
[----:B0-----:R-:W-:Y:S02]  /*80c0*/  IMAD.MOV.U32 R7, RZ, RZ, R8 ;  /* 0x000000ffff077224 */ /* 0x001fe400078e0008 */
[----:B------:R-:W-:Y:S01]  /*80d0*/  @!P1 IMAD.MOV R17, RZ, RZ, -R17 ;  /* 0x000000ffff119224 */ /* 0x000fe200078e0a11 */
[C---:B------:R-:W-:Y:S01]  /*80e0*/  ISETP.GT.U32.AND P1, PT, R4.reuse, R9, PT ;  /* 0x000000090400720c */ /* 0x040fe20003f24070 */
[----:B------:R-:W-:Y:S01]  /*80f0*/  IMAD.MOV R12, RZ, RZ, -R12 ;  /* 0x000000ffff0c7224 */ /* 0x000fe200078e0a0c */
[C---:B------:R-:W-:Y:S01]  /*8100*/  ISETP.GT.U32.AND P2, PT, R4.reuse, R5, PT ;  /* 0x000000050400720c */ /* 0x040fe20003f44070 */
[----:B------:R-:W-:Y:S01]  /*8110*/  VIADD R3, R29, 0x69 ;  /* 0x000000691d037836 */ /* 0x000fe20000000000 */
[----:B------:R-:W-:Y:S01]  /*8120*/  STL [R1+0x198], R17 ;  /* 0x0001981101007387 */ /* 0x000fe20000100800 */
[----:B------:R-:W-:Y:S01]  /*8130*/  @!P4 IMAD.MOV R7, RZ, RZ, -R7 ;  /* 0x000000ffff07c224 */ /* 0x000fe200078e0a07 */
[C---:B------:R-:W-:Y:S01]  /*8140*/  ISETP.GT.U32.AND P4, PT, R4.reuse, R14, PT ;  /* 0x0000000e0400720c */ /* 0x040fe20003f84070 */
[----:B------:R-:W-:Y:S01]  /*8150*/  IMAD R19, R4, R12, R19 ;  /* 0x0000000c04137224 */ /* 0x000fe200078e0213 */
[----:B------:R-:W-:Y:S01]  /*8160*/  IABS R12, R3 ;  /* 0x00000003000c7213 */ /* 0x000fe20000000000 */
[----:B------:R-:W-:Y:S01]  /*8170*/  IMAD.HI.U32 R8, R0, R11, RZ ;  /* 0x0000000b00087227 */ /* 0x000fe200078e00ff */
[----:B------:R0:W-:Y:S03]  /*8180*/  STL [R1+0x1b4], R7 ;  /* 0x0001b40701007387 */ /* 0x0001e60000100800 */
[----:B------:R-:W-:Y:S01]  /*8190*/  @!P0 IMAD.MOV R16, RZ, RZ, -R16 ;  /* 0x000000ffff108224 */ /* 0x000fe200078e0a10 */
[----:B------:R-:W-:Y:S01]  /*81a0*/  ISETP.GT.U32.AND P0, PT, R4, R19, PT ;  /* 0x000000130400720c */ /* 0x000fe20003f04070 */
[----:B------:R-:W-:Y:S01]  /*81b0*/  @!P1 IMAD.IADD R9, R9, 0x1, -R4 ;  /* 0x0000000109099824 */ /* 0x000fe200078e0a04 */
[----:B------:R-:W-:Y:S01]  /*81c0*/  ISETP.GE.AND P1, PT, R10, RZ, PT ;  /* 0x000000ff0a00720c */ /* 0x000fe20003f26270 */
[----:B------:R-:W-:Y:S01]  /*81d0*/  IMAD.MOV R8, RZ, RZ, -R8 ;  /* 0x000000ffff087224 */ /* 0x000fe200078e0a08 */
[----:B------:R1:W-:Y:S01]  /*81e0*/  STL [R1+0x1a0], R16 ;  /* 0x0001a01001007387 */ /* 0x0003e20000100800 */
[----:B------:R-:W-:Y:S01]  /*81f0*/  @!P2 IMAD.IADD R5, R5, 0x1, -R4 ;  /* 0x000000010505a824 */ /* 0x000fe200078e0a04 */
[----:B------:R-:W-:Y:S01]  /*8200*/  ISETP.GE.AND P2, PT, R2, RZ, PT ;  /* 0x000000ff0200720c */ /* 0x000fe20003f46270 */
[----:B0-----:R-:W-:-:S02]  /*8210*/  IMAD.MOV.U32 R7, RZ, RZ, R15 ;  /* 0x000000ffff077224 */ /* 0x001fc400078e000f */
[----:B------:R-:W-:-:S04]  /*8220*/  IMAD.HI.U32 R15, R0, R12, RZ ;  /* 0x0000000c000f7227 */ /* 0x000fc800078e00ff */
[----:B------:R-:W-:Y:S01]  /*8230*/  @!P5 IMAD.MOV R7, RZ, RZ, -R7 ;  /* 0x000000ffff07d224 */ /* 0x000fe200078e0a07 */
[----:B------:R-:W-:Y:S01]  /*8240*/  ISETP.GE.AND P5, PT, R13, RZ, PT ;  /* 0x000000ff0d00720c */ /* 0x000fe20003fa6270 */
[----:B------:R-:W-:Y:S02]  /*8250*/  IMAD.MOV R15, RZ, RZ, -R15 ;  /* 0x000000ffff0f7224 */ /* 0x000fe400078e0a0f */
[----:B------:R-:W-:Y:S01]  /*8260*/  @!P4 IMAD.IADD R14, R14, 0x1, -R4 ;  /* 0x000000010e0ec824 */ /* 0x000fe200078e0a04 */
[----:B------:R0:W-:Y:S01]  /*8270*/  STL [R1+0x1b0], R7 ;  /* 0x0001b00701007387 */ /* 0x0001e20000100800 */
[C---:B------:R-:W-:Y:S02]  /*8280*/  IMAD R11, R4.reuse, R8, R11 ;  /* 0x00000008040b7224 */ /* 0x040fe400078e020b */
[----:B-1----:R-:W-:Y:S01]  /*8290*/  IMAD.MOV.U32 R16, RZ, RZ, R9 ;  /* 0x000000ffff107224 */ /* 0x002fe200078e0009 */
[C---:B------:R-:W-:Y:S01]  /*82a0*/  ISETP.GT.U32.AND P4, PT, R4.reuse, R14, PT ;  /* 0x0000000e0400720c */ /* 0x040fe20003f84070 */
[----:B------:R-:W-:-:S02]  /*82b0*/  IMAD R12, R4, R15, R12 ;  /* 0x0000000f040c7224 */ /* 0x000fc400078e020c */
[----:B------:R-:W-:Y:S01]  /*82c0*/  @!P6 IMAD.MOV R16, RZ, RZ, -R16 ;  /* 0x000000ffff10e224 */ /* 0x000fe200078e0a10 */
[C---:B------:R-:W-:Y:S01]  /*82d0*/  ISETP.GT.U32.AND P6, PT, R4.reuse, R11, PT ;  /* 0x0000000b0400720c */ /* 0x040fe20003fc4070 */
[--C-:B------:R-:W-:Y:S02]  /*82e0*/  @!P0 IMAD.IADD R19, R19, 0x1, -R4.reuse ;  /* 0x0000000113138824 */ /* 0x100fe400078e0a04 */
[----:B0-----:R-:W-:Y:S01]  /*82f0*/  IMAD.MOV.U32 R7, RZ, RZ, R5 ;  /* 0x000000ffff077224 */ /* 0x001fe200078e0005 */
[----:B------:R-:W-:Y:S01]  /*8300*/  STL [R1+0x1a4], R16 ;  /* 0x0001a41001007387 */ /* 0x000fe20000100800 */
[C---:B------:R-:W-:Y:S01]  /*8310*/  VIADD R2, R29.reuse, 0x68 ;  /* 0x000000681d027836 */ /* 0x040fe20000000000 */
[C---:B------:R-:W-:Y:S01]  /*8320*/  ISETP.GT.U32.AND P0, PT, R4.reuse, R19, PT ;  /* 0x000000130400720c */ /* 0x040fe20003f04070 */
[----:B------:R-:W-:Y:S01]  /*8330*/  @!P3 IMAD.MOV R7, RZ, RZ, -R7 ;  /* 0x000000ffff07b224 */ /* 0x000fe200078e0a07 */
[----:B------:R-:W-:Y:S01]  /*8340*/  ISETP.GT.U32.AND P3, PT, R4, R12, PT ;  /* 0x0000000c0400720c */ /* 0x000fe20003f64070 */
[----:B------:R-:W-:Y:S01]  /*8350*/  VIADD R8, R29, 0x67 ;  /* 0x000000671d087836 */ /* 0x000fe20000000000 */
[----:B------:R-:W-:Y:S01]  /*8360*/  IABS R13, R2 ;  /* 0x00000002000d7213 */ /* 0x000fe20000000000 */
[--C-:B------:R-:W-:Y:S01]  /*8370*/  @!P4 IMAD.IADD R14, R14, 0x1, -R4.reuse ;  /* 0x000000010e0ec824 */ /* 0x100fe200078e0a04 */
[----:B------:R0:W-:Y:S01]  /*8380*/  STL [R1+0x1ac], R7 ;  /* 0x0001ac0701007387 */ /* 0x0001e20000100800 */
[----:B------:R-:W-:Y:S01]  /*8390*/  @!P6 IMAD.IADD R11, R11, 0x1, -R4 ;  /* 0x000000010b0be824 */ /* 0x000fe200078e0a04 */
[----:B------:R-:W-:Y:S01]  /*83a0*/  IABS R5, R8 ;  /* 0x0000000800057213 */ /* 0x000fe20000000000 */
[----:B------:R-:W-:Y:S01]  /*83b0*/  IMAD.HI.U32 R10, R0, R13, RZ ;  /* 0x0000000d000a7227 */ /* 0x000fe200078e00ff */
[----:B------:R-:W-:-:S02]  /*83c0*/  ISETP.GE.AND P4, PT, R3, RZ, PT ;  /* 0x000000ff0300720c */ /* 0x000fc40003f86270 */
[----:B------:R-:W-:Y:S01]  /*83d0*/  ISETP.GT.U32.AND P6, PT, R4, R11, PT ;  /* 0x0000000b0400720c */ /* 0x000fe20003fc4070 */
[--C-:B------:R-:W-:Y:S01]  /*83e0*/  @!P0 IMAD.IADD R19, R19, 0x1, -R4.reuse ;  /* 0x0000000113138824 */ /* 0x100fe200078e0a04 */
[----:B------:R-:W-:Y:S01]  /*83f0*/  ISETP.GE.AND P0, PT, R2, RZ, PT ;  /* 0x000000ff0200720c */ /* 0x000fe20003f06270 */
[----:B------:R-:W-:Y:S01]  /*8400*/  @!P3 IMAD.IADD R12, R12, 0x1, -R4 ;  /* 0x000000010c0cb824 */ /* 0x000fe200078e0a04 */
[----:B------:R-:W-:Y:S01]  /*8410*/  ISETP.GE.AND P3, PT, R8, RZ, PT ;  /* 0x000000ff0800720c */ /* 0x000fe20003f66270 */
[----:B0-----:R-:W-:Y:S02]  /*8420*/  IMAD.MOV.U32 R7, RZ, RZ, R14 ;  /* 0x000000ffff077224 */ /* 0x001fe400078e000e */
[----:B------:R-:W-:-:S04]  /*8430*/  IMAD.HI.U32 R2, R0, R5, RZ ;  /* 0x0000000500027227 */ /* 0x000fc800078e00ff */
[----:B------:R-:W-:Y:S01]  /*8440*/  @!P5 IMAD.MOV R7, RZ, RZ, -R7 ;  /* 0x000000ffff07d224 */ /* 0x000fe200078e0a07 */
[C---:B------:R-:W-:Y:S01]  /*8450*/  ISETP.GT.U32.AND P5, PT, R4.reuse, R12, PT ;  /* 0x0000000c0400720c */ /* 0x040fe20003fa4070 */
[----:B------:R-:W-:Y:S02]  /*8460*/  IMAD.MOV R10, RZ, RZ, -R10 ;  /* 0x000000ffff0a7224 */ /* 0x000fe400078e0a0a */
[----:B------:R-:W-:Y:S01]  /*8470*/  IMAD.MOV R2, RZ, RZ, -R2 ;  /* 0x000000ffff027224 */ /* 0x000fe200078e0a02 */
[----:B------:R0:W-:Y:S01]  /*8480*/  STL [R1+0x1a8], R7 ;  /* 0x0001a80701007387 */ /* 0x0001e20000100800 */
[C---:B------:R-:W-:Y:S02]  /*8490*/  IMAD R13, R4.reuse, R10, R13 ;  /* 0x0000000a040d7224 */ /* 0x040fe400078e020d */
[C---:B------:R-:W-:Y:S02]  /*84a0*/  IMAD R5, R4.reuse, R2, R5 ;  /* 0x0000000204057224 */ /* 0x040fe400078e0205 */
[----:B------:R-:W-:Y:S01]  /*84b0*/  @!P6 IMAD.IADD R11, R11, 0x1, -R4 ;  /* 0x000000010b0be824 */ /* 0x000fe200078e0a04 */
[----:B------:R-:W-:Y:S01]  /*84c0*/  ISETP.GT.U32.AND P6, PT, R4, R13, PT ;  /* 0x0000000d0400720c */ /* 0x000fe20003fc4070 */
[----:B------:R-:W-:-:S02]  /*84d0*/  VIADD R3, R29, 0x66 ;  /* 0x000000661d037836 */ /* 0x000fc40000000000 */
[----:B------:R-:W-:Y:S01]  /*84e0*/  @!P5 IMAD.IADD R12, R12, 0x1, -R4 ;  /* 0x000000010c0cd824 */ /* 0x000fe200078e0a04 */
[----:B------:R-:W-:Y:S01]  /*84f0*/  ISETP.GT.U32.AND P5, PT, R4, R5, PT ;  /* 0x000000050400720c */ /* 0x000fe20003fa4070 */
[C---:B------:R-:W-:Y:S01]  /*8500*/  VIADD R14, R29.reuse, 0x65 ;  /* 0x000000651d0e7836 */ /* 0x040fe20000000000 */
[----:B------:R-:W-:Y:S01]  /*8510*/  IABS R9, R3 ;  /* 0x0000000300097213 */ /* 0x000fe20000000000 */
[----:B0-----:R-:W-:Y:S02]  /*8520*/  IMAD.MOV.U32 R7, RZ, RZ, R19 ;  /* 0x000000ffff077224 */ /* 0x001fe400078e0013 */
[----:B------:R-:W-:Y:S01]  /*8530*/  VIADD R15, R29, 0x64 ;  /* 0x000000641d0f7836 */ /* 0x000fe20000000000 */
[----:B------:R-:W-:Y:S01]  /*8540*/  IABS R17, R14 ;  /* 0x0000000e00117213 */ /* 0x000fe20000000000 */
[----:B------:R-:W-:-:S03]  /*8550*/  IMAD.HI.U32 R8, R0, R9, RZ ;  /* 0x0000000900087227 */ /* 0x000fc600078e00ff */
[----:B------:R-:W-:Y:S01]  /*8560*/  IABS R16, R15 ;  /* 0x0000000f00107213 */ /* 0x000fe20000000000 */
[--C-:B------:R-:W-:Y:S02]  /*8570*/  @!P6 IMAD.IADD R13, R13, 0x1, -R4.reuse ;  /* 0x000000010d0de824 */ /* 0x100fe400078e0a04 */
[----:B------:R-:W-:Y:S02]  /*8580*/  @!P5 IMAD.IADD R5, R5, 0x1, -R4 ;  /* 0x000000010505d824 */ /* 0x000fe400078e0a04 */
[----:B------:R-:W-:Y:S01]  /*8590*/  IMAD.MOV R8, RZ, RZ, -R8 ;  /* 0x000000ffff087224 */ /* 0x000fe200078e0a08 */
[----:B------:R-:W-:Y:S01]  /*85a0*/  ISETP.GT.U32.AND P5, PT, R4, R13, PT ;  /* 0x0000000d0400720c */ /* 0x000fe20003fa4070 */
[----:B------:R-:W-:Y:S01]  /*85b0*/  @!P1 IMAD.MOV R7, RZ, RZ, -R7 ;  /* 0x000000ffff079224 */ /* 0x000fe200078e0a07 */
[----:B------:R-:W-:Y:S01]  /*85c0*/  ISETP.GE.AND P1, PT, R3, RZ, PT ;  /* 0x000000ff0300720c */ /* 0x000fe20003f26270 */
[----:B------:R-:W-:-:S03]  /*85d0*/  IMAD.HI.U32 R20, R0, R17, RZ ;  /* 0x0000001100147227 */ /* 0x000fc600078e00ff */
[----:B------:R0:W-:Y:S01]  /*85e0*/  STL [R1+0x19c], R7 ;  /* 0x00019c0701007387 */ /* 0x0001e20000100800 */
[----:B------:R-:W-:Y:S02]  /*85f0*/  VIADD R2, R29, 0x63 ;  /* 0x000000631d027836 */ /* 0x000fe40000000000 */
[----:B------:R-:W-:Y:S02]  /*8600*/  IMAD R9, R4, R8, R9 ;  /* 0x0000000804097224 */ /* 0x000fe400078e0209 */
[----:B------:R-:W-:Y:S01]  /*8610*/  IMAD.MOV R20, RZ, RZ, -R20 ;  /* 0x000000ffff147224 */ /* 0x000fe200078e0a14 */
[----:B------:R-:W-:Y:S01]  /*8620*/  IABS R10, R2 ;  /* 0x00000002000a7213 */ /* 0x000fe20000000000 */
[----:B------:R-:W-:Y:S01]  /*8630*/  IMAD.HI.U32 R18, R0, R16, RZ ;  /* 0x0000001000127227 */ /* 0x000fe200078e00ff */
[----:B------:R-:W-:-:S03]  /*8640*/  ISETP.GT.U32.AND P6, PT, R4, R9, PT ;  /* 0x000000090400720c */ /* 0x000fc60003fc4070 */
[----:B0-----:R-:W-:Y:S02]  /*8650*/  IMAD.MOV.U32 R7, RZ, RZ, R11 ;  /* 0x000000ffff077224 */ /* 0x001fe400078e000b */
[C---:B------:R-:W-:Y:S02]  /*8660*/  IMAD R3, R4.reuse, R20, R17 ;  /* 0x0000001404037224 */ /* 0x040fe400078e0211 */
[----:B------:R-:W-:Y:S01]  /*8670*/  @!P2 IMAD.MOV R7, RZ, RZ, -R7 ;  /* 0x000000ffff07a224 */ /* 0x000fe200078e0a07 */
[C---:B------:R-:W-:Y:S01]  /*8680*/  ISETP.GT.U32.AND P2, PT, R4.reuse, R5, PT ;  /* 0x000000050400720c */ /* 0x040fe20003f44070 */
[----:B------:R-:W-:Y:S02]  /*8690*/  IMAD.MOV R18, RZ, RZ, -R18 ;  /* 0x000000ffff127224 */ /* 0x000fe400078e0a12 */
[----:B------:R-:W-:Y:S01]  /*86a0*/  @!P5 IMAD.IADD R13, R13, 0x1, -R4 ;  /* 0x000000010d0dd824 */ /* 0x000fe200078e0a04 */
[C---:B------:R-:W-:Y:S01]  /*86b0*/  ISETP.GT.U32.AND P5, PT, R4.reuse, R3, PT ;  /* 0x000000030400720c */ /* 0x040fe20003fa4070 */
[----:B------:R-:W-:Y:S01]  /*86c0*/  IMAD.MOV.U32 R19, RZ, RZ, R10 ;  /* 0x000000ffff137224 */ /* 0x000fe200078e000a */
[----:B------:R0:W-:Y:S01]  /*86d0*/  STL [R1+0x194], R7 ;  /* 0x0001940701007387 */ /* 0x0001e20000100800 */
[----:B------:R-:W-:-:S02]  /*86e0*/  IMAD R10, R4, R18, R16 ;  /* 0x00000012040a7224 */ /* 0x000fc400078e0210 */
[----:B------:R-:W-:Y:S02]  /*86f0*/  IMAD.MOV.U32 R16, RZ, RZ, R12 ;  /* 0x000000ffff107224 */ /* 0x000fe400078e000c */
[----:B------:R-:W-:-:S04]  /*8700*/  IMAD.HI.U32 R11, R0, R19, RZ ;  /* 0x00000013000b7227 */ /* 0x000fc800078e00ff */
[----:B------:R-:W-:Y:S01]  /*8710*/  @!P4 IMAD.MOV R16, RZ, RZ, -R16 ;  /* 0x000000ffff10c224 */ /* 0x000fe200078e0a10 */
[----:B0-----:R-:W-:Y:S01]  /*8720*/  MOV R7, R13 ;  /* 0x0000000d00077202 */ /* 0x001fe20000000f00 */
[--C-:B------:R-:W-:Y:S01]  /*8730*/  @!P6 IMAD.IADD R9, R9, 0x1, -R4.reuse ;  /* 0x000000010909e824 */ /* 0x100fe200078e0a04 */
[----:B------:R-:W-:Y:S01]  /*8740*/  ISETP.GE.AND P4, PT, R14, RZ, PT ;  /* 0x000000ff0e00720c */ /* 0x000fe20003f86270 */
[----:B------:R-:W-:Y:S01]  /*8750*/  IMAD.MOV R11, RZ, RZ, -R11 ;  /* 0x000000ffff0b7224 */ /* 0x000fe200078e0a0b */
[----:B------:R0:W-:Y:S01]  /*8760*/  STL [R1+0x18c], R16 ;  /* 0x00018c1001007387 */ /* 0x0001e20000100800 */
[----:B------:R-:W-:Y:S01]  /*8770*/  @!P0 IMAD.MOV R7, RZ, RZ, -R7 ;  /* 0x000000ffff078224 */ /* 0x000fe200078e0a07 */
[C---:B------:R-:W-:Y:S01]  /*8780*/  ISETP.GT.U32.AND P0, PT, R4.reuse, R10, PT ;  /* 0x0000000a0400720c */ /* 0x040fe20003f04070 */
[----:B------:R-:W-:Y:S01]  /*8790*/  VIADD R8, R29, 0x62 ;  /* 0x000000621d087836 */ /* 0x000fe20000000000 */
[C---:B------:R-:W-:Y:S01]  /*87a0*/  ISETP.GT.U32.AND P6, PT, R4.reuse, R9, PT ;  /* 0x000000090400720c */ /* 0x040fe20003fc4070 */
[--C-:B------:R-:W-:Y:S01]  /*87b0*/  @!P2 IMAD.IADD R5, R5, 0x1, -R4.reuse ;  /* 0x000000010505a824 */ /* 0x100fe200078e0a04 */
[----:B------:R-:W-:Y:S01]  /*87c0*/  ISETP.GE.AND P2, PT, R15, RZ, PT ;  /* 0x000000ff0f00720c */ /* 0x000fe20003f46270 */
[C---:B------:R-:W-:Y:S01]  /*87d0*/  IMAD R15, R4.reuse, R11, R19 ;  /* 0x0000000b040f7224 */ /* 0x040fe200078e0213 */
[----:B------:R1:W-:Y:S01]  /*87e0*/  STL [R1+0x188], R7 ;  /* 0x0001880701007387 */ /* 0x0003e20000100800 */
[----:B------:R-:W-:Y:S01]  /*87f0*/  @!P5 IMAD.IADD R3, R3, 0x1, -R4 ;  /* 0x000000010303d824 */ /* 0x000fe200078e0a04 */
[----:B------:R-:W-:Y:S01]  /*8800*/  IABS R17, R8 ;  /* 0x0000000800117213 */ /* 0x000fe20000000000 */
[C---:B------:R-:W-:Y:S01]  /*8810*/  VIADD R13, R29.reuse, 0x61 ;  /* 0x000000611d0d7836 */ /* 0x040fe20000000000 */
[----:B------:R-:W-:Y:S01]  /*8820*/  ISETP.GT.U32.AND P5, PT, R4, R15, PT ;  /* 0x0000000f0400720c */ /* 0x000fe20003fa4070 */
[----:B0-----:R-:W-:-:S02]  /*8830*/  VIADD R16, R29, 0x5f ;  /* 0x0000005f1d107836 */ /* 0x001fc40000000000 */
[----:B------:R-:W-:-:S03]  /*8840*/  IMAD.HI.U32 R12, R0, R17, RZ ;  /* 0x00000011000c7227 */ /* 0x000fc600078e00ff */
[----:B------:R-:W-:Y:S01]  /*8850*/  IABS R14, R16 ;  /* 0x00000010000e7213 */ /* 0x000fe20000000000 */
[----:B-1----:R-:W-:Y:S02]  /*8860*/  IMAD.MOV.U32 R7, RZ, RZ, R5 ;  /* 0x000000ffff077224 */ /* 0x002fe400078e0005 */
[----:B------:R-:W-:Y:S02]  /*8870*/  IMAD.MOV R12, RZ, RZ, -R12 ;  /* 0x000000ffff0c7224 */ /* 0x000fe400078e0a0c */
[----:B------:R-:W-:Y:S01]  /*8880*/  @!P3 IMAD.MOV R7, RZ, RZ, -R7 ;  /* 0x000000ffff07b224 */ /* 0x000fe200078e0a07 */
[----:B------:R-:W-:Y:S01]  /*8890*/  ISETP.GT.U32.AND P3, PT, R4, R3, PT ;  /* 0x000000030400720c */ /* 0x000fe20003f64070 */
[--C-:B------:R-:W-:Y:S02]  /*88a0*/  @!P0 IMAD.IADD R10, R10, 0x1, -R4.reuse ;  /* 0x000000010a0a8824 */ /* 0x100fe400078e0a04 */
[--C-:B------:R-:W-:Y:S01]  /*88b0*/  @!P6 IMAD.IADD R9, R9, 0x1, -R4.reuse ;  /* 0x000000010909e824 */ /* 0x100fe200078e0a04 */
[----:B------:R-:W-:Y:S01]  /*88c0*/  ISETP.GE.AND P6, PT, R2, RZ, PT ;  /* 0x000000ff0200720c */ /* 0x000fe20003fc6270 */
[C---:B------:R-:W-:Y:S01]  /*88d0*/  IMAD R2, R4.reuse, R12, R17 ;  /* 0x0000000c04027224 */ /* 0x040fe200078e0211 */
[C---:B------:R-:W-:Y:S01]  /*88e0*/  ISETP.GT.U32.AND P0, PT, R4.reuse, R10, PT ;  /* 0x0000000a0400720c */ /* 0x040fe20003f04070 */
[--C-:B------:R-:W-:Y:S01]  /*88f0*/  @!P5 IMAD.IADD R15, R15, 0x1, -R4.reuse ;  /* 0x000000010f0fd824 */ /* 0x100fe200078e0a04 */
[----:B------:R-:W-:Y:S01]  /*8900*/  IABS R17, R13 ;  /* 0x0000000d00117213 */ /* 0x000fe20000000000 */
[C---:B------:R-:W-:Y:S01]  /*8910*/  VIADD R5, R29.reuse, 0x5e ;  /* 0x0000005e1d057836 */ /* 0x040fe20000000000 */
[----:B------:R0:W-:Y:S01]  /*8920*/  STL [R1+0x184], R7 ;  /* 0x0001840701007387 */ /* 0x0001e20000100800 */
[----:B------:R-:W-:Y:S01]  /*8930*/  VIADD R11, R29, 0x60 ;  /* 0x000000601d0b7836 */ /* 0x000fe20000000000 */
[C---:B------:R-:W-:Y:S01]  /*8940*/  ISETP.GT.U32.AND P5, PT, R4.reuse, R15, PT ;  /* 0x0000000f0400720c */ /* 0x040fe20003fa4070 */
[----:B------:R-:W-:Y:S01]  /*8950*/  @!P3 IMAD.IADD R3, R3, 0x1, -R4 ;  /* 0x000000010303b824 */ /* 0x000fe200078e0a04 */
[----:B------:R-:W-:Y:S01]  /*8960*/  ISETP.GT.U32.AND P3, PT, R4, R2, PT ;  /* 0x000000020400720c */ /* 0x000fe20003f64070 */
[----:B------:R-:W-:Y:S01]  /*8970*/  IMAD.HI.U32 R19, R0, R17, RZ ;  /* 0x0000001100137227 */ /* 0x000fe200078e00ff */
[----:B------:R-:W-:-:S02]  /*8980*/  IABS R12, R5 ;  /* 0x00000005000c7213 */ /* 0x000fc40000000000 */
[----:B------:R-:W-:Y:S01]  /*8990*/  IABS R18, R11 ;  /* 0x0000000b00127213 */ /* 0x000fe20000000000 */
[----:B------:R-:W-:Y:S02]  /*89a0*/  IMAD.MOV R19, RZ, RZ, -R19 ;  /* 0x000000ffff137224 */ /* 0x000fe400078e0a13 */
[--C-:B------:R-:W-:Y:S01]  /*89b0*/  @!P0 IMAD.IADD R10, R10, 0x1, -R4.reuse ;  /* 0x000000010a0a8824 */ /* 0x100fe200078e0a04 */
[----:B------:R-:W-:Y:S01]  /*89c0*/  ISETP.GE.AND P0, PT, R8, RZ, PT ;  /* 0x000000ff0800720c */ /* 0x000fe20003f06270 */
[----:B------:R-:W-:Y:S02]  /*89d0*/  IMAD R8, R4, R19, R17 ;  /* 0x0000001304087224 */ /* 0x000fe400078e0211 */
[----:B------:R-:W-:Y:S02]  /*89e0*/  IMAD.MOV.U32 R21, RZ, RZ, R9 ;  /* 0x000000ffff157224 */ /* 0x000fe400078e0009 */
[----:B------:R-:W-:Y:S01]  /*89f0*/  @!P3 IMAD.IADD R2, R2, 0x1, -R4 ;  /* 0x000000010202b824 */ /* 0x000fe200078e0a04 */
[----:B------:R-:W-:Y:S01]  /*8a00*/  ISETP.GE.AND P3, PT, R13, RZ, PT ;  /* 0x000000ff0d00720c */ /* 0x000fe20003f66270 */
[----:B------:R-:W-:-:S04]  /*8a10*/  IMAD.HI.U32 R19, R0, R12, RZ ;  /* 0x0000000c00137227 */ /* 0x000fc800078e00ff */
[----:B------:R-:W-:-:S04]  /*8a20*/  IMAD.HI.U32 R20, R0, R14, RZ ;  /* 0x0000000e00147227 */ /* 0x000fc800078e00ff */
[----:B------:R-:W-:Y:S01]  /*8a30*/  @!P5 IMAD.IADD R15, R15, 0x1, -R4 ;  /* 0x000000010f0fd824 */ /* 0x000fe200078e0a04 */
[C---:B------:R-:W-:Y:S01]  /*8a40*/  ISETP.GT.U32.AND P5, PT, R4.reuse, R8, PT ;  /* 0x000000080400720c */ /* 0x040fe20003fa4070 */
[----:B------:R-:W-:Y:S01]  /*8a50*/  @!P1 IMAD.MOV R21, RZ, RZ, -R21 ;  /* 0x000000ffff159224 */ /* 0x000fe200078e0a15 */
[C---:B------:R-:W-:Y:S01]  /*8a60*/  ISETP.GT.U32.AND P1, PT, R4.reuse, R2, PT ;  /* 0x000000020400720c */ /* 0x040fe20003f24070 */
[----:B------:R-:W-:Y:S02]  /*8a70*/  IMAD.MOV R19, RZ, RZ, -R19 ;  /* 0x000000ffff137224 */ /* 0x000fe400078e0a13 */
[----:B------:R-:W-:Y:S01]  /*8a80*/  IMAD.MOV R20, RZ, RZ, -R20 ;  /* 0x000000ffff147224 */ /* 0x000fe200078e0a14 */
[----:B------:R-:W-:Y:S01]  /*8a90*/  STL [R1+0x180], R21 ;  /* 0x0001801501007387 */ /* 0x000fe20000100800 */
[----:B------:R-:W-:Y:S02]  /*8aa0*/  IMAD R12, R4, R19, R12 ;  /* 0x00000013040c7224 */ /* 0x000fe400078e020c */
[----:B------:R-:W-:-:S04]  /*8ab0*/  IMAD.HI.U32 R17, R0, R18, RZ ;  /* 0x0000001200117227 */ /* 0x000fc800078e00ff */
[C---:B------:R-:W-:Y:S02]  /*8ac0*/  IMAD R14, R4.reuse, R20, R14 ;  /* 0x00000014040e7224 */ /* 0x040fe400078e020e */
[----:B------:R-:W-:Y:S02]  /*8ad0*/  IMAD.MOV.U32 R19, RZ, RZ, R10 ;  /* 0x000000ffff137224 */ /* 0x000fe400078e000a */
[----:B------:R-:W-:Y:S02]  /*8ae0*/  IMAD.MOV R17, RZ, RZ, -R17 ;  /* 0x000000ffff117224 */ /* 0x000fe400078e0a11 */
[----:B------:R-:W-:Y:S01]  /*8af0*/  @!P2 IMAD.MOV R19, RZ, RZ, -R19 ;  /* 0x000000ffff13a224 */ /* 0x000fe200078e0a13 */
[----:B------:R-:W-:Y:S01]  /*8b00*/  ISETP.GT.U32.AND P2, PT, R4, R14, PT ;  /* 0x0000000e0400720c */ /* 0x000fe20003f44070 */
[----:B------:R-:W-:Y:S02]  /*8b10*/  @!P5 IMAD.IADD R8, R8, 0x1, -R4 ;  /* 0x000000010808d824 */ /* 0x000fe400078e0a04 */
[----:B0-----:R-:W-:-:S02]  /*8b20*/  IMAD.MOV.U32 R7, RZ, RZ, R3 ;  /* 0x000000ffff077224 */ /* 0x001fc400078e0003 */
[----:B------:R-:W-:Y:S02]  /*8b30*/  IMAD R17, R4, R17, R18 ;  /* 0x0000001104117224 */ /* 0x000fe400078e0212 */
[--C-:B------:R-:W-:Y:S01]  /*8b40*/  @!P1 IMAD.IADD R2, R2, 0x1, -R4.reuse ;  /* 0x0000000102029824 */ /* 0x100fe200078e0a04 */
[C---:B------:R-:W-:Y:S01]  /*8b50*/  ISETP.GT.U32.AND P1, PT, R4.reuse, R12, PT ;  /* 0x0000000c0400720c */ /* 0x040fe20003f24070 */
[C---:B------:R-:W-:Y:S01]  /*8b60*/  VIADD R13, R29.reuse, 0x5d ;  /* 0x0000005d1d0d7836 */ /* 0x040fe20000000000 */
[C---:B------:R-:W-:Y:S01]  /*8b70*/  ISETP.GT.U32.AND P5, PT, R4.reuse, R17, PT ;  /* 0x000000110400720c */ /* 0x040fe20003fa4070 */
[----:B------:R-:W-:Y:S01]  /*8b80*/  @!P4 IMAD.MOV R7, RZ, RZ, -R7 ;  /* 0x000000ffff07c224 */ /* 0x000fe200078e0a07 */
[----:B------:R-:W-:Y:S01]  /*8b90*/  ISETP.GT.U32.AND P4, PT, R4, R8, PT ;  /* 0x000000080400720c */ /* 0x000fe20003f84070 */
[----:B------:R-:W-:Y:S01]  /*8ba0*/  VIADD R18, R29, 0x5c ;  /* 0x0000005c1d127836 */ /* 0x000fe20000000000 */
[----:B------:R-:W-:Y:S01]  /*8bb0*/  IABS R9, R13 ;  /* 0x0000000d00097213 */ /* 0x000fe20000000000 */
[--C-:B------:R-:W-:Y:S01]  /*8bc0*/  @!P2 IMAD.IADD R14, R14, 0x1, -R4.reuse ;  /* 0x000000010e0ea824 */ /* 0x100fe200078e0a04 */
[----:B------:R0:W-:Y:S02]  /*8bd0*/  STL [R1+0x17c], R7 ;  /* 0x00017c0701007387 */ /* 0x0001e40000100800 */
[----:B------:R-:W-:Y:S01]  /*8be0*/  IABS R3, R18 ;  /* 0x0000001200037213 */ /* 0x000fe20000000000 */
[----:B------:R-:W-:Y:S01]  /*8bf0*/  IMAD.HI.U32 R10, R0, R9, RZ ;  /* 0x00000009000a7227 */ /* 0x000fe200078e00ff */
[----:B------:R-:W-:Y:S03]  /*8c00*/  STL [R1+0x178], R19 ;  /* 0x0001781301007387 */ /* 0x000fe60000100800 */
[----:B------:R-:W-:Y:S01]  /*8c10*/  @!P1 IMAD.IADD R12, R12, 0x1, -R4 ;  /* 0x000000010c0c9824 */ /* 0x000fe200078e0a04 */
[----:B------:R-:W-:Y:S01]  /*8c20*/  ISETP.GT.U32.AND P1, PT, R4, R14, PT ;  /* 0x0000000e0400720c */ /* 0x000fe20003f24070 */
[----:B------:R-:W-:-:S02]  /*8c30*/  IMAD.MOV R10, RZ, RZ, -R10 ;  /* 0x000000ffff0a7224 */ /* 0x000fc400078e0a0a */
[----:B0-----:R-:W-:Y:S02]  /*8c40*/  IMAD.MOV.U32 R7, RZ, RZ, R15 ;  /* 0x000000ffff077224 */ /* 0x001fe400078e000f */
[----:B------:R-:W-:Y:S01]  /*8c50*/  @!P4 IMAD.IADD R8, R8, 0x1, -R4 ;  /* 0x000000010808c824 */ /* 0x000fe200078e0a04 */
[----:B------:R-:W-:Y:S01]  /*8c60*/  ISETP.GE.AND P4, PT, R16, RZ, PT ;  /* 0x000000ff1000720c */ /* 0x000fe20003f86270 */
[----:B------:R-:W-:Y:S01]  /*8c70*/  @!P6 IMAD.MOV R7, RZ, RZ, -R7 ;  /* 0x000000ffff07e224 */ /* 0x000fe200078e0a07 */
[----:B------:R-:W-:Y:S01]  /*8c80*/  ISETP.GE.AND P6, PT, R11, RZ, PT ;  /* 0x000000ff0b00720c */ /* 0x000fe20003fc6270 */
[----:B------:R-:W-:-:S03]  /*8c90*/  IMAD.HI.U32 R11, R0, R3, RZ ;  /* 0x00000003000b7227 */ /* 0x000fc600078e00ff */
[----:B------:R0:W-:Y:S01]  /*8ca0*/  STL [R1+0x174], R7 ;  /* 0x0001740701007387 */ /* 0x0001e20000100800 */
[--C-:B------:R-:W-:Y:S01]  /*8cb0*/  @!P5 IMAD.IADD R17, R17, 0x1, -R4.reuse ;  /* 0x000000011111d824 */ /* 0x100fe200078e0a04 */
[----:B------:R-:W-:Y:S01]  /*8cc0*/  ISETP.GE.AND P5, PT, R5, RZ, PT ;  /* 0x000000ff0500720c */ /* 0x000fe20003fa6270 */
[C---:B------:R-:W-:Y:S02]  /*8cd0*/  IMAD R5, R4.reuse, R10, R9 ;  /* 0x0000000a04057224 */ /* 0x040fe400078e0209 */
[----:B------:R-:W-:Y:S01]  /*8ce0*/  IMAD.MOV R11, RZ, RZ, -R11 ;  /* 0x000000ffff0b7224 */ /* 0x000fe200078e0a0b */
[----:B------:R-:W-:Y:S01]  /*8cf0*/  ISETP.GT.U32.AND P2, PT, R4, R17, PT ;  /* 0x000000110400720c */ /* 0x000fe20003f44070 */
[----:B------:R-:W-:Y:S02]  /*8d00*/  @!P1 IMAD.IADD R14, R14, 0x1, -R4 ;  /* 0x000000010e0e9824 */ /* 0x000fe400078e0a04 */
[----:B------:R-:W-:Y:S02]  /*8d10*/  VIADD R9, R29, 0x5b ;  /* 0x0000005b1d097836 */ /* 0x000fe40000000000 */
[----:B0-----:R-:W-:-:S02]  /*8d20*/  IMAD.MOV.U32 R7, RZ, RZ, R2 ;  /* 0x000000ffff077224 */ /* 0x001fc400078e0002 */
[----:B------:R-:W-:Y:S02]  /*8d30*/  IMAD.MOV.U32 R2, RZ, RZ, R8 ;  /* 0x000000ffff027224 */ /* 0x000fe400078e0008 */
[C---:B------:R-:W-:Y:S01]  /*8d40*/  IMAD R8, R4.reuse, R11, R3 ;  /* 0x0000000b04087224 */ /* 0x040fe200078e0203 */
[----:B------:R-:W-:Y:S01]  /*8d50*/  IABS R11, R9 ;  /* 0x00000009000b7213 */ /* 0x000fe20000000000 */
[----:B------:R-:W-:Y:S01]  /*8d60*/  @!P3 IMAD.MOV R2, RZ, RZ, -R2 ;  /* 0x000000ffff02b224 */ /* 0x000fe200078e0a02 */
[C---:B------:R-:W-:Y:S01]  /*8d70*/  ISETP.GT.U32.AND P3, PT, R4.reuse, R5, PT ;  /* 0x000000050400720c */ /* 0x040fe20003f64070 */
[----:B------:R-:W-:Y:S01]  /*8d80*/  @!P0 IMAD.MOV R7, RZ, RZ, -R7 ;  /* 0x000000ffff078224 */ /* 0x000fe200078e0a07 */
[C---:B------:R-:W-:Y:S01]  /*8d90*/  ISETP.GT.U32.AND P1, PT, R4.reuse, R8, PT ;  /* 0x000000080400720c */ /* 0x040fe20003f24070 */
[----:B------:R-:W-:Y:S01]  /*8da0*/  VIADD R3, R29, 0x5a ;  /* 0x0000005a1d037836 */ /* 0x000fe20000000000 */
[----:B------:R-:W-:Y:S01]  /*8db0*/  ISETP.GT.U32.AND P0, PT, R4, R12, PT ;  /* 0x0000000c0400720c */ /* 0x000fe20003f04070 */
[----:B------:R-:W-:Y:S01]  /*8dc0*/  IMAD.HI.U32 R15, R0, R11, RZ ;  /* 0x0000000b000f7227 */ /* 0x000fe200078e00ff */
[----:B------:R0:W-:Y:S03]  /*8dd0*/  STL [R1+0x170], R7 ;  /* 0x0001700701007387 */ /* 0x0001e60000100800 */
[--C-:B------:R-:W-:Y:S01]  /*8de0*/  @!P2 IMAD.IADD R17, R17, 0x1, -R4.reuse ;  /* 0x000000011111a824 */ /* 0x100fe200078e0a04 */
[----:B------:R1:W-:Y:S01]  /*8df0*/  STL [R1+0x16c], R2 ;  /* 0x00016c0201007387 */ /* 0x0003e20000100800 */
[----:B------:R-:W-:Y:S01]  /*8e00*/  IMAD.MOV R15, RZ, RZ, -R15 ;  /* 0x000000ffff0f7224 */ /* 0x000fe200078e0a0f */
[----:B------:R-:W-:Y:S01]  /*8e10*/  ISETP.GE.AND P2, PT, R13, RZ, PT ;  /* 0x000000ff0d00720c */ /* 0x000fe20003f46270 */
[--C-:B------:R-:W-:Y:S01]  /*8e20*/  @!P3 IMAD.IADD R5, R5, 0x1, -R4.reuse ;  /* 0x000000010505b824 */ /* 0x100fe200078e0a04 */
[----:B------:R-:W-:Y:S01]  /*8e30*/  ISETP.GE.AND P3, PT, R9, RZ, PT ;  /* 0x000000ff0900720c */ /* 0x000fe20003f66270 */
[----:B------:R-:W-:-:S02]  /*8e40*/  @!P1 IMAD.IADD R8, R8, 0x1, -R4 ;  /* 0x0000000108089824 */ /* 0x000fc400078e0a04 */
[----:B------:R-:W-:Y:S01]  /*8e50*/  VIADD R10, R29, 0x59 ;  /* 0x000000591d0a7836 */ /* 0x000fe20000000000 */
[C---:B------:R-:W-:Y:S01]  /*8e60*/  ISETP.GT.U32.AND P1, PT, R4.reuse, R5, PT ;  /* 0x000000050400720c */ /* 0x040fe20003f24070 */
[----:B0-----:R-:W-:Y:S01]  /*8e70*/  IMAD.MOV.U32 R7, RZ, RZ, R17 ;  /* 0x000000ffff077224 */ /* 0x001fe200078e0011 */
[----:B-1----:R-:W-:Y:S01]  /*8e80*/  IABS R2, R3 ;  /* 0x0000000300027213 */ /* 0x002fe20000000000 */
[C---:B------:R-:W-:Y:S01]  /*8e90*/  IMAD R9, R4.reuse, R15, R11 ;  /* 0x0000000f04097224 */ /* 0x040fe200078e020b */
[----:B------:R-:W-:Y:S01]  /*8ea0*/  IABS R13, R10 ;  /* 0x0000000a000d7213 */ /* 0x000fe20000000000 */
[----:B------:R-:W-:Y:S01]  /*8eb0*/  @!P6 IMAD.MOV R7, RZ, RZ, -R7 ;  /* 0x000000ffff07e224 */ /* 0x000fe200078e0a07 */
[----:B------:R-:W-:Y:S01]  /*8ec0*/  ISETP.GT.U32.AND P6, PT, R4, R8, PT ;  /* 0x000000080400720c */ /* 0x000fe20003fc4070 */
[----:B------:R-:W-:-:S03]  /*8ed0*/  IMAD.HI.U32 R16, R0, R2, RZ ;  /* 0x0000000200107227 */ /* 0x000fc600078e00ff */
[----:B------:R0:W-:Y:S01]  /*8ee0*/  STL [R1+0x134], R7 ;  /* 0x0001340701007387 */ /* 0x0001e20000100800 */
[----:B------:R-:W-:Y:S02]  /*8ef0*/  IMAD.MOV R16, RZ, RZ, -R16 ;  /* 0x000000ffff107224 */ /* 0x000fe400078e0a10 */
[----:B------:R-:W-:Y:S01]  /*8f00*/  @!P4 IMAD.MOV R14, RZ, RZ, -R14 ;  /* 0x000000ffff0ec224 */ /* 0x000fe200078e0a0e */
[C---:B------:R-:W-:Y:S01]  /*8f10*/  ISETP.GT.U32.AND P4, PT, R4.reuse, R9, PT ;  /* 0x000000090400720c */ /* 0x040fe20003f84070 */
[----:B------:R-:W-:Y:S02]  /*8f20*/  IMAD R2, R4, R16, R2 ;  /* 0x0000001004027224 */ /* 0x000fe400078e0202 */
[--C-:B------:R-:W-:Y:S01]  /*8f30*/  @!P1 IMAD.IADD R5, R5, 0x1, -R4.reuse ;  /* 0x0000000105059824 */ /* 0x100fe200078e0a04 */
[----:B------:R1:W-:Y:S01]  /*8f40*/  STL [R1+0x138], R14 ;  /* 0x0001380e01007387 */ /* 0x0003e20000100800 */
[----:B------:R-:W-:Y:S01]  /*8f50*/  @!P0 IMAD.IADD R12, R12, 0x1, -R4 ;  /* 0x000000010c0c8824 */ /* 0x000fe200078e0a04 */
[----:B------:R-:W-:Y:S01]  /*8f60*/  ISETP.GT.U32.AND P1, PT, R4, R2, PT ;  /* 0x000000020400720c */ /* 0x000fe20003f24070 */
[----:B------:R-:W-:Y:S01]  /*8f70*/  IMAD.MOV.U32 R11, RZ, RZ, R13 ;  /* 0x000000ffff0b7224 */ /* 0x000fe200078e000d */
[----:B------:R-:W-:Y:S01]  /*8f80*/  ISETP.GE.AND P0, PT, R18, RZ, PT ;  /* 0x000000ff1200720c */ /* 0x000fe20003f06270 */
[----:B0-----:R-:W-:-:S02]  /*8f90*/  IMAD.MOV.U32 R7, RZ, RZ, R12 ;  /* 0x000000ffff077224 */ /* 0x001fc400078e000c */
[----:B------:R-:W-:-:S04]  /*8fa0*/  IMAD.HI.U32 R12, R0, R11, RZ ;  /* 0x0000000b000c7227 */ /* 0x000fc800078e00ff */
[----:B------:R-:W-:Y:S01]  /*8fb0*/  @!P5 IMAD.MOV R7, RZ, RZ, -R7 ;  /* 0x000000ffff07d224 */ /* 0x000fe200078e0a07 */
[----:B------:R-:W-:Y:S01]  /*8fc0*/  ISETP.GE.AND P5, PT, R3, RZ, PT ;  /* 0x000000ff0300720c */ /* 0x000fe20003fa6270 */
[----:B------:R-:W-:Y:S02]  /*8fd0*/  VIADD R13, R29, 0x58 ;  /* 0x000000581d0d7836 */ /* 0x000fe40000000000 */
[----:B------:R-:W-:Y:S01]  /*8fe0*/  IMAD.MOV R3, RZ, RZ, -R12 ;  /* 0x000000ffff037224 */ /* 0x000fe200078e0a0c */
[----:B------:R0:W-:Y:S01]  /*8ff0*/  STL [R1+0x154], R7 ;  /* 0x0001540701007387 */ /* 0x0001e20000100800 */
[--C-:B------:R-:W-:Y:S01]  /*9000*/  @!P6 IMAD.IADD R8, R8, 0x1, -R4.reuse ;  /* 0x000000010808e824 */ /* 0x100fe200078e0a04 */
[----:B------:R-:W-:Y:S01]  /*9010*/  IABS R16, R13 ;  /* 0x0000000d00107213 */ /* 0x000fe20000000000 */
[--C-:B------:R-:W-:Y:S01]  /*9020*/  @!P4 IMAD.IADD R9, R9, 0x1, -R4.reuse ;  /* 0x000000010909c824 */ /* 0x100fe200078e0a04 */
[----:B------:R-:W-:Y:S01]  /*9030*/  ISETP.GE.AND P6, PT, R10, RZ, PT ;  /* 0x000000ff0a00720c */ /* 0x000fe20003fc6270 */
[----:B------:R-:W-:-:S02]  /*9040*/  @!P1 IMAD.IADD R2, R2, 0x1, -R4 ;  /* 0x0000000102029824 */ /* 0x000fc400078e0a04 */
[C---:B------:R-:W-:Y:S01]  /*9050*/  IMAD R3, R4.reuse, R3, R11 ;  /* 0x0000000304037224 */ /* 0x040fe200078e020b */
[C---:B------:R-:W-:Y:S01]  /*9060*/  ISETP.GT.U32.AND P4, PT, R4.reuse, R9, PT ;  /* 0x000000090400720c */ /* 0x040fe20003f84070 */
[----:B-1----:R-:W-:Y:S01]  /*9070*/  IMAD.MOV.U32 R14, RZ, RZ, R5 ;  /* 0x000000ffff0e7224 */ /* 0x002fe200078e0005 */
[----:B------:R-:W-:Y:S01]  /*9080*/  ISETP.GT.U32.AND P1, PT, R4, R2, PT ;  /* 0x000000020400720c */ /* 0x000fe20003f24070 */
[----:B0-----:R-:W-:Y:S02]  /*9090*/  IMAD.MOV.U32 R7, RZ, RZ, R8 ;  /* 0x000000ffff077224 */ /* 0x001fe400078e0008 */
[----:B------:R-:W-:-:S04]  /*90a0*/  IMAD.HI.U32 R5, R0, R16, RZ ;  /* 0x0000001000057227 */ /* 0x000fc800078e00ff */
[----:B------:R-:W-:Y:S01]  /*90b0*/  @!P2 IMAD.MOV R14, RZ, RZ, -R14 ;  /* 0x000000ffff0ea224 */ /* 0x000fe200078e0a0e */
[C---:B------:R-:W-:Y:S01]  /*90c0*/  ISETP.GT.U32.AND P2, PT, R4.reuse, R3, PT ;  /* 0x000000030400720c */ /* 0x040fe20003f44070 */
[----:B------:R-:W-:Y:S01]  /*90d0*/  @!P0 IMAD.MOV R7, RZ, RZ, -R7 ;  /* 0x000000ffff078224 */ /* 0x000fe200078e0a07 */
[----:B------:R-:W-:Y:S01]  /*90e0*/  ISETP.GE.AND P0, PT, R13, RZ, PT ;  /* 0x000000ff0d00720c */ /* 0x000fe20003f06270 */
[----:B------:R-:W-:Y:S01]  /*90f0*/  IMAD.MOV R13, RZ, RZ, -R5 ;  /* 0x000000ffff0d7224 */ /* 0x000fe200078e0a05 */
[----:B------:R-:W-:Y:S01]  /*9100*/  STL [R1+0x158], R14 ;  /* 0x0001580e01007387 */ /* 0x000fe20000100800 */
[----:B------:R-:W-:Y:S02]  /*9110*/  @!P4 IMAD.IADD R9, R9, 0x1, -R4 ;  /* 0x000000010909c824 */ /* 0x000fe400078e0a04 */
[----:B------:R-:W-:Y:S01]  /*9120*/  IMAD R16, R4, R13, R16 ;  /* 0x0000000d04107224 */ /* 0x000fe200078e0210 */
[----:B------:R0:W-:Y:S01]  /*9130*/  STL [R1+0x164], R7 ;  /* 0x0001640701007387 */ /* 0x0001e20000100800 */
[----:B------:R-:W-:-:S02]  /*9140*/  @!P1 IMAD.IADD R2, R2, 0x1, -R4 ;  /* 0x0000000102029824 */ /* 0x000fc400078e0a04 */
[----:B------:R-:W-:Y:S01]  /*9150*/  VIADD R12, R29, 0x57 ;  /* 0x000000571d0c7836 */ /* 0x000fe20000000000 */
[C---:B------:R-:W-:Y:S01]  /*9160*/  ISETP.GT.U32.AND P1, PT, R4.reuse, R16, PT ;  /* 0x000000100400720c */ /* 0x040fe20003f24070 */
[----:B------:R-:W-:Y:S02]  /*9170*/  @!P2 IMAD.IADD R3, R3, 0x1, -R4 ;  /* 0x000000010303a824 */ /* 0x000fe400078e0a04 */
[C---:B------:R-:W-:Y:S01]  /*9180*/  VIADD R10, R29.reuse, 0x56 ;  /* 0x000000561d0a7836 */ /* 0x040fe20000000000 */
[----:B------:R-:W-:Y:S01]  /*9190*/  IABS R11, R12 ;  /* 0x0000000c000b7213 */ /* 0x000fe20000000000 */
[----:B------:R-:W-:Y:S01]  /*91a0*/  VIADD R15, R29, 0x52 ;  /* 0x000000521d0f7836 */ /* 0x000fe20000000000 */
[----:B------:R-:W-:Y:S01]  /*91b0*/  ISETP.GT.U32.AND P2, PT, R4, R3, PT ;  /* 0x000000030400720c */ /* 0x000fe20003f44070 */
[----:B0-----:R-:W-:Y:S01]  /*91c0*/  IMAD.MOV.U32 R7, RZ, RZ, R9 ;  /* 0x000000ffff077224 */ /* 0x001fe200078e0009 */
[----:B------:R-:W-:Y:S01]  /*91d0*/  IABS R8, R10 ;  /* 0x0000000a00087213 */ /* 0x000fe20000000000 */
[----:B------:R-:W-:Y:S01]  /*91e0*/  IMAD.HI.U32 R5, R0, R11, RZ ;  /* 0x0000000b00057227 */ /* 0x000fe200078e00ff */
[----:B------:R-:W-:-:S02]  /*91f0*/  ISETP.GE.AND P4, PT, R12, RZ, PT ;  /* 0x000000ff0c00720c */ /* 0x000fc40003f86270 */
[----:B------:R-:W-:Y:S01]  /*9200*/  IABS R12, R15 ;  /* 0x0000000f000c7213 */ /* 0x000fe20000000000 */
[----:B------:R-:W-:Y:S01]  /*9210*/  @!P3 IMAD.MOV R7, RZ, RZ, -R7 ;  /* 0x000000ffff07b224 */ /* 0x000fe200078e0a07 */
[----:B------:R-:W-:Y:S01]  /*9220*/  ISETP.GE.AND P3, PT, R10, RZ, PT ;  /* 0x000000ff0a00720c */ /* 0x000fe20003f66270 */
[----:B------:R-:W-:Y:S02]  /*9230*/  @!P1 IMAD.IADD R16, R16, 0x1, -R4 ;  /* 0x0000000110109824 */ /* 0x000fe400078e0a04 */
[----:B------:R-:W-:Y:S01]  /*9240*/  IMAD.MOV R5, RZ, RZ, -R5 ;  /* 0x000000ffff057224 */ /* 0x000fe200078e0a05 */
[----:B------:R0:W-:Y:S01]  /*9250*/  STL [R1+0x168], R7 ;  /* 0x0001680701007387 */ /* 0x0001e20000100800 */
[----:B------:R-:W-:Y:S01]  /*9260*/  IMAD.HI.U32 R9, R0, R8, RZ ;  /* 0x0000000800097227 */ /* 0x000fe200078e00ff */
[----:B------:R-:W-:-:S03]  /*9270*/  ISETP.GT.U32.AND P1, PT, R4, R16, PT ;  /* 0x000000100400720c */ /* 0x000fc60003f24070 */
[C---:B------:R-:W-:Y:S02]  /*9280*/  IMAD R10, R4.reuse, R5, R11 ;  /* 0x00000005040a7224 */ /* 0x040fe400078e020b */
[----:B------:R-:W-:Y:S02]  /*9290*/  IMAD.MOV R11, RZ, RZ, -R9 ;  /* 0x000000ffff0b7224 */ /* 0x000fe400078e0a09 */
[----:B------:R-:W-:Y:S01]  /*92a0*/  @!P2 IMAD.IADD R3, R3, 0x1, -R4 ;  /* 0x000000010303a824 */ /* 0x000fe200078e0a04 */
[----:B------:R-:W-:Y:S01]  /*92b0*/  ISETP.GT.U32.AND P2, PT, R4, R10, PT ;  /* 0x0000000a0400720c */ /* 0x000fe20003f44070 */
[----:B0-----:R-:W-:Y:S02]  /*92c0*/  IMAD.MOV.U32 R7, RZ, RZ, R2 ;  /* 0x000000ffff077224 */ /* 0x001fe400078e0002 */
[----:B------:R-:W-:Y:S02]  /*92d0*/  VIADD R2, R29, 0x55 ;  /* 0x000000551d027836 */ /* 0x000fe40000000000 */
[----:B------:R-:W-:-:S02]  /*92e0*/  @!P5 IMAD.MOV R7, RZ, RZ, -R7 ;  /* 0x000000ffff07d224 */ /* 0x000fc400078e0a07 */
[----:B------:R-:W-:Y:S01]  /*92f0*/  IMAD R8, R4, R11, R8 ;  /* 0x0000000b04087224 */ /* 0x000fe200078e0208 */
[----:B------:R-:W-:Y:S01]  /*9300*/  IABS R9, R2 ;  /* 0x0000000200097213 */ /* 0x000fe20000000000 */
[----:B------:R-:W-:Y:S01]  /*9310*/  VIADD R5, R29, 0x54 ;  /* 0x000000541d057836 */ /* 0x000fe20000000000 */
[----:B------:R0:W-:Y:S01]  /*9320*/  STL [R1+0x298], R7 ;  /* 0x0002980701007387 */ /* 0x0001e20000100800 */
[----:B------:R-:W-:Y:S01]  /*9330*/  @!P1 IMAD.IADD R16, R16, 0x1, -R4 ;  /* 0x0000000110109824 */ /* 0x000fe200078e0a04 */
[----:B------:R-:W-:Y:S01]  /*9340*/  ISETP.GE.AND P5, PT, R2, RZ, PT ;  /* 0x000000ff0200720c */ /* 0x000fe20003fa6270 */
[----:B------:R-:W-:Y:S01]  /*9350*/  IMAD.HI.U32 R11, R0, R9, RZ ;  /* 0x00000009000b7227 */ /* 0x000fe200078e00ff */
[----:B------:R-:W-:Y:S02]  /*9360*/  IABS R14, R5 ;  /* 0x00000005000e7213 */ /* 0x000fe40000000000 */
[----:B------:R-:W-:Y:S01]  /*9370*/  ISETP.GE.AND P1, PT, R5, RZ, PT ;  /* 0x000000ff0500720c */ /* 0x000fe20003f26270 */
[----:B------:R-:W-:-:S02]  /*9380*/  IMAD.MOV R11, RZ, RZ, -R11 ;  /* 0x000000ffff0b7224 */ /* 0x000fc400078e0a0b */
[----:B------:R-:W-:Y:S02]  /*9390*/  @!P2 IMAD.IADD R10, R10, 0x1, -R4 ;  /* 0x000000010a0aa824 */ /* 0x000fe400078e0a04 */
[----:B0-----:R-:W-:Y:S02]  /*93a0*/  IMAD.MOV.U32 R7, RZ, RZ, R3 ;  /* 0x000000ffff077224 */ /* 0x001fe400078e0003 */
[C---:B------:R-:W-:Y:S02]  /*93b0*/  IMAD R5, R4.reuse, R11, R9 ;  /* 0x0000000b04057224 */ /* 0x040fe400078e0209 */
[----:B------:R-:W-:Y:S01]  /*93c0*/  @!P6 IMAD.MOV R7, RZ, RZ, -R7 ;  /* 0x000000ffff07e224 */ /* 0x000fe200078e0a07 */
[C---:B------:R-:W-:Y:S01]  /*93d0*/  ISETP.GT.U32.AND P6, PT, R4.reuse, R8, PT ;  /* 0x000000080400720c */ /* 0x040fe20003fc4070 */
[----:B------:R-:W-:Y:S01]  /*93e0*/  VIADD R2, R29, 0x53 ;  /* 0x000000531d027836 */ /* 0x000fe20000000000 */
[----:B------:R-:W-:Y:S01]  /*93f0*/  ISETP.GT.U32.AND P2, PT, R4, R5, PT ;  /* 0x000000050400720c */ /* 0x000fe20003f44070 */
[----:B------:R-:W-:Y:S01]  /*9400*/  IMAD.HI.U32 R3, R0, R14, RZ ;  /* 0x0000000e00037227 */ /* 0x000fe200078e00ff */
[----:B------:R0:W-:Y:S02]  /*9410*/  STL [R1+0x294], R7 ;  /* 0x0002940701007387 */ /* 0x0001e40000100800 */
[----:B------:R-:W-:Y:S01]  /*9420*/  IABS R13, R2 ;  /* 0x00000002000d7213 */ /* 0x000fe20000000000 */
[----:B------:R-:W-:-:S02]  /*9430*/  IMAD.MOV R3, RZ, RZ, -R3 ;  /* 0x000000ffff037224 */ /* 0x000fc400078e0a03 */
[----:B------:R-:W-:Y:S02]  /*9440*/  VIADD R11, R29, 0x50 ;  /* 0x000000501d0b7836 */ /* 0x000fe40000000000 */
[----:B------:R-:W-:-:S03]  /*9450*/  IMAD.HI.U32 R9, R0, R13, RZ ;  /* 0x0000000d00097227 */ /* 0x000fc600078e00ff */
[----:B------:R-:W-:Y:S01]  /*9460*/  IABS R17, R11 ;  /* 0x0000000b00117213 */ /* 0x000fe20000000000 */
[----:B------:R-:W-:Y:S01]  /*9470*/  @!P6 IMAD.IADD R8, R8, 0x1, -R4 ;  /* 0x000000010808e824 */ /* 0x000fe200078e0a04 */
[C---:B------:R-:W-:Y:S01]  /*9480*/  ISETP.GT.U32.AND P6, PT, R4.reuse, R10, PT ;  /* 0x0000000a0400720c */ /* 0x040fe20003fc4070 */
[----:B0-----:R-:W-:Y:S02]  /*9490*/  IMAD.MOV.U32 R7, RZ, RZ, R16 ;  /* 0x000000ffff077224 */ /* 0x001fe400078e0010 */
[----:B------:R-:W-:Y:S01]  /*94a0*/  @!P2 IMAD.IADD R5, R5, 0x1, -R4 ;  /* 0x000000010505a824 */ /* 0x000fe200078e0a04 */
[C---:B------:R-:W-:Y:S01]  /*94b0*/  ISETP.GT.U32.AND P2, PT, R4.reuse, R8, PT ;  /* 0x000000080400720c */ /* 0x040fe20003f44070 */
[C---:B------:R-:W-:Y:S02]  /*94c0*/  IMAD R14, R4.reuse, R3, R14 ;  /* 0x00000003040e7224 */ /* 0x040fe400078e020e */
[----:B------:R-:W-:Y:S01]  /*94d0*/  @!P0 IMAD.MOV R7, RZ, RZ, -R7 ;  /* 0x000000ffff078224 */ /* 0x000fe200078e0a07 */
[----:B------:R-:W-:Y:S01]  /*94e0*/  ISETP.GT.U32.AND P0, PT, R4, R5, PT ;  /* 0x000000050400720c */ /* 0x000fe20003f04070 */
[----:B------:R-:W-:-:S02]  /*94f0*/  IMAD.MOV R9, RZ, RZ, -R9 ;  /* 0x000000ffff097224 */ /* 0x000fc400078e0a09 */
[----:B------:R-:W-:Y:S01]  /*9500*/  IMAD.HI.U32 R16, R0, R12, RZ ;  /* 0x0000000c00107227 */ /* 0x000fe200078e00ff */
[----:B------:R0:W-:Y:S03]  /*9510*/  STL [R1+0x160], R7 ;  /* 0x0001600701007387 */ /* 0x0001e60000100800 */
[----:B------:R-:W-:Y:S01]  /*9520*/  @!P6 IMAD.IADD R10, R10, 0x1, -R4 ;  /* 0x000000010a0ae824 */ /* 0x000fe200078e0a04 */
[C---:B------:R-:W-:Y:S01]  /*9530*/  ISETP.GT.U32.AND P6, PT, R4.reuse, R14, PT ;  /* 0x0000000e0400720c */ /* 0x040fe20003fc4070 */
[----:B------:R-:W-:Y:S02]  /*9540*/  IMAD R13, R4, R9, R13 ;  /* 0x00000009040d7224 */ /* 0x000fe400078e020d */
[----:B------:R-:W-:Y:S02]  /*9550*/  IMAD.MOV R16, RZ, RZ, -R16 ;  /* 0x000000ffff107224 */ /* 0x000fe400078e0a10 */
[----:B------:R-:W-:Y:S01]  /*9560*/  @!P2 IMAD.IADD R8, R8, 0x1, -R4 ;  /* 0x000000010808a824 */ /* 0x000fe200078e0a04 */
[----:B------:R-:W-:Y:S01]  /*9570*/  ISETP.GE.AND P2, PT, R2, RZ, PT ;  /* 0x000000ff0200720c */ /* 0x000fe20003f46270 */
[----:B0-----:R-:W-:-:S02]  /*9580*/  IMAD.MOV.U32 R7, RZ, RZ, R10 ;  /* 0x000000ffff077224 */ /* 0x001fc400078e000a */
[C---:B------:R-:W-:Y:S02]  /*9590*/  IMAD R12, R4.reuse, R16, R12 ;  /* 0x00000010040c7224 */ /* 0x040fe400078e020c */
[----:B------:R-:W-:Y:S01]  /*95a0*/  @!P4 IMAD.MOV R7, RZ, RZ, -R7 ;  /* 0x000000ffff07c224 */ /* 0x000fe200078e0a07 */
[C---:B------:R-:W-:Y:S01]  /*95b0*/  ISETP.GT.U32.AND P4, PT, R4.reuse, R13, PT ;  /* 0x0000000d0400720c */ /* 0x040fe20003f84070 */
[--C-:B------:R-:W-:Y:S01]  /*95c0*/  @!P0 IMAD.IADD R5, R5, 0x1, -R4.reuse ;  /* 0x0000000105058824 */ /* 0x100fe200078e0a04 */
[----:B------:R-:W-:Y:S01]  /*95d0*/  ISETP.GT.U32.AND P0, PT, R4, R12, PT ;  /* 0x0000000c0400720c */ /* 0x000fe20003f04070 */
[----:B------:R-:W-:Y:S01]  /*95e0*/  @!P6 IMAD.IADD R14, R14, 0x1, -R4 ;  /* 0x000000010e0ee824 */ /* 0x000fe200078e0a04 */
[----:B------:R0:W-:Y:S01]  /*95f0*/  STL [R1+0x15c], R7 ;  /* 0x00015c0701007387 */ /* 0x0001e20000100800 */
[----:B------:R-:W-:Y:S01]  /*9600*/  IMAD.MOV.U32 R10, RZ, RZ, R17 ;  /* 0x000000ffff0a7224 */ /* 0x000fe200078e0011 */
[----:B------:R-:W-:Y:S01]  /*9610*/  ISETP.GE.AND P6, PT, R15, RZ, PT ;  /* 0x000000ff0f00720c */ /* 0x000fe20003fc6270 */
[----:B------:R-:W-:-:S02]  /*9620*/  VIADD R3, R29, 0x51 ;  /* 0x000000511d037836 */ /* 0x000fc40000000000 */
[----:B------:R-:W-:-:S03]  /*9630*/  IMAD.HI.U32 R17, R0, R10, RZ ;  /* 0x0000000a00117227 */ /* 0x000fc600078e00ff */
[----:B------:R-:W-:Y:S01]  /*9640*/  IABS R9, R3 ;  /* 0x0000000300097213 */ /* 0x000fe20000000000 */
[----:B------:R-:W-:Y:S02]  /*9650*/  @!P4 IMAD.IADD R13, R13, 0x1, -R4 ;  /* 0x000000010d0dc824 */ /* 0x000fe400078e0a04 */
[----:B0-----:R-:W-:Y:S02]  /*9660*/  IMAD.MOV.U32 R7, RZ, RZ, R8 ;  /* 0x000000ffff077224 */ /* 0x001fe400078e0008 */
[----:B------:R-:W-:Y:S01]  /*9670*/  IMAD.MOV R2, RZ, RZ, -R17 ;  /* 0x000000ffff027224 */ /* 0x000fe200078e0a11 */
[C---:B------:R-:W-:Y:S01]  /*9680*/  ISETP.GT.U32.AND P4, PT, R4.reuse, R13, PT ;  /* 0x0000000d0400720c */ /* 0x040fe20003f84070 */
[----:B------:R-:W-:Y:S01]  /*9690*/  @!P3 IMAD.MOV R7, RZ, RZ, -R7 ;  /* 0x000000ffff07b224 */ /* 0x000fe200078e0a07 */
[----:B------:R-:W-:Y:S01]  /*96a0*/  ISETP.GT.U32.AND P3, PT, R4, R14, PT ;  /* 0x0000000e0400720c */ /* 0x000fe20003f64070 */
[----:B------:R-:W-:Y:S01]  /*96b0*/  @!P0 IMAD.IADD R12, R12, 0x1, -R4 ;  /* 0x000000010c0c8824 */ /* 0x000fe200078e0a04 */
[----:B------:R-:W-:Y:S01]  /*96c0*/  IABS R17, R6 ;  /* 0x0000000600117213 */ /* 0x000fe20000000000 */
[----:B------:R-:W-:Y:S01]  /*96d0*/  IMAD R10, R4, R2, R10 ;  /* 0x00000002040a7224 */ /* 0x000fe200078e020a */
[----:B------:R-:W-:Y:S01]  /*96e0*/  STL [R1+0x14c], R7 ;  /* 0x00014c0701007387 */ /* 0x000fe20000100800 */
[----:B------:R-:W-:Y:S01]  /*96f0*/  IMAD.HI.U32 R16, R0, R9, RZ ;  /* 0x0000000900107227 */ /* 0x000fe200078e00ff */
[----:B------:R-:W-:-:S02]  /*9700*/  ISETP.GT.U32.AND P0, PT, R4, R12, PT ;  /* 0x0000000c0400720c */ /* 0x000fc40003f04070 */
[----:B------:R0:W-:Y:S01]  /*9710*/  STL [R1+0x1af8], R6 ;  /* 0x001af80601007387 */ /* 0x0001e20000100800 */
[----:B------:R-:W-:Y:S02]  /*9720*/  VIADD R15, R29, 0x4f ;  /* 0x0000004f1d0f7836 */ /* 0x000fe40000000000 */
[----:B------:R-:W-:Y:S02]  /*9730*/  IMAD.MOV R16, RZ, RZ, -R16 ;  /* 0x000000ffff107224 */ /* 0x000fe400078e0a10 */
[--C-:B------:R-:W-:Y:S01]  /*9740*/  @!P3 IMAD.IADD R14, R14, 0x1, -R4.reuse ;  /* 0x000000010e0eb824 */ /* 0x100fe200078e0a04 */
[C---:B------:R-:W-:Y:S01]  /*9750*/  ISETP.GT.U32.AND P3, PT, R4.reuse, R10, PT ;  /* 0x0000000a0400720c */ /* 0x040fe20003f64070 */
[C---:B------:R-:W-:Y:S01]  /*9760*/  IMAD R9, R4.reuse, R16, R9 ;  /* 0x0000001004097224 */ /* 0x040fe200078e0209 */
[----:B------:R-:W-:Y:S01]  /*9770*/  IABS R8, R15 ;  /* 0x0000000f00087213 */ /* 0x000fe20000000000 */
[--C-:B------:R-:W-:Y:S01]  /*9780*/  @!P4 IMAD.IADD R13, R13, 0x1, -R4.reuse ;  /* 0x000000010d0dc824 */ /* 0x100fe200078e0a04 */
[----:B------:R-:W-:Y:S01]  /*9790*/  ISETP.GE.AND P4, PT, R3, RZ, PT ;  /* 0x000000ff0300720c */ /* 0x000fe20003f86270 */
[----:B------:R-:W-:Y:S01]  /*97a0*/  @!P5 IMAD.MOV R5, RZ, RZ, -R5 ;  /* 0x000000ffff05d224 */ /* 0x000fe200078e0a05 */
[----:B------:R-:W1:Y:S01]  /*97b0*/  I2F.RP R3, R17 ;  /* 0x0000001100037306 */ /* 0x000e620000209400 */
[----:B------:R-:W-:Y:S01]  /*97c0*/  VIADD R2, R29, 0x4e ;  /* 0x0000004e1d027836 */ /* 0x000fe20000000000 */
[----:B------:R-:W-:Y:S01]  /*97d0*/  ISETP.GT.U32.AND P5, PT, R4, R9, PT ;  /* 0x000000090400720c */ /* 0x000fe20003fa4070 */
[----:B------:R-:W-:Y:S01]  /*97e0*/  IMAD.HI.U32 R16, R0, R8, RZ ;  /* 0x0000000800107227 */ /* 0x000fe200078e00ff */
[----:B------:R2:W-:Y:S03]  /*97f0*/  STL [R1+0x150], R5 ;  /* 0x0001500501007387 */ /* 0x0005e60000100800 */
[----:B------:R-:W-:Y:S01]  /*9800*/  @!P0 IMAD.IADD R12, R12, 0x1, -R4 ;  /* 0x000000010c0c8824 */ /* 0x000fe200078e0a04 */
[----:B------:R-:W-:Y:S01]  /*9810*/  ISETP.GE.AND P0, PT, R11, RZ, PT ;  /* 0x000000ff0b00720c */ /* 0x000fe20003f06270 */
[----:B0-----:R-:W-:-:S02]  /*9820*/  IMAD.MOV.U32 R6, RZ, RZ, R14 ;  /* 0x000000ffff067224 */ /* 0x001fc400078e000e */
[----:B------:R-:W-:Y:S02]  /*9830*/  @!P3 IMAD.IADD R10, R10, 0x1, -R4 ;  /* 0x000000010a0ab824 */ /* 0x000fe400078e0a04 */
[----:B------:R-:W-:Y:S01]  /*9840*/  IMAD.MOV R11, RZ, RZ, -R16 ;  /* 0x000000ffff0b7224 */ /* 0x000fe200078e0a10 */
[----:B--2---:R-:W-:Y:S01]  /*9850*/  IABS R5, R2 ;  /* 0x0000000200057213 */ /* 0x004fe20000000000 */
[----:B------:R-:W-:Y:S01]  /*9860*/  @!P1 IMAD.MOV R6, RZ, RZ, -R6 ;  /* 0x000000ffff069224 */ /* 0x000fe200078e0a06 */
[C---:B------:R-:W-:Y:S01]  /*9870*/  ISETP.GT.U32.AND P1, PT, R4.reuse, R10, PT ;  /* 0x0000000a0400720c */ /* 0x040fe20003f24070 */
[----:B------:R-:W-:Y:S01]  /*9880*/  IMAD R8, R4, R11, R8 ;  /* 0x0000000b04087224 */ /* 0x000fe200078e0208 */
[----:B-1----:R-:W0:Y:S01]  /*9890*/  MUFU.RCP R3, R3 ;  /* 0x0000000300037308 */ /* 0x002e220000001000 */
[----:B------:R-:W-:Y:S01]  /*98a0*/  IMAD.HI.U32 R11, R0, R5, RZ ;  /* 0x00000005000b7227 */ /* 0x000fe200078e00ff */
[----:B------:R1:W-:Y:S03]  /*98b0*/  STL [R1+0x144], R6 ;  /* 0x0001440601007387 */ /* 0x0003e60000100800 */
[----:B------:R-:W-:Y:S01]  /*98c0*/  @!P5 IMAD.IADD R9, R9, 0x1, -R4 ;  /* 0x000000010909d824 */ /* 0x000fe200078e0a04 */
[----:B------:R-:W-:Y:S01]  /*98d0*/  ISETP.GE.AND P5, PT, R15, RZ, PT ;  /* 0x000000ff0f00720c */ /* 0x000fe20003fa6270 */
[----:B------:R-:W-:-:S02]  /*98e0*/  IMAD.MOV R11, RZ, RZ, -R11 ;  /* 0x000000ffff0b7224 */ /* 0x000fc400078e0a0b */
[----:B------:R-:W-:Y:S01]  /*98f0*/  IMAD.MOV.U32 R7, RZ, RZ, R13 ;  /* 0x000000ffff077224 */ /* 0x000fe200078e000d */
[C---:B------:R-:W-:Y:S01]  /*9900*/  ISETP.GT.U32.AND P3, PT, R4.reuse, R9, PT ;  /* 0x000000090400720c */ /* 0x040fe20003f64070 */
[----:B------:R-:W-:Y:S02]  /*9910*/  IMAD R5, R4, R11, R5 ;  /* 0x0000000b04057224 */ /* 0x000fe400078e0205 */
[----:B------:R-:W-:Y:S02]  /*9920*/  @!P1 IMAD.IADD R10, R10, 0x1, -R4 ;  /* 0x000000010a0a9824 */ /* 0x000fe400078e0a04 */
[----:B-1----:R-:W-:Y:S01]  /*9930*/  IMAD.MOV.U32 R6, RZ, RZ, R12 ;  /* 0x000000ffff067224 */ /* 0x002fe200078e000c */
[----:B------:R-:W-:Y:S01]  /*9940*/  ISETP.GT.U32.AND P1, PT, R4, R5, PT ;  /* 0x000000050400720c */ /* 0x000fe20003f24070 */
[----:B------:R-:W-:Y:S01]  /*9950*/  @!P2 IMAD.MOV R7, RZ, RZ, -R7 ;  /* 0x000000ffff07a224 */ /* 0x000fe200078e0a07 */
[----:B------:R-:W-:Y:S01]  /*9960*/  ISETP.GE.AND P2, PT, R2, RZ, PT ;  /* 0x000000ff0200720c */ /* 0x000fe20003f46270 */
[----:B------:R-:W-:Y:S01]  /*9970*/  @!P6 IMAD.MOV R6, RZ, RZ, -R6 ;  /* 0x000000ffff06e224 */ /* 0x000fe200078e0a06 */
[----:B------:R-:W-:Y:S01]  /*9980*/  ISETP.GT.U32.AND P6, PT, R4, R8, PT ;  /* 0x000000080400720c */ /* 0x000fe20003fc4070 */
[----:B0-----:R-:W-:Y:S01]  /*9990*/  VIADD R3, R3, 0xffffffe ;  /* 0x0ffffffe03037836 */ /* 0x001fe20000000000 */
[----:B------:R0:W-:Y:S01]  /*99a0*/  STL [R1+0x148], R7 ;  /* 0x0001480701007387 */ /* 0x0001e20000100800 */
[----:B------:R-:W-:-:S02]  /*99b0*/  @!P3 IMAD.IADD R9, R9, 0x1, -R4 ;  /* 0x000000010909b824 */ /* 0x000fc400078e0a04 */
[C---:B------:R-:W-:Y:S01]  /*99c0*/  VIADD R18, R29.reuse, 0x4b ;  /* 0x0000004b1d127836 */ /* 0x040fe20000000000 */
[----:B------:R1:W-:Y:S01]  /*99d0*/  STL [R1+0x234], R6 ;  /* 0x0002340601007387 */ /* 0x0003e20000100800 */
[----:B------:R-:W2:Y:S01]  /*99e0*/  F2I.FTZ.U32.TRUNC.NTZ R3, R3 ;  /* 0x0000000300037305 */ /* 0x000ea2000021f000 */
[----:B------:R-:W-:Y:S02]  /*99f0*/  VIADD R2, R29, 0x4a ;  /* 0x0000004a1d027836 */ /* 0x000fe40000000000 */
[--C-:B------:R-:W-:Y:S02]  /*9a00*/  @!P1 IMAD.IADD R5, R5, 0x1, -R4.reuse ;  /* 0x0000000105059824 */ /* 0x100fe400078e0a04 */
[----:B0-----:R-:W-:Y:S01]  /*9a10*/  IMAD.MOV.U32 R7, RZ, RZ, R9 ;  /* 0x000000ffff077224 */ /* 0x001fe200078e0009 */
[----:B------:R-:W-:Y:S01]  /*9a20*/  IABS R14, R2 ;  /* 0x00000002000e7213 */ /* 0x000fe20000000000 */
[----:B------:R-:W-:Y:S01]  /*9a30*/  @!P6 IMAD.IADD R8, R8, 0x1, -R4 ;  /* 0x000000010808e824 */ /* 0x000fe200078e0a04 */
[----:B------:R-:W-:Y:S01]  /*9a40*/  ISETP.GE.AND P6, PT, R27, RZ, PT ;  /* 0x000000ff1b00720c */ /* 0x000fe20003fc6270 */
[----:B------:R-:W-:Y:S01]  /*9a50*/  @!P4 IMAD.MOV R7, RZ, RZ, -R7 ;  /* 0x000000ffff07c224 */ /* 0x000fe200078e0a07 */
[C---:B------:R-:W-:Y:S01]  /*9a60*/  ISETP.GT.U32.AND P4, PT, R4.reuse, R5, PT ;  /* 0x000000050400720c */ /* 0x040fe20003f84070 */
[----:B-1----:R-:W-:Y:S01]  /*9a70*/  IMAD.MOV.U32 R6, RZ, RZ, R10 ;  /* 0x000000ffff067224 */ /* 0x002fe200078e000a */
[----:B------:R-:W-:Y:S01]  /*9a80*/  ISETP.GT.U32.AND P1, PT, R4, R8, PT ;  /* 0x000000080400720c */ /* 0x000fe20003f24070 */
[----:B------:R-:W-:Y:S01]  /*9a90*/  VIADD R13, R29, 0x4d ;  /* 0x0000004d1d0d7836 */ /* 0x000fe20000000000 */
[----:B------:R-:W-:Y:S01]  /*9aa0*/  STL [R1+0x22c], R7 ;  /* 0x00022c0701007387 */ /* 0x000fe20000100800 */
[----:B------:R-:W-:Y:S01]  /*9ab0*/  @!P0 IMAD.MOV R6, RZ, RZ, -R6 ;  /* 0x000000ffff068224 */ /* 0x000fe200078e0a06 */
[----:B------:R-:W-:Y:S01]  /*9ac0*/  ISETP.GE.AND P0, PT, R18, RZ, PT ;  /* 0x000000ff1200720c */ /* 0x000fe20003f06270 */
[----:B--2---:R-:W-:Y:S01]  /*9ad0*/  IMAD.MOV R12, RZ, RZ, -R3 ;  /* 0x000000ffff0c7224 */ /* 0x004fe200078e0a03 */
[----:B------:R-:W-:-:S02]  /*9ae0*/  IABS R18, R18 ;  /* 0x0000001200127213 */ /* 0x000fc40000000000 */
[----:B------:R-:W-:Y:S01]  /*9af0*/  STL [R1+0x224], R6 ;  /* 0x0002240601007387 */ /* 0x000fe20000100800 */
[----:B------:R-:W-:Y:S01]  /*9b00*/  IMAD R12, R12, R17, RZ ;  /* 0x000000110c0c7224 */ /* 0x000fe200078e02ff */
[----:B------:R-:W-:Y:S01]  /*9b10*/  ISETP.GE.AND P3, PT, R13, RZ, PT ;  /* 0x000000ff0d00720c */ /* 0x000fe20003f66270 */
[--C-:B------:R-:W-:Y:S01]  /*9b20*/  @!P4 IMAD.IADD R5, R5, 0x1, -R4.reuse ;  /* 0x000000010505c824 */ /* 0x100fe200078e0a04 */
[----:B------:R-:W-:Y:S01]  /*9b30*/  ISETP.GE.AND P4, PT, R2, RZ, PT ;  /* 0x000000ff0200720c */ /* 0x000fe20003f86270 */
[----:B------:R0:W-:Y:S01]  /*9b40*/  STL [R1+0x1b00], R17 ;  /* 0x001b001101007387 */ /* 0x0001e20000100800 */
[----:B------:R-:W-:Y:S01]  /*9b50*/  IMAD.MOV.U32 R2, RZ, RZ, RZ ;  /* 0x000000ffff027224 */ /* 0x000fe200078e00ff */
[----:B------:R-:W-:Y:S01]  /*9b60*/  IABS R13, R13 ;  /* 0x0000000d000d7213 */ /* 0x000fe20000000000 */
[----:B------:R-:W-:Y:S01]  /*9b70*/  @!P1 IMAD.IADD R8, R8, 0x1, -R4 ;  /* 0x0000000108089824 */ /* 0x000fe200078e0a04 */
[----:B------:R-:W-:Y:S01]  /*9b80*/  IABS R27, R27 ;  /* 0x0000001b001b7213 */ /* 0x000fe20000000000 */
[----:B------:R-:W-:-:S04]  /*9b90*/  IMAD.HI.U32 R2, R3, R12, R2 ;  /* 0x0000000c03027227 */ /* 0x000fc800078e0002 */
[----:B------:R-:W-:Y:S01]  /*9ba0*/  IMAD.HI.U32 R10, R0, R18, RZ ;  /* 0x00000012000a7227 */ /* 0x000fe200078e00ff */
[----:B------:R-:W-:Y:S03]  /*9bb0*/  STL [R1+0x24], R2 ;  /* 0x0000240201007387 */ /* 0x000fe60000100800 */
[----:B0-----:R-:W-:Y:S02]  /*9bc0*/  IMAD.MOV.U32 R17, RZ, RZ, R29 ;  /* 0x000000ffff117224 */ /* 0x001fe400078e001d */
[----:B------:R-:W-:Y:S02]  /*9bd0*/  @!P5 IMAD.MOV R8, RZ, RZ, -R8 ;  /* 0x000000ffff08d224 */ /* 0x000fe400078e0a08 */
[C---:B------:R-:W-:Y:S02]  /*9be0*/  VIADD R15, R17.reuse, 0x48 ;  /* 0x00000048110f7836 */ /* 0x040fe40000000000 */
[----:B------:R-:W-:-:S02]  /*9bf0*/  VIADD R7, R17, 0x47 ;  /* 0x0000004711077836 */ /* 0x000fc40000000000 */
[----:B------:R-:W-:Y:S01]  /*9c00*/  @!P2 IMAD.MOV R5, RZ, RZ, -R5 ;  /* 0x000000ffff05a224 */ /* 0x000fe200078e0a05 */
[----:B------:R-:W-:Y:S01]  /*9c10*/  STL [R1+0xc], R15 ;  /* 0x00000c0f01007387 */ /* 0x000fe20000100800 */
[----:B------:R-:W-:Y:S01]  /*9c20*/  IMAD.MOV R10, RZ, RZ, -R10 ;  /* 0x000000ffff0a7224 */ /* 0x000fe200078e0a0a */
[----:B------:R-:W-:Y:S01]  /*9c30*/  IABS R16, R15 ;  /* 0x0000000f00107213 */ /* 0x000fe20000000000 */
[----:B------:R-:W-:Y:S01]  /*9c40*/  VIADD R6, R17, 0x46 ;  /* 0x0000004611067836 */ /* 0x000fe20000000000 */
[----:B------:R-:W-:Y:S01]  /*9c50*/  STL [R1+0x8], R7 ;  /* 0x0000080701007387 */ /* 0x000fe20000100800 */
[----:B------:R-:W-:Y:S02]  /*9c60*/  IMAD R18, R4, R10, R18 ;  /* 0x0000000a04127224 */ /* 0x000fe400078e0212 */
[----:B------:R-:W-:Y:S01]  /*9c70*/  IMAD.HI.U32 R9, R0, R13, RZ ;  /* 0x0000000d00097227 */ /* 0x000fe200078e00ff */
[----:B------:R-:W-:Y:S01]  /*9c80*/  STL [R1+0x13c], R8 ;  /* 0x00013c0801007387 */ /* 0x000fe20000100800 */
[----:B------:R-:W-:-:S02]  /*9c90*/  IABS R10, R6 ;  /* 0x00000006000a7213 */ /* 0x000fc40000000000 */
[----:B------:R-:W-:Y:S01]  /*9ca0*/  IMAD.HI.U32 R11, R0, R27, RZ ;  /* 0x0000001b000b7227 */ /* 0x000fe200078e00ff */
[----:B------:R-:W-:Y:S03]  /*9cb0*/  STL [R1+0x1dc], R5 ;  /* 0x0001dc0501007387 */ /* 0x000fe60000100800 */
[----:B------:R-:W-:Y:S01]  /*9cc0*/  IMAD.MOV R9, RZ, RZ, -R9 ;  /* 0x000000ffff097224 */ /* 0x000fe200078e0a09 */
[----:B------:R0:W-:Y:S01]  /*9cd0*/  STL [R1+0x1afc], R6 ;  /* 0x001afc0601007387 */ /* 0x0001e20000100800 */
[----:B------:R-:W-:Y:S02]  /*9ce0*/  IMAD.MOV R11, RZ, RZ, -R11 ;  /* 0x000000ffff0b7224 */ /* 0x000fe400078e0a0b */
[C---:B------:R-:W-:Y:S02]  /*9cf0*/  IMAD R13, R4.reuse, R9, R13 ;  /* 0x00000009040d7224 */ /* 0x040fe400078e020d */
[C---:B------:R-:W-:Y:S01]  /*9d00*/  IMAD R27, R4.reuse, R11, R27 ;  /* 0x0000000b041b7224 */ /* 0x040fe200078e021b */
[----:B------:R-:W-:Y:S01]  /*9d10*/  IABS R11, R7 ;  /* 0x00000007000b7213 */ /* 0x000fe20000000000 */
[----:B------:R-:W-:Y:S01]  /*9d20*/  VIADD R26, R17, 0x49 ;  /* 0x00000049111a7836 */ /* 0x000fe20000000000 */
[----:B------:R-:W-:Y:S01]  /*9d30*/  ISETP.GT.U32.AND P1, PT, R4, R13, PT ;  /* 0x0000000d0400720c */ /* 0x000fe20003f24070 */
[----:B------:R-:W-:Y:S01]  /*9d40*/  IMAD.HI.U32 R9, R0, R14, RZ ;  /* 0x0000000e00097227 */ /* 0x000fe200078e00ff */
[----:B0-----:R-:W2:Y:S01]  /*9d50*/  LDL.LU R6, [R1+0x24] ;  /* 0x0000240001067983 */ /* 0x001ea20000300800 */
[----:B------:R-:W-:-:S02]  /*9d60*/  ISETP.GT.U32.AND P5, PT, R4, R27, PT ;  /* 0x0000001b0400720c */ /* 0x000fc40003fa4070 */
[----:B------:R-:W-:Y:S01]  /*9d70*/  ISETP.GE.AND P2, PT, R26, RZ, PT ;  /* 0x000000ff1a00720c */ /* 0x000fe20003f46270 */
[C---:B------:R-:W-:Y:S01]  /*9d80*/  VIADD R7, R17.reuse, 0x45 ;  /* 0x0000004511077836 */ /* 0x040fe20000000000 */
[----:B------:R-:W-:Y:S01]  /*9d90*/  IABS R26, R26 ;  /* 0x0000001a001a7213 */ /* 0x000fe20000000000 */
[----:B------:R-:W-:Y:S02]  /*9da0*/  VIADD R29, R17, 0x44 ;  /* 0x00000044111d7836 */ /* 0x000fe40000000000 */
[----:B------:R-:W-:-:S04]  /*9db0*/  IMAD.HI.U32 R5, R0, R16, RZ ;  /* 0x0000001000057227 */ /* 0x000fc800078e00ff */
[----:B------:R-:W-:-:S04]  /*9dc0*/  IMAD.HI.U32 R8, R0, R26, RZ ;  /* 0x0000001a00087227 */ /* 0x000fc800078e00ff */
[--C-:B------:R-:W-:Y:S02]  /*9dd0*/  @!P1 IMAD.IADD R13, R13, 0x1, -R4.reuse ;  /* 0x000000010d0d9824 */ /* 0x100fe400078e0a04 */
[----:B------:R-:W-:Y:S02]  /*9de0*/  @!P5 IMAD.IADD R27, R27, 0x1, -R4 ;  /* 0x000000011b1bd824 */ /* 0x000fe400078e0a04 */
[----:B------:R-:W-:Y:S01]  /*9df0*/  IMAD.MOV R8, RZ, RZ, -R8 ;  /* 0x000000ffff087224 */ /* 0x000fe200078e0a08 */
[----:B------:R-:W-:Y:S01]  /*9e00*/  ISETP.GT.U32.AND P1, PT, R4, R13, PT ;  /* 0x0000000d0400720c */ /* 0x000fe20003f24070 */
[----:B------:R-:W-:Y:S02]  /*9e10*/  VIADD R12, R17, 0x43 ;  /* 0x00000043110c7836 */ /* 0x000fe40000000000 */
[----:B------:R-:W-:Y:S01]  /*9e20*/  IMAD.HI.U32 R3, R0, R11, RZ ;  /* 0x0000000b00037227 */ /* 0x000fe200078e00ff */
[----:B------:R-:W-:-:S03]  /*9e30*/  ISETP.GT.U32.AND P5, PT, R4, R27, PT ;  /* 0x0000001b0400720c */ /* 0x000fc60003fa4070 */
[C---:B------:R-:W-:Y:S01]  /*9e40*/  IMAD R26, R4.reuse, R8, R26 ;  /* 0x00000008041a7224 */ /* 0x040fe200078e021a */
[----:B------:R-:W-:Y:S01]  /*9e50*/  IABS R8, R7 ;  /* 0x0000000700087213 */ /* 0x000fe20000000000 */
[----:B------:R-:W-:Y:S01]  /*9e60*/  IMAD.MOV R9, RZ, RZ, -R9 ;  /* 0x000000ffff097224 */ /* 0x000fe200078e0a09 */
[----:B------:R-:W-:Y:S01]  /*9e70*/  IABS R15, R29 ;  /* 0x0000001d000f7213 */ /* 0x000fe20000000000 */
[----:B------:R-:W-:Y:S01]  /*9e80*/  IMAD.MOV R5, RZ, RZ, -R5 ;  /* 0x000000ffff057224 */ /* 0x000fe200078e0a05 */
[----:B------:R-:W-:Y:S01]  /*9e90*/  IABS R20, R12 ;  /* 0x0000000c00147213 */ /* 0x000fe20000000000 */
[----:B------:R-:W-:Y:S02]  /*9ea0*/  IMAD.MOV R3, RZ, RZ, -R3 ;  /* 0x000000ffff037224 */ /* 0x000fe400078e0a03 */
[C---:B------:R-:W-:Y:S02]  /*9eb0*/  IMAD R14, R4.reuse, R9, R14 ;  /* 0x00000009040e7224 */ /* 0x040fe400078e020e */
[----:B------:R-:W-:-:S02]  /*9ec0*/  IMAD R16, R4, R5, R16 ;  /* 0x0000000504107224 */ /* 0x000fc400078e0210 */
[----:B------:R-:W-:-:S04]  /*9ed0*/  IMAD.HI.U32 R9, R0, R8, RZ ;  /* 0x0000000800097227 */ /* 0x000fc800078e00ff */
[----:B------:R-:W-:Y:S02]  /*9ee0*/  IMAD R11, R4, R3, R11 ;  /* 0x00000003040b7224 */ /* 0x000fe400078e020b */
[----:B------:R-:W-:-:S04]  /*9ef0*/  IMAD.HI.U32 R5, R0, R15, RZ ;  /* 0x0000000f00057227 */ /* 0x000fc800078e00ff */
[----:B------:R-:W-:-:S04]  /*9f00*/  IMAD.HI.U32 R3, R0, R20, RZ ;  /* 0x0000001400037227 */ /* 0x000fc800078e00ff */
[----:B------:R-:W-:Y:S02]  /*9f10*/  IMAD.MOV R9, RZ, RZ, -R9 ;  /* 0x000000ffff097224 */ /* 0x000fe400078e0a09 */
[C---:B------:R-:W-:Y:S02]  /*9f20*/  VIADD R24, R17.reuse, 0x41 ;  /* 0x0000004111187836 */ /* 0x040fe40000000000 */
[----:B------:R-:W-:Y:S02]  /*9f30*/  IMAD.MOV R5, RZ, RZ, -R5 ;  /* 0x000000ffff057224 */ /* 0x000fe400078e0a05 */
[C---:B------:R-:W-:Y:S02]  /*9f40*/  VIADD R23, R17.reuse, 0x40 ;  /* 0x0000004011177836 */ /* 0x040fe40000000000 */
[----:B------:R-:W-:Y:S02]  /*9f50*/  IMAD.MOV R3, RZ, RZ, -R3 ;  /* 0x000000ffff037224 */ /* 0x000fe400078e0a03 */
[----:B------:R-:W-:-:S02]  /*9f60*/  VIADD R22, R17, 0x3f ;  /* 0x0000003f11167836 */ /* 0x000fc40000000000 */
[--C-:B------:R-:W-:Y:S02]  /*9f70*/  @!P1 IMAD.IADD R13, R13, 0x1, -R4.reuse ;  /* 0x000000010d0d9824 */ /* 0x100fe400078e0a04 */
[----:B------:R-:W-:Y:S02]  /*9f80*/  @!P5 IMAD.IADD R27, R27, 0x1, -R4 ;  /* 0x000000011b1bd824 */ /* 0x000fe400078e0a04 */
[C---:B------:R-:W-:Y:S01]  /*9f90*/  IMAD R8, R4.reuse, R9, R8 ;  /* 0x0000000904087224 */ /* 0x040fe200078e0208 */
[----:B------:R-:W-:Y:S01]  /*9fa0*/  IABS R9, R24 ;  /* 0x0000001800097213 */ /* 0x000fe20000000000 */
[C---:B------:R-:W-:Y:S01]  /*9fb0*/  IMAD R15, R4.reuse, R5, R15 ;  /* 0x00000005040f7224 */ /* 0x040fe200078e020f */
[----:B------:R-:W-:Y:S01]  /*9fc0*/  IABS R5, R23 ;  /* 0x0000001700057213 */ /* 0x000fe20000000000 */
[----:B------:R-:W-:Y:S01]  /*9fd0*/  IMAD R20, R4, R3, R20 ;  /* 0x0000000304147224 */ /* 0x000fe200078e0214 */
[----:B------:R-:W-:Y:S01]  /*9fe0*/  IABS R3, R22 ;  /* 0x0000001600037213 */ /* 0x000fe20000000000 */
[----:B--2---:R0:W-:Y:S04]  /*9ff0*/  STL [R1+0x1b08], R6 ;  /* 0x001b080601007387 */ /* 0x0041e80000100800 */
[----:B------:R1:W-:Y:S01]  /*a000*/  STL [R1+0x1b0c], R13 ;  /* 0x001b0c0d01007387 */ /* 0x0003e20000100800 */
[----:B0-----:R-:W-:-:S03]  /*a010*/  IABS R6, R28 ;  /* 0x0000001c00067213 */ /* 0x001fc60000000000 */
[----:B------:R0:W-:Y:S01]  /*a020*/  STL [R1+0x1b10], R27 ;  /* 0x001b101b01007387 */ /* 0x0001e20000100800 */
[----:B------:R-:W-:-:S03]  /*a030*/  IMAD.HI.U32 R28, R0, R5, RZ ;  /* 0x00000005001c7227 */ /* 0x000fc600078e00ff */
[----:B------:R-:W-:Y:S01]  /*a040*/  STL [R1+0x1b04], R7 ;  /* 0x001b040701007387 */ /* 0x000fe20000100800 */
[----:B-1----:R-:W-:-:S03]  /*a050*/  IMAD.HI.U32 R13, R0, R9, RZ ;  /* 0x00000009000d7227 */ /* 0x002fc600078e00ff */
[----:B------:R1:W-:Y:S01]  /*a060*/  STL [R1+0x1c], R6 ;  /* 0x00001c0601007387 */ /* 0x0003e20000100800 */
[----:B0-----:R-:W-:Y:S02]  /*a070*/  IMAD.MOV R27, RZ, RZ, -R13 ;  /* 0x000000ffff1b7224 */ /* 0x001fe400078e0a0d */
[----:B------:R-:W-:Y:S02]  /*a080*/  IMAD.MOV R13, RZ, RZ, -R28 ;  /* 0x000000ffff0d7224 */ /* 0x000fe400078e0a1c */
[----:B------:R-:W2:Y:S01]  /*a090*/  LDL.LU R28, [R1+0x1c] ;  /* 0x00001c00011c7983 */ /* 0x000ea20000300800 */
[----:B-1----:R-:W-:-:S04]  /*a0a0*/  IMAD.HI.U32 R6, R0, R3, RZ ;  /* 0x0000000300067227 */ /* 0x002fc800078e00ff */
[----:B------:R-:W-:Y:S02]  /*a0b0*/  IMAD.MOV R6, RZ, RZ, -R6 ;  /* 0x000000ffff067224 */ /* 0x000fe400078e0a06 */
[C---:B------:R-:W-:Y:S02]  /*a0c0*/  IMAD R9, R4.reuse, R27, R9 ;  /* 0x0000001b04097224 */ /* 0x040fe400078e0209 */
[----:B------:R-:W2:Y:S01]  /*a0d0*/  LDL.LU R27, [R1+0x1b10] ;  /* 0x001b1000011b7983 */ /* 0x000ea20000300800 */
[C---:B------:R-:W-:Y:S02]  /*a0e0*/  IMAD R5, R4.reuse, R13, R5 ;  /* 0x0000000d04057224 */ /* 0x040fe400078e0205 */
[----:B------:R-:W-:Y:S01]  /*a0f0*/  IMAD R3, R4, R6, R3 ;  /* 0x0000000604037224 */ /* 0x000fe200078e0203 */
[----:B------:R-:W2:Y:S04]  /*a100*/  LDL.LU R13, [R1+0x1b0c] ;  /* 0x001b0c00010d7983 */ /* 0x000ea80000300800 */
[----:B------:R-:W3:Y:S01]  /*a110*/  LDL.LU R6, [R1+0x1b08] ;  /* 0x001b080001067983 */ /* 0x000ee20000300800 */
[----:B------:R-:W-:-:S02]  /*a120*/  VIADD R25, R17, 0x42 ;  /* 0x0000004211197836 */ /* 0x000fc40000000000 */
[----:B------:R-:W-:-:S03]  /*a130*/  IMAD.HI.U32 R2, R0, R10, RZ ;  /* 0x0000000a00027227 */ /* 0x000fc600078e00ff */
[----:B------:R-:W-:Y:S01]  /*a140*/  IABS R19, R25 ;  /* 0x0000001900137213 */ /* 0x000fe20000000000 */
[----:B------:R-:W-:-:S04]  /*a150*/  IMAD.MOV R2, RZ, RZ, -R2 ;  /* 0x000000ffff027224 */ /* 0x000fc800078e0a02 */
[----:B------:R-:W-:Y:S02]  /*a160*/  IMAD R10, R4, R2, R10 ;  /* 0x00000002040a7224 */ /* 0x000fe400078e020a */
[----:B------:R-:W-:-:S04]  /*a170*/  IMAD.HI.U32 R2, R0, R19, RZ ;  /* 0x0000001300027227 */ /* 0x000fc800078e00ff */
[----:B------:R-:W-:Y:S02]  /*a180*/  IMAD.MOV R2, RZ, RZ, -R2 ;  /* 0x000000ffff027224 */ /* 0x000fe400078e0a02 */
[----:B------:R-:W-:Y:S02]  /*a190*/  VIADD R21, R17, 0x3e ;  /* 0x0000003e11157836 */ /* 0x000fe40000000000 */
[----:B------:R-:W-:-:S03]  /*a1a0*/  IMAD R19, R4, R2, R19 ;  /* 0x0000000204137224 */ /* 0x000fc600078e0213 */
[----:B------:R-:W-:-:S05]  /*a1b0*/  IABS R2, R21 ;  /* 0x0000001500027213 */ /* 0x000fca0000000000 */
[----:B------:R-:W-:-:S04]  /*a1c0*/  IMAD.HI.U32 R7, R0, R2, RZ ;  /* 0x0000000200077227 */ /* 0x000fc800078e00ff */
[----:B------:R-:W-:-:S04]  /*a1d0*/  IMAD.MOV R7, RZ, RZ, -R7 ;  /* 0x000000ffff077224 */ /* 0x000fc800078e0a07 */
[C---:B------:R-:W-:Y:S01]  /*a1e0*/  IMAD R2, R4.reuse, R7, R2 ;  /* 0x0000000704027224 */ /* 0x040fe200078e0202 */
[C---:B------:R-:W-:Y:S02]  /*a1f0*/  ISETP.GT.U32.AND P1, PT, R4.reuse, R18, PT ;  /* 0x000000120400720c */ /* 0x040fe40003f24070 */
[----:B------:R-:W-:-:S11]  /*a200*/  ISETP.GT.U32.AND P5, PT, R4, R14, PT ;  /* 0x0000000e0400720c */ /* 0x000fd60003fa4070 */
[--C-:B------:R-:W-:Y:S02]  /*a210*/  @!P1 IMAD.IADD R18, R18, 0x1, -R4.reuse ;  /* 0x0000000112129824 */ /* 0x100fe400078e0a04 */
[----:B------:R-:W-:-:S03]  /*a220*/  @!P5 IMAD.IADD R14, R14, 0x1, -R4 ;  /* 0x000000010e0ed824 */ /* 0x000fc600078e0a04 */
[C---:B------:R-:W-:Y:S02]  /*a230*/  ISETP.GT.U32.AND P1, PT, R4.reuse, R18, PT ;  /* 0x000000120400720c */ /* 0x040fe40003f24070 */
[----:B------:R-:W-:Y:S01]  /*a240*/  ISETP.GT.U32.AND P5, PT, R4, R14, PT ;  /* 0x0000000e0400720c */ /* 0x000fe20003fa4070 */
[----:B--2---:R-:W-:Y:S02]  /*a250*/  IMAD.MOV.U32 R7, RZ, RZ, R13 ;  /* 0x000000ffff077224 */ /* 0x004fe400078e000d */
[----:B---3--:R-:W-:-:S04]  /*a260*/  IMAD.HI.U32 R6, R6, R28, RZ ;  /* 0x0000001c06067227 */ /* 0x008fc800078e00ff */
[----:B------:R-:W-:Y:S02]  /*a270*/  IMAD.MOV R13, RZ, RZ, -R6 ;  /* 0x000000ffff0d7224 */ /* 0x000fe400078e0a06 */
[----:B------:R-:W-:Y:S02]  /*a280*/  IMAD.MOV.U32 R6, RZ, RZ, R27 ;  /* 0x000000ffff067224 */ /* 0x000fe400078e001b */
[----:B------:R-:W-:Y:S01]  /*a290*/  @!P3 IMAD.MOV R7, RZ, RZ, -R7 ;  /* 0x000000ffff07b224 */ /* 0x000fe200078e0a07 */
[----:B------:R-:W2:Y:S01]  /*a2a0*/  LDL R27, [R1+0x17ac] ;  /* 0x0017ac00011b7983 */ /* 0x000ea20000100800 */
[----:B------:R-:W-:-:S05]  /*a2b0*/  @!P6 IMAD.MOV R6, RZ, RZ, -R6 ;  /* 0x000000ffff06e224 */ /* 0x000fca00078e0a06 */
[----:B------:R0:W-:Y:S04]  /*a2c0*/  STL [R1+0x10c], R6 ;  /* 0x00010c0601007387 */ /* 0x0001e80000100800 */
[----:B------:R1:W-:Y:S04]  /*a2d0*/  STL [R1+0x110], R7 ;  /* 0x0001100701007387 */ /* 0x0003e80000100800 */
[----:B0-----:R-:W3:Y:S01]  /*a2e0*/  LDL.LU R6, [R1+0x8] ;  /* 0x0000080001067983 */ /* 0x001ee20000300800 */
[--C-:B------:R-:W-:Y:S01]  /*a2f0*/  @!P1 IMAD.IADD R18, R18, 0x1, -R4.reuse ;  /* 0x0000000112129824 */ /* 0x100fe200078e0a04 */
[----:B------:R-:W-:Y:S01]  /*a300*/  ISETP.GT.U32.AND P1, PT, R4, R26, PT ;  /* 0x0000001a0400720c */ /* 0x000fe20003f24070 */
[----:B------:R-:W-:Y:S01]  /*a310*/  @!P5 IMAD.IADD R14, R14, 0x1, -R4 ;  /* 0x000000010e0ed824 */ /* 0x000fe200078e0a04 */
[----:B------:R-:W-:-:S11]  /*a320*/  ISETP.GT.U32.AND P5, PT, R4, R16, PT ;  /* 0x000000100400720c */ /* 0x000fd60003fa4070 */
[--C-:B------:R-:W-:Y:S02]  /*a330*/  @!P1 IMAD.IADD R26, R26, 0x1, -R4.reuse ;  /* 0x000000011a1a9824 */ /* 0x100fe400078e0a04 */
[----:B------:R-:W-:-:S03]  /*a340*/  @!P5 IMAD.IADD R16, R16, 0x1, -R4 ;  /* 0x000000011010d824 */ /* 0x000fc600078e0a04 */
[C---:B------:R-:W-:Y:S02]  /*a350*/  ISETP.GT.U32.AND P1, PT, R4.reuse, R26, PT ;  /* 0x0000001a0400720c */ /* 0x040fe40003f24070 */
[----:B------:R-:W-:-:S11]  /*a360*/  ISETP.GT.U32.AND P5, PT, R4, R10, PT ;  /* 0x0000000a0400720c */ /* 0x000fd60003fa4070 */
[--C-:B------:R-:W-:Y:S01]  /*a370*/  @!P1 IMAD.IADD R26, R26, 0x1, -R4.reuse ;  /* 0x000000011a1a9824 */ /* 0x100fe200078e0a04 */
[----:B------:R-:W-:Y:S01]  /*a380*/  ISETP.GT.U32.AND P1, PT, R4, R11, PT ;  /* 0x0000000b0400720c */ /* 0x000fe20003f24070 */
[----:B------:R-:W-:Y:S01]  /*a390*/  @!P5 IMAD.IADD R10, R10, 0x1, -R4 ;  /* 0x000000010a0ad824 */ /* 0x000fe200078e0a04 */
[----:B------:R-:W-:-:S11]  /*a3a0*/  ISETP.GT.U32.AND P5, PT, R4, R15, PT ;  /* 0x0000000f0400720c */ /* 0x000fd60003fa4070 */
[--C-:B------:R-:W-:Y:S02]  /*a3b0*/  @!P1 IMAD.IADD R11, R11, 0x1, -R4.reuse ;  /* 0x000000010b0b9824 */ /* 0x100fe400078e0a04 */
[----:B------:R-:W-:-:S03]  /*a3c0*/  @!P5 IMAD.IADD R15, R15, 0x1, -R4 ;  /* 0x000000010f0fd824 */ /* 0x000fc600078e0a04 */
[----:B------:R-:W-:Y:S01]  /*a3d0*/  ISETP.GT.U32.AND P5, PT, R4, R11, PT ;  /* 0x0000000b0400720c */ /* 0x000fe20003fa4070 */
[----:B-1----:R-:W-:Y:S02]  /*a3e0*/  IMAD.MOV.U32 R7, RZ, RZ, R18 ;  /* 0x000000ffff077224 */ /* 0x002fe400078e0012 */
[----:B------:R-:W-:Y:S02]  /*a3f0*/  IMAD.MOV.U32 R18, RZ, RZ, R17 ;  /* 0x000000ffff127224 */ /* 0x000fe400078e0011 */
[----:B------:R-:W-:-:S08]  /*a400*/  IMAD.MOV.U32 R17, RZ, RZ, R14 ;  /* 0x000000ffff117224 */ /* 0x000fd000078e000e */
[----:B------:R-:W-:Y:S01]  /*a410*/  @!P5 IMAD.IADD R11, R11, 0x1, -R4 ;  /* 0x000000010b0bd824 */ /* 0x000fe200078e0a04 */
[----:B------:R-:W-:Y:S01]  /*a420*/  ISETP.GT.U32.AND P5, PT, R4, R9, PT ;  /* 0x000000090400720c */ /* 0x000fe20003fa4070 */
[----:B------:R-:W-:Y:S01]  /*a430*/  @!P0 IMAD.MOV R7, RZ, RZ, -R7 ;  /* 0x000000ffff078224 */ /* 0x000fe200078e0a07 */
[----:B------:R-:W2:Y:S01]  /*a440*/  LDL.LU R14, [R1+0xc] ;  /* 0x00000c00010e7983 */ /* 0x000ea20000300800 */
[----:B------:R-:W-:-:S03]  /*a450*/  @!P4 IMAD.MOV R17, RZ, RZ, -R17 ;  /* 0x000000ffff11c224 */ /* 0x000fc600078e0a11 */
[----:B------:R0:W-:Y:S07]  /*a460*/  STL [R1+0x108], R7 ;  /* 0x0001080701007387 */ /* 0x0001ee0000100800 */
[----:B------:R-:W-:Y:S01]  /*a470*/  @!P5 IMAD.IADD R9, R9, 0x1, -R4 ;  /* 0x000000010909d824 */ /* 0x000fe200078e0a04 */
[----:B0-----:R-:W2:Y:S04]  /*a480*/  LDL.LU R7, [R1+0x1b04] ;  /* 0x001b040001077983 */ /* 0x001ea80000300800 */
[----:B------:R0:W-:Y:S04]  /*a490*/  STL [R1+0x104], R17 ;  /* 0x0001041101007387 */ /* 0x0001e80000100800 */
[----:B0-----:R-:W2:Y:S01]  /*a4a0*/  LDL.LU R17, [R1+0x1b00] ;  /* 0x001b000001117983 */ /* 0x001ea20000300800 */
[----:B---3--:R-:W-:-:S03]  /*a4b0*/  ISETP.GE.AND P5, PT, R6, RZ, PT ;  /* 0x000000ff0600720c */ /* 0x008fc60003fa6270 */
[----:B------:R-:W3:Y:S01]  /*a4c0*/  LDL.LU R6, [R1+0x1afc] ;  /* 0x001afc0001067983 */ /* 0x000ee20000300800 */
[----:B------:R-:W-:-:S13]  /*a4d0*/  ISETP.GT.U32.AND P6, PT, R4, R10, PT ;  /* 0x0000000a0400720c */ /* 0x000fda0003fc4070 */
[----:B------:R-:W-:Y:S01]  /*a4e0*/  @!P6 IMAD.IADD R10, R10, 0x1, -R4 ;  /* 0x000000010a0ae824 */ /* 0x000fe200078e0a04 */
[----:B------:R-:W-:-:S13]  /*a4f0*/  ISETP.GT.U32.AND P6, PT, R4, R5, PT ;  /* 0x000000050400720c */ /* 0x000fda0003fc4070 */
[----:B------:R-:W-:Y:S01]  /*a500*/  @!P6 IMAD.IADD R5, R5, 0x1, -R4 ;  /* 0x000000010505e824 */ /* 0x000fe200078e0a04 */
[C---:B------:R-:W-:Y:S02]  /*a510*/  ISETP.GT.U32.AND P1, PT, R4.reuse, R8, PT ;  /* 0x000000080400720c */ /* 0x040fe40003f24070 */
[----:B------:R-:W-:-:S11]  /*a520*/  ISETP.GT.U32.AND P3, PT, R4, R16, PT ;  /* 0x000000100400720c */ /* 0x000fd60003f64070 */
[--C-:B------:R-:W-:Y:S01]  /*a530*/  @!P1 IMAD.IADD R8, R8, 0x1, -R4.reuse ;  /* 0x0000000108089824 */ /* 0x100fe200078e0a04 */
[C---:B------:R-:W-:Y:S02]  /*a540*/  ISETP.GT.U32.AND P1, PT, R4.reuse, R20, PT ;  /* 0x000000140400720c */ /* 0x040fe40003f24070 */
[----:B------:R-:W-:Y:S01]  /*a550*/  ISETP.GT.U32.AND P4, PT, R4, R15, PT ;  /* 0x0000000f0400720c */ /* 0x000fe20003f84070 */
[----:B------:R-:W-:Y:S01]  /*a560*/  @!P3 IMAD.IADD R16, R16, 0x1, -R4 ;  /* 0x000000011010b824 */ /* 0x000fe200078e0a04 */
[----:B------:R-:W-:-:S09]  /*a570*/  ISETP.GT.U32.AND P0, PT, R4, R8, PT ;  /* 0x000000080400720c */ /* 0x000fd20003f04070 */
[----:B------:R-:W-:Y:S01]  /*a580*/  @!P1 IMAD.IADD R20, R20, 0x1, -R4 ;  /* 0x0000000114149824 */ /* 0x000fe200078e0a04 */
[----:B------:R-:W-:-:S04]  /*a590*/  ISETP.GT.U32.AND P3, PT, R4, R19, PT ;  /* 0x000000130400720c */ /* 0x000fc80003f64070 */
[C---:B------:R-:W-:Y:S01]  /*a5a0*/  ISETP.GT.U32.AND P1, PT, R4.reuse, R20, PT ;  /* 0x000000140400720c */ /* 0x040fe20003f24070 */
[----:B------:R-:W-:Y:S01]  /*a5b0*/  @!P4 IMAD.IADD R15, R15, 0x1, -R4 ;  /* 0x000000010f0fc824 */ /* 0x000fe200078e0a04 */
[----:B------:R-:W-:Y:S02]  /*a5c0*/  ISETP.GT.U32.AND P4, PT, R4, R2, PT ;  /* 0x000000020400720c */ /* 0x000fe40003f84070 */
[----:B---3--:R-:W-:Y:S02]  /*a5d0*/  ISETP.GE.AND P6, PT, R6, RZ, PT ;  /* 0x000000ff0600720c */ /* 0x008fe40003fc6270 */
[----:B------:R-:W3:Y:S01]  /*a5e0*/  LDL.LU R6, [R1+0x1af8] ;  /* 0x001af80001067983 */ /* 0x000ee20000300800 */
[----:B--2---:R-:W-:Y:S01]  /*a5f0*/  IMAD R28, R17, R13, R28 ;  /* 0x0000000d111c7224 */ /* 0x004fe200078e021c */
[----:B------:R-:W-:-:S05]  /*a600*/  IABS R13, R18 ;  /* 0x00000012000d7213 */ /* 0x000fca0000000000 */
[--C-:B------:R-:W-:Y:S01]  /*a610*/  @!P1 IMAD.IADD R20, R20, 0x1, -R4.reuse ;  /* 0x0000000114149824 */ /* 0x100fe200078e0a04 */
[----:B------:R-:W-:Y:S01]  /*a620*/  ISETP.GE.AND P1, PT, R14, RZ, PT ;  /* 0x000000ff0e00720c */ /* 0x000fe20003f26270 */
[--C-:B------:R-:W-:Y:S01]  /*a630*/  @!P0 IMAD.IADD R8, R8, 0x1, -R4.reuse ;  /* 0x0000000108088824 */ /* 0x100fe200078e0a04 */
[----:B------:R-:W-:Y:S01]  /*a640*/  ISETP.GT.U32.AND P0, PT, R4, R3, PT ;  /* 0x000000030400720c */ /* 0x000fe20003f04070 */
[----:B------:R-:W-:Y:S01]  /*a650*/  @!P3 IMAD.IADD R19, R19, 0x1, -R4 ;  /* 0x000000011313b824 */ /* 0x000fe200078e0a04 */
[----:B------:R-:W-:Y:S01]  /*a660*/  ISETP.GT.U32.AND P3, PT, R17, R28, PT ;  /* 0x0000001c1100720c */ /* 0x000fe20003f64070 */
[----:B------:R-:W-:-:S04]  /*a670*/  IMAD.HI.U32 R14, R0, R13, RZ ;  /* 0x0000000d000e7227 */ /* 0x000fc800078e00ff */
[----:B------:R-:W-:Y:S01]  /*a680*/  @!P4 IMAD.IADD R2, R2, 0x1, -R4 ;  /* 0x000000010202c824 */ /* 0x000fe200078e0a04 */
[----:B------:R-:W-:Y:S01]  /*a690*/  ISETP.GE.AND P4, PT, R29, RZ, PT ;  /* 0x000000ff1d00720c */ /* 0x000fe20003f86270 */
[----:B------:R-:W-:Y:S02]  /*a6a0*/  IMAD.MOV R14, RZ, RZ, -R14 ;  /* 0x000000ffff0e7224 */ /* 0x000fe400078e0a0e */
[----:B------:R-:W-:Y:S01]  /*a6b0*/  @!P2 IMAD.MOV R26, RZ, RZ, -R26 ;  /* 0x000000ffff1aa224 */ /* 0x000fe200078e0a1a */
[C---:B------:R-:W-:Y:S01]  /*a6c0*/  ISETP.GT.U32.AND P2, PT, R4.reuse, R19, PT ;  /* 0x000000130400720c */ /* 0x040fe20003f44070 */
[C---:B------:R-:W-:Y:S02]  /*a6d0*/  IMAD R13, R4.reuse, R14, R13 ;  /* 0x0000000e040d7224 */ /* 0x040fe400078e020d */
[----:B------:R-:W-:Y:S02]  /*a6e0*/  IMAD.MOV.U32 R14, RZ, RZ, R11 ;  /* 0x000000ffff0e7224 */ /* 0x000fe400078e000b */
[----:B------:R-:W-:Y:S01]  /*a6f0*/  @!P1 IMAD.MOV R16, RZ, RZ, -R16 ;  /* 0x000000ffff109224 */ /* 0x000fe200078e0a10 */
[----:B------:R-:W-:Y:S01]  /*a700*/  ISETP.GT.U32.AND P1, PT, R4, R9, PT ;  /* 0x000000090400720c */ /* 0x000fe20003f24070 */
[----:B------:R-:W-:-:S02]  /*a710*/  IMAD.MOV.U32 R11, RZ, RZ, R10 ;  /* 0x000000ffff0b7224 */ /* 0x000fc400078e000a */
[----:B------:R-:W-:Y:S02]  /*a720*/  IMAD.MOV.U32 R10, RZ, RZ, R15 ;  /* 0x000000ffff0a7224 */ /* 0x000fe400078e000f */
[----:B------:R-:W-:Y:S01]  /*a730*/  @!P0 IMAD.IADD R3, R3, 0x1, -R4 ;  /* 0x0000000103038824 */ /* 0x000fe200078e0a04 */
[----:B------:R-:W-:Y:S01]  /*a740*/  ISETP.GE.AND P0, PT, R7, RZ, PT ;  /* 0x000000ff0700720c */ /* 0x000fe20003f06270 */
[----:B------:R-:W-:Y:S01]  /*a750*/  @!P3 IMAD.IADD R28, R28, 0x1, -R17 ;  /* 0x000000011c1cb824 */ /* 0x000fe200078e0a11 */
[C---:B------:R-:W-:Y:S01]  /*a760*/  ISETP.GT.U32.AND P3, PT, R4.reuse, R5, PT ;  /* 0x000000050400720c */ /* 0x040fe20003f64070 */
[----:B------:R-:W-:Y:S01]  /*a770*/  @!P4 IMAD.MOV R10, RZ, RZ, -R10 ;  /* 0x000000ffff0ac224 */ /* 0x000fe200078e0a0a */
[----:B------:R-:W-:Y:S01]  /*a780*/  ISETP.GT.U32.AND P4, PT, R4, R13, PT ;  /* 0x0000000d0400720c */ /* 0x000fe20003f84070 */
[----:B------:R-:W-:Y:S01]  /*a790*/  @!P2 IMAD.IADD R19, R19, 0x1, -R4 ;  /* 0x000000011313a824 */ /* 0x000fe200078e0a04 */
[----:B------:R-:W-:Y:S01]  /*a7a0*/  ISETP.GE.AND P2, PT, R12, RZ, PT ;  /* 0x000000ff0c00720c */ /* 0x000fe20003f46270 */
[----:B------:R-:W-:Y:S01]  /*a7b0*/  @!P5 IMAD.MOV R14, RZ, RZ, -R14 ;  /* 0x000000ffff0ed224 */ /* 0x000fe200078e0a0e */
[----:B------:R-:W2:Y:S01]  /*a7c0*/  LDL.LU R7, [R1+0x1af4] ;  /* 0x001af40001077983 */ /* 0x000ea20000300800 */
[----:B------:R-:W-:-:S02]  /*a7d0*/  @!P6 IMAD.MOV R11, RZ, RZ, -R11 ;  /* 0x000000ffff0be224 */ /* 0x000fc400078e0a0b */
[----:B------:R-:W-:Y:S01]  /*a7e0*/  @!P1 IMAD.IADD R9, R9, 0x1, -R4 ;  /* 0x0000000109099824 */ /* 0x000fe200078e0a04 */
[----:B------:R-:W-:Y:S01]  /*a7f0*/  ISETP.GE.AND P1, PT, R25, RZ, PT ;  /* 0x000000ff1900720c */ /* 0x000fe20003f26270 */
[----:B------:R-:W-:Y:S01]  /*a800*/  STL [R1+0x100], R26 ;  /* 0x0001001a01007387 */ /* 0x000fe20000100800 */
[----:B------:R-:W-:Y:S02]  /*a810*/  @!P0 IMAD.MOV R8, RZ, RZ, -R8 ;  /* 0x000000ffff088224 */ /* 0x000fe400078e0a08 */
[--C-:B------:R-:W-:Y:S01]  /*a820*/  @!P3 IMAD.IADD R5, R5, 0x1, -R4.reuse ;  /* 0x000000010505b824 */ /* 0x100fe200078e0a04 */
[----:B------:R-:W-:Y:S01]  /*a830*/  STL [R1+0xfc], R16 ;  /* 0x0000fc1001007387 */ /* 0x000fe20000100800 */
[----:B------:R-:W-:Y:S01]  /*a840*/  ISETP.GE.AND P3, PT, R24, RZ, PT ;  /* 0x000000ff1800720c */ /* 0x000fe20003f66270 */
[----:B------:R-:W-:Y:S02]  /*a850*/  @!P4 IMAD.IADD R13, R13, 0x1, -R4 ;  /* 0x000000010d0dc824 */ /* 0x000fe400078e0a04 */
[----:B------:R-:W-:Y:S01]  /*a860*/  STL [R1+0xf8], R14 ;  /* 0x0000f80e01007387 */ /* 0x000fe20000100800 */
[----:B------:R-:W-:-:S03]  /*a870*/  ISETP.GT.U32.AND P6, PT, R17, R28, PT ;  /* 0x0000001c1100720c */ /* 0x000fc60003fc4070 */
[----:B------:R0:W-:Y:S04]  /*a880*/  STL [R1+0xf4], R11 ;  /* 0x0000f40b01007387 */ /* 0x0001e80000100800 */
[----:B------:R1:W-:Y:S01]  /*a890*/  STL [R1+0xf0], R8 ;  /* 0x0000f00801007387 */ /* 0x0003e20000100800 */
[----:B0-----:R-:W-:-:S03]  /*a8a0*/  IMAD.MOV.U32 R11, RZ, RZ, R20 ;  /* 0x000000ffff0b7224 */ /* 0x001fc600078e0014 */
[----:B------:R0:W-:Y:S01]  /*a8b0*/  STL [R1+0xec], R10 ;  /* 0x0000ec0a01007387 */ /* 0x0001e20000100800 */
[----:B------:R-:W-:Y:S01]  /*a8c0*/  @!P2 IMAD.MOV R11, RZ, RZ, -R11 ;  /* 0x000000ffff0ba224 */ /* 0x000fe200078e0a0b */
[C---:B------:R-:W-:Y:S01]  /*a8d0*/  ISETP.GT.U32.AND P2, PT, R4.reuse, R13, PT ;  /* 0x0000000d0400720c */ /* 0x040fe20003f44070 */
[----:B-1----:R-:W-:Y:S02]  /*a8e0*/  IMAD.MOV.U32 R8, RZ, RZ, R9 ;  /* 0x000000ffff087224 */ /* 0x002fe400078e0009 */
[----:B0-----:R-:W-:Y:S01]  /*a8f0*/  IMAD.MOV.U32 R10, RZ, RZ, R19 ;  /* 0x000000ffff0a7224 */ /* 0x001fe200078e0013 */
[C---:B------:R-:W-:Y:S01]  /*a900*/  ISETP.GT.U32.AND P5, PT, R4.reuse, R3, PT ;  /* 0x000000030400720c */ /* 0x040fe20003fa4070 */
[----:B------:R-:W-:Y:S02]  /*a910*/  IMAD.MOV.U32 R29, RZ, RZ, R18 ;  /* 0x000000ffff1d7224 */ /* 0x000fe400078e0012 */
[----:B------:R-:W-:Y:S01]  /*a920*/  @!P1 IMAD.MOV R10, RZ, RZ, -R10 ;  /* 0x000000ffff0a9224 */ /* 0x000fe200078e0a0a */
[----:B------:R-:W-:Y:S01]  /*a930*/  ISETP.GE.AND P1, PT, R27, RZ, PT ;  /* 0x000000ff1b00720c */ /* 0x000fe20003f26270 */
[----:B------:R-:W-:Y:S01]  /*a940*/  @!P3 IMAD.MOV R8, RZ, RZ, -R8 ;  /* 0x000000ffff08b224 */ /* 0x000fe200078e0a08 */
[----:B------:R-:W-:Y:S01]  /*a950*/  ISETP.GT.U32.AND P0, PT, R4, R2, PT ;  /* 0x000000020400720c */ /* 0x000fe20003f04070 */
[----:B------:R-:W-:Y:S01]  /*a960*/  @!P6 IMAD.IADD R28, R28, 0x1, -R17 ;  /* 0x000000011c1ce824 */ /* 0x000fe200078e0a11 */
[----:B------:R-:W-:Y:S01]  /*a970*/  STL [R1+0xe8], R11 ;  /* 0x0000e80b01007387 */ /* 0x000fe20000100800 */
[----:B------:R-:W-:-:S02]  /*a980*/  VIADD R17, R29, 0x3d ;  /* 0x0000003d1d117836 */ /* 0x000fc40000000000 */
[C---:B------:R-:W-:Y:S01]  /*a990*/  VIADD R16, R29.reuse, 0x3c ;  /* 0x0000003c1d107836 */ /* 0x040fe20000000000 */
[----:B------:R-:W-:Y:S01]  /*a9a0*/  STL [R1+0xe4], R10 ;  /* 0x0000e40a01007387 */ /* 0x000fe20000100800 */
[----:B------:R-:W-:Y:S01]  /*a9b0*/  VIADD R15, R29, 0x3b ;  /* 0x0000003b1d0f7836 */ /* 0x000fe20000000000 */
[----:B------:R-:W-:Y:S01]  /*a9c0*/  ISETP.GE.AND P6, PT, R17, RZ, PT ;  /* 0x000000ff1100720c */ /* 0x000fe20003fc6270 */
[----:B------:R-:W-:Y:S01]  /*a9d0*/  @!P2 IMAD.IADD R13, R13, 0x1, -R4 ;  /* 0x000000010d0da824 */ /* 0x000fe200078e0a04 */
[----:B------:R0:W-:Y:S01]  /*a9e0*/  STL [R1+0xe0], R8 ;  /* 0x0000e00801007387 */ /* 0x0001e20000100800 */
[----:B------:R-:W-:Y:S02]  /*a9f0*/  ISETP.GE.AND P2, PT, R16, RZ, PT ;  /* 0x000000ff1000720c */ /* 0x000fe40003f46270 */
[----:B------:R-:W-:Y:S02]  /*aa00*/  IABS R17, R17 ;  /* 0x0000001100117213 */ /* 0x000fe40000000000 */
[----:B------:R-:W-:Y:S01]  /*aa10*/  IABS R16, R16 ;  /* 0x0000001000107213 */ /* 0x000fe20000000000 */
[----:B0-----:R-:W-:-:S02]  /*aa20*/  IMAD.MOV.U32 R8, RZ, RZ, R28 ;  /* 0x000000ffff087224 */ /* 0x001fc400078e001c */
[----:B------:R-:W-:Y:S02]  /*aa30*/  @!P5 IMAD.IADD R3, R3, 0x1, -R4 ;  /* 0x000000010303d824 */ /* 0x000fe400078e0a04 */
[----:B------:R-:W-:Y:S01]  /*aa40*/  @!P1 IMAD.MOV R8, RZ, RZ, -R8 ;  /* 0x000000ffff089224 */ /* 0x000fe200078e0a08 */
[----:B------:R-:W-:Y:S01]  /*aa50*/  ISETP.GE.AND P1, PT, R15, RZ, PT ;  /* 0x000000ff0f00720c */ /* 0x000fe20003f26270 */
[C---:B------:R-:W-:Y:S01]  /*aa60*/  IMAD.HI.U32 R20, R0.reuse, R17, RZ ;  /* 0x0000001100147227 */ /* 0x040fe200078e00ff */
[----:B------:R-:W-:Y:S02]  /*aa70*/  ISETP.GE.AND P5, PT, R23, RZ, PT ;  /* 0x000000ff1700720c */ /* 0x000fe40003fa6270 */
[----:B------:R-:W-:Y:S01]  /*aa80*/  IABS R15, R15 ;  /* 0x0000000f000f7213 */ /* 0x000fe20000000000 */
[----:B------:R-:W-:-:S04]  /*aa90*/  IMAD.HI.U32 R19, R0, R16, RZ ;  /* 0x0000001000137227 */ /* 0x000fc800078e00ff */
[----:B------:R-:W-:Y:S01]  /*aaa0*/  @!P0 IMAD.IADD R2, R2, 0x1, -R4 ;  /* 0x0000000102028824 */ /* 0x000fe200078e0a04 */
[----:B------:R-:W-:Y:S01]  /*aab0*/  ISETP.GE.AND P0, PT, R22, RZ, PT ;  /* 0x000000ff1600720c */ /* 0x000fe20003f06270 */
[----:B------:R-:W-:-:S04]  /*aac0*/  IMAD.HI.U32 R18, R0, R15, RZ ;  /* 0x0000000f00127227 */ /* 0x000fc800078e00ff */
[----:B------:R-:W-:Y:S02]  /*aad0*/  IMAD.MOV R20, RZ, RZ, -R20 ;  /* 0x000000ffff147224 */ /* 0x000fe400078e0a14 */
[----:B------:R-:W-:Y:S02]  /*aae0*/  IMAD.MOV R19, RZ, RZ, -R19 ;  /* 0x000000ffff137224 */ /* 0x000fe400078e0a13 */
[----:B------:R-:W-:Y:S02]  /*aaf0*/  IMAD.MOV R18, RZ, RZ, -R18 ;  /* 0x000000ffff127224 */ /* 0x000fe400078e0a12 */
[C---:B------:R-:W-:Y:S02]  /*ab00*/  IMAD R17, R4.reuse, R20, R17 ;  /* 0x0000001404117224 */ /* 0x040fe400078e0211 */
[----:B------:R-:W-:Y:S01]  /*ab10*/  IMAD R16, R4, R19, R16 ;  /* 0x0000001304107224 */ /* 0x000fe200078e0210 */
[----:B------:R-:W-:Y:S01]  /*ab20*/  ISETP.GE.AND P4, PT, R21, RZ, PT ;  /* 0x000000ff1500720c */ /* 0x000fe20003f86270 */
[----:B------:R-:W-:-:S02]  /*ab30*/  VIADD R21, R29, 0x3a ;  /* 0x0000003a1d157836 */ /* 0x000fc40000000000 */
[C---:B------:R-:W-:Y:S02]  /*ab40*/  IMAD R15, R4.reuse, R18, R15 ;  /* 0x00000012040f7224 */ /* 0x040fe400078e020f */
[----:B------:R-:W-:Y:S01]  /*ab50*/  @!P5 IMAD.MOV R5, RZ, RZ, -R5 ;  /* 0x000000ffff05d224 */ /* 0x000fe200078e0a05 */
[C---:B------:R-:W-:Y:S01]  /*ab60*/  ISETP.GT.U32.AND P5, PT, R4.reuse, R16, PT ;  /* 0x000000100400720c */ /* 0x040fe20003fa4070 */
[----:B------:R-:W-:Y:S01]  /*ab70*/  @!P0 IMAD.MOV R3, RZ, RZ, -R3 ;  /* 0x000000ffff038224 */ /* 0x000fe200078e0a03 */
[----:B------:R-:W-:Y:S01]  /*ab80*/  IABS R14, R21 ;  /* 0x00000015000e7213 */ /* 0x000fe20000000000 */
[----:B------:R-:W-:Y:S01]  /*ab90*/  VIADD R9, R29, 0x39 ;  /* 0x000000391d097836 */ /* 0x000fe20000000000 */
[----:B------:R-:W-:-:S03]  /*aba0*/  ISETP.GT.U32.AND P0, PT, R4, R15, PT ;  /* 0x0000000f0400720c */ /* 0x000fc60003f04070 */
[----:B------:R-:W-:Y:S01]  /*abb0*/  IMAD.HI.U32 R11, R0, R14, RZ ;  /* 0x0000000e000b7227 */ /* 0x000fe200078e00ff */
[----:B------:R-:W-:-:S03]  /*abc0*/  IABS R12, R9 ;  /* 0x00000009000c7213 */ /* 0x000fc60000000000 */
[----:B------:R-:W-:Y:S02]  /*abd0*/  IMAD.MOV R11, RZ, RZ, -R11 ;  /* 0x000000ffff0b7224 */ /* 0x000fe400078e0a0b */
[----:B------:R-:W-:Y:S02]  /*abe0*/  VIADD R18, R29, 0x37 ;  /* 0x000000371d127836 */ /* 0x000fe40000000000 */
[----:B------:R-:W-:Y:S02]  /*abf0*/  @!P5 IMAD.IADD R16, R16, 0x1, -R4 ;  /* 0x000000011010d824 */ /* 0x000fe400078e0a04 */
[----:B------:R-:W-:-:S04]  /*ac00*/  IMAD.HI.U32 R10, R0, R12, RZ ;  /* 0x0000000c000a7227 */ /* 0x000fc800078e00ff */
[C---:B------:R-:W-:Y:S01]  /*ac10*/  IMAD R14, R4.reuse, R11, R14 ;  /* 0x0000000b040e7224 */ /* 0x040fe200078e020e */
[----:B------:R-:W-:Y:S01]  /*ac20*/  IABS R11, R18 ;  /* 0x00000012000b7213 */ /* 0x000fe20000000000 */
[----:B------:R-:W-:Y:S01]  /*ac30*/  @!P0 IMAD.IADD R15, R15, 0x1, -R4 ;  /* 0x000000010f0f8824 */ /* 0x000fe200078e0a04 */
[----:B------:R-:W-:Y:S01]  /*ac40*/  ISETP.GT.U32.AND P0, PT, R4, R16, PT ;  /* 0x000000100400720c */ /* 0x000fe20003f04070 */
[----:B------:R-:W-:-:S04]  /*ac50*/  IMAD.MOV R10, RZ, RZ, -R10 ;  /* 0x000000ffff0a7224 */ /* 0x000fc800078e0a0a */
[----:B------:R-:W-:Y:S02]  /*ac60*/  IMAD R12, R4, R10, R12 ;  /* 0x0000000a040c7224 */ /* 0x000fe400078e020c */
[----:B------:R-:W-:Y:S02]  /*ac70*/  IMAD.MOV.U32 R10, RZ, RZ, R13 ;  /* 0x000000ffff0a7224 */ /* 0x000fe400078e000d */
[----:B------:R-:W-:-:S04]  /*ac80*/  VIADD R19, R29, 0x36 ;  /* 0x000000361d137836 */ /* 0x000fc80000000000 */
[----:B------:R-:W-:Y:S02]  /*ac90*/  @!P0 IMAD.IADD R16, R16, 0x1, -R4 ;  /* 0x0000000110108824 */ /* 0x000fe400078e0a04 */
[----:B------:R-:W-:Y:S01]  /*aca0*/  VIADD R20, R29, 0x35 ;  /* 0x000000351d147836 */ /* 0x000fe20000000000 */
[----:B---3--:R-:W-:-:S13]  /*acb0*/  ISETP.NE.AND P3, PT, R6, RZ, PT ;  /* 0x000000ff0600720c */ /* 0x008fda0003f65270 */
[----:B------:R-:W-:Y:S02]  /*acc0*/  @!P3 LOP3.LUT R8, RZ, R6, RZ, 0x33, !PT ;  /* 0x00000006ff08b212 */ /* 0x000fe400078e33ff */
[----:B------:R-:W-:Y:S01]  /*acd0*/  ISETP.GT.U32.AND P3, PT, R4, R17, PT ;  /* 0x000000110400720c */ /* 0x000fe20003f64070 */
[----:B------:R-:W-:-:S05]  /*ace0*/  VIADD R6, R29, 0x38 ;  /* 0x000000381d067836 */ /* 0x000fca0000000000 */
[----:B------:R-:W-:-:S07]  /*acf0*/  IABS R22, R6 ;  /* 0x0000000600167213 */ /* 0x000fce0000000000 */
[----:B------:R-:W-:Y:S01]  /*ad00*/  @!P3 IMAD.IADD R17, R17, 0x1, -R4 ;  /* 0x000000011111b824 */ /* 0x000fe200078e0a04 */
[----:B------:R-:W-:Y:S01]  /*ad10*/  ISETP.GE.AND P3, PT, R29, RZ, PT ;  /* 0x000000ff1d00720c */ /* 0x000fe20003f66270 */
[----:B------:R-:W-:Y:S01]  /*ad20*/  IMAD.HI.U32 R23, R0, R22, RZ ;  /* 0x0000001600177227 */ /* 0x000fe200078e00ff */
[----:B------:R0:W-:Y:S02]  /*ad30*/  STL [R1+0x1a48], R8 ;  /* 0x001a480801007387 */ /* 0x0001e40000100800 */
[----:B------:R-:W-:Y:S01]  /*ad40*/  ISETP.GT.U32.AND P5, PT, R4, R17, PT ;  /* 0x000000110400720c */ /* 0x000fe20003fa4070 */
[----:B------:R-:W-:Y:S02]  /*ad50*/  IMAD.MOV R23, RZ, RZ, -R23 ;  /* 0x000000ffff177224 */ /* 0x000fe400078e0a17 */
[----:B0-----:R-:W-:Y:S02]  /*ad60*/  IMAD.MOV.U32 R8, RZ, RZ, R2 ;  /* 0x000000ffff087224 */ /* 0x001fe400078e0002 */
[----:B------:R-:W-:-:S04]  /*ad70*/  IMAD.HI.U32 R2, R0, R11, RZ ;  /* 0x0000000b00027227 */ /* 0x000fc800078e00ff */
[----:B------:R-:W-:Y:S01]  /*ad80*/  @!P4 IMAD.MOV R8, RZ, RZ, -R8 ;  /* 0x000000ffff08c224 */ /* 0x000fe200078e0a08 */
[C---:B------:R-:W-:Y:S01]  /*ad90*/  ISETP.GT.U32.AND P4, PT, R4.reuse, R15, PT ;  /* 0x0000000f0400720c */ /* 0x040fe20003f84070 */
[----:B------:R-:W-:Y:S02]  /*ada0*/  IMAD.MOV R13, RZ, RZ, -R2 ;  /* 0x000000ffff0d7224 */ /* 0x000fe400078e0a02 */
[----:B------:R-:W-:Y:S01]  /*adb0*/  @!P3 IMAD.MOV R10, RZ, RZ, -R10 ;  /* 0x000000ffff0ab224 */ /* 0x000fe200078e0a0a */
[C---:B------:R-:W-:Y:S01]  /*adc0*/  ISETP.GT.U32.AND P3, PT, R4.reuse, R14, PT ;  /* 0x0000000e0400720c */ /* 0x040fe20003f64070 */
[----:B------:R-:W-:Y:S02]  /*add0*/  IMAD R2, R4, R23, R22 ;  /* 0x0000001704027224 */ /* 0x000fe400078e0216 */
[----:B------:R-:W-:-:S03]  /*ade0*/  @!P5 IMAD.IADD R17, R17, 0x1, -R4 ;  /* 0x000000011111d824 */ /* 0x000fc600078e0a04 */
[C---:B------:R-:W-:Y:S01]  /*adf0*/  ISETP.GT.U32.AND P0, PT, R4.reuse, R2, PT ;  /* 0x000000020400720c */ /* 0x040fe20003f04070 */
[C---:B------:R-:W-:Y:S01]  /*ae00*/  IMAD R11, R4.reuse, R13, R11 ;  /* 0x0000000d040b7224 */ /* 0x040fe200078e020b */
[C---:B------:R-:W-:Y:S01]  /*ae10*/  ISETP.GT.U32.AND P5, PT, R4.reuse, R12, PT ;  /* 0x0000000c0400720c */ /* 0x040fe20003fa4070 */
[----:B------:R0:W-:Y:S01]  /*ae20*/  STL [R1+0xdc], R5 ;  /* 0x0000dc0501007387 */ /* 0x0001e20000100800 */
[--C-:B------:R-:W-:Y:S02]  /*ae30*/  @!P4 IMAD.IADD R15, R15, 0x1, -R4.reuse ;  /* 0x000000010f0fc824 */ /* 0x100fe400078e0a04 */
[----:B------:R-:W-:Y:S01]  /*ae40*/  ISETP.GT.U32.AND P4, PT, R4, R11, PT ;  /* 0x0000000b0400720c */ /* 0x000fe20003f84070 */
[----:B------:R-:W-:Y:S01]  /*ae50*/  STL [R1+0xd8], R3 ;  /* 0x0000d80301007387 */ /* 0x000fe20000100800 */
[----:B------:R-:W-:Y:S02]  /*ae60*/  IMAD.MOV.U32 R24, RZ, RZ, R17 ;  /* 0x000000ffff187224 */ /* 0x000fe400078e0011 */
[----:B------:R-:W-:Y:S01]  /*ae70*/  @!P3 IMAD.IADD R14, R14, 0x1, -R4 ;  /* 0x000000010e0eb824 */ /* 0x000fe200078e0a04 */
[----:B------:R1:W-:Y:S01]  /*ae80*/  STL [R1+0xd4], R8 ;  /* 0x0000d40801007387 */ /* 0x0003e20000100800 */
[----:B0-----:R-:W-:Y:S01]  /*ae90*/  IABS R5, R19 ;  /* 0x0000001300057213 */ /* 0x001fe20000000000 */
[----:B------:R-:W-:-:S02]  /*aea0*/  @!P6 IMAD.MOV R24, RZ, RZ, -R24 ;  /* 0x000000ffff18e224 */ /* 0x000fc400078e0a18 */
[----:B------:R-:W-:Y:S02]  /*aeb0*/  @!P0 IMAD.IADD R2, R2, 0x1, -R4 ;  /* 0x0000000102028824 */ /* 0x000fe400078e0a04 */
[----:B------:R-:W-:-:S04]  /*aec0*/  IMAD.HI.U32 R22, R0, R5, RZ ;  /* 0x0000000500167227 */ /* 0x000fc800078e00ff */
[----:B-1----:R-:W-:Y:S01]  /*aed0*/  IMAD.MOV.U32 R8, RZ, RZ, R16 ;  /* 0x000000ffff087224 */ /* 0x002fe200078e0010 */
[----:B------:R-:W-:Y:S01]  /*aee0*/  ISETP.GT.U32.AND P0, PT, R4, R14, PT ;  /* 0x0000000e0400720c */ /* 0x000fe20003f04070 */
[----:B------:R-:W-:Y:S02]  /*aef0*/  IMAD.MOV R22, RZ, RZ, -R22 ;  /* 0x000000ffff167224 */ /* 0x000fe400078e0a16 */
[----:B------:R-:W-:Y:S01]  /*af00*/  @!P2 IMAD.MOV R8, RZ, RZ, -R8 ;  /* 0x000000ffff08a224 */ /* 0x000fe200078e0a08 */
[----:B------:R-:W-:Y:S01]  /*af10*/  STL [R1+0x1ac0], R10 ;  /* 0x001ac00a01007387 */ /* 0x000fe20000100800 */
[----:B------:R-:W-:Y:S01]  /*af20*/  @!P5 IMAD.IADD R12, R12, 0x1, -R4 ;  /* 0x000000010c0cd824 */ /* 0x000fe200078e0a04 */
[----:B------:R-:W-:Y:S02]  /*af30*/  IABS R3, R20 ;  /* 0x0000001400037213 */ /* 0x000fe40000000000 */
[----:B------:R-:W-:Y:S01]  /*af40*/  STL [R1+0xd0], R24 ;  /* 0x0000d01801007387 */ /* 0x000fe20000100800 */
[----:B------:R-:W-:-:S02]  /*af50*/  IMAD R5, R4, R22, R5 ;  /* 0x0000001604057224 */ /* 0x000fc400078e0205 */
[----:B------:R-:W-:Y:S01]  /*af60*/  VIADD R13, R29, 0x34 ;  /* 0x000000341d0d7836 */ /* 0x000fe20000000000 */
[----:B------:R0:W-:Y:S01]  /*af70*/  STL [R1+0xcc], R8 ;  /* 0x0000cc0801007387 */ /* 0x0001e20000100800 */
[----:B------:R-:W-:Y:S01]  /*af80*/  @!P4 IMAD.IADD R11, R11, 0x1, -R4 ;  /* 0x000000010b0bc824 */ /* 0x000fe200078e0a04 */
[----:B------:R-:W-:Y:S01]  /*af90*/  ISETP.GE.AND P3, PT, R21, RZ, PT ;  /* 0x000000ff1500720c */ /* 0x000fe20003f66270 */
[----:B------:R-:W-:Y:S01]  /*afa0*/  IMAD.HI.U32 R23, R0, R3, RZ ;  /* 0x0000000300177227 */ /* 0x000fe200078e00ff */
[----:B------:R-:W-:-:S03]  /*afb0*/  ISETP.GT.U32.AND P4, PT, R4, R12, PT ;  /* 0x0000000c0400720c */ /* 0x000fc60003f84070 */
[----:B0-----:R-:W-:Y:S01]  /*afc0*/  IMAD.MOV.U32 R8, RZ, RZ, R15 ;  /* 0x000000ffff087224 */ /* 0x001fe200078e000f */
[C---:B------:R-:W-:Y:S02]  /*afd0*/  ISETP.GT.U32.AND P2, PT, R4.reuse, R2, PT ;  /* 0x000000020400720c */ /* 0x040fe40003f44070 */
[----:B------:R-:W-:Y:S01]  /*afe0*/  IABS R16, R13 ;  /* 0x0000000d00107213 */ /* 0x000fe20000000000 */
[----:B------:R-:W-:Y:S01]  /*aff0*/  @!P1 IMAD.MOV R8, RZ, RZ, -R8 ;  /* 0x000000ffff089224 */ /* 0x000fe200078e0a08 */
[----:B------:R-:W-:Y:S01]  /*b000*/  ISETP.GT.U32.AND P1, PT, R4, R5, PT ;  /* 0x000000050400720c */ /* 0x000fe20003f24070 */
[----:B------:R-:W-:Y:S02]  /*b010*/  IMAD.MOV R23, RZ, RZ, -R23 ;  /* 0x000000ffff177224 */ /* 0x000fe400078e0a17 */
[----:B------:R-:W-:Y:S01]  /*b020*/  @!P0 IMAD.IADD R14, R14, 0x1, -R4 ;  /* 0x000000010e0e8824 */ /* 0x000fe200078e0a04 */
[----:B------:R-:W-:Y:S01]  /*b030*/  ISETP.GE.AND P0, PT, R6, RZ, PT ;  /* 0x000000ff0600720c */ /* 0x000fe20003f06270 */
[----:B------:R-:W-:Y:S01]  /*b040*/  IMAD.MOV.U32 R6, RZ, RZ, R16 ;  /* 0x000000ffff067224 */ /* 0x000fe200078e0010 */
[----:B------:R-:W-:Y:S01]  /*b050*/  ISETP.GE.AND P5, PT, R9, RZ, PT ;  /* 0x000000ff0900720c */ /* 0x000fe20003fa6270 */
[C---:B------:R-:W-:Y:S01]  /*b060*/  IMAD R3, R4.reuse, R23, R3 ;  /* 0x0000001704037224 */ /* 0x040fe200078e0203 */
[----:B------:R-:W-:Y:S01]  /*b070*/  ISETP.GT.U32.AND P6, PT, R4, R11, PT ;  /* 0x0000000b0400720c */ /* 0x000fe20003fc4070 */
[----:B------:R-:W-:-:S02]  /*b080*/  IMAD.MOV.U32 R10, RZ, RZ, R14 ;  /* 0x000000ffff0a7224 */ /* 0x000fc400078e000e */
[----:B------:R-:W-:Y:S01]  /*b090*/  IMAD.HI.U32 R16, R0, R6, RZ ;  /* 0x0000000600107227 */ /* 0x000fe200078e00ff */
[----:B------:R0:W-:Y:S03]  /*b0a0*/  STL [R1+0xc8], R8 ;  /* 0x0000c80801007387 */ /* 0x0001e60000100800 */
[----:B------:R-:W-:Y:S01]  /*b0b0*/  @!P4 IMAD.IADD R12, R12, 0x1, -R4 ;  /* 0x000000010c0cc824 */ /* 0x000fe200078e0a04 */
[----:B------:R-:W-:Y:S01]  /*b0c0*/  ISETP.GT.U32.AND P4, PT, R4, R3, PT ;  /* 0x000000030400720c */ /* 0x000fe20003f84070 */
[----:B------:R-:W-:Y:S02]  /*b0d0*/  @!P3 IMAD.MOV R10, RZ, RZ, -R10 ;  /* 0x000000ffff0ab224 */ /* 0x000fe400078e0a0a */
[----:B------:R-:W-:Y:S02]  /*b0e0*/  VIADD R9, R29, 0x33 ;  /* 0x000000331d097836 */ /* 0x000fe40000000000 */
[----:B------:R-:W-:-:S02]  /*b0f0*/  @!P2 IMAD.IADD R2, R2, 0x1, -R4 ;  /* 0x000000010202a824 */ /* 0x000fc400078e0a04 */
[----:B------:R-:W-:Y:S02]  /*b100*/  @!P1 IMAD.IADD R5, R5, 0x1, -R4 ;  /* 0x0000000105059824 */ /* 0x000fe400078e0a04 */
[----:B------:R-:W-:Y:S01]  /*b110*/  IMAD.MOV R16, RZ, RZ, -R16 ;  /* 0x000000ffff107224 */ /* 0x000fe200078e0a10 */
[----:B------:R-:W-:Y:S01]  /*b120*/  ISETP.GE.AND P2, PT, R18, RZ, PT ;  /* 0x000000ff1200720c */ /* 0x000fe20003f46270 */
[----:B0-----:R-:W-:Y:S01]  /*b130*/  IMAD.MOV.U32 R8, RZ, RZ, R12 ;  /* 0x000000ffff087224 */ /* 0x001fe200078e000c */
[----:B------:R0:W-:Y:S01]  /*b140*/  STL [R1+0xc4], R10 ;  /* 0x0000c40a01007387 */ /* 0x0001e20000100800 */
[----:B------:R-:W-:Y:S01]  /*b150*/  IABS R15, R9 ;  /* 0x00000009000f7213 */ /* 0x000fe20000000000 */
[C---:B------:R-:W-:Y:S01]  /*b160*/  IMAD R6, R4.reuse, R16, R6 ;  /* 0x0000001004067224 */ /* 0x040fe200078e0206 */
[----:B------:R-:W-:Y:S01]  /*b170*/  ISETP.GT.U32.AND P3, PT, R4, R5, PT ;  /* 0x000000050400720c */ /* 0x000fe20003f64070 */
[----:B------:R-:W-:Y:S02]  /*b180*/  @!P5 IMAD.MOV R8, RZ, RZ, -R8 ;  /* 0x000000ffff08d224 */ /* 0x000fe400078e0a08 */
[----:B------:R-:W-:-:S02]  /*b190*/  @!P6 IMAD.IADD R11, R11, 0x1, -R4 ;  /* 0x000000010b0be824 */ /* 0x000fc400078e0a04 */
[----:B0-----:R-:W-:Y:S02]  /*b1a0*/  IMAD.MOV.U32 R10, RZ, RZ, R2 ;  /* 0x000000ffff0a7224 */ /* 0x001fe400078e0002 */
[----:B------:R-:W-:Y:S01]  /*b1b0*/  IMAD.HI.U32 R17, R0, R15, RZ ;  /* 0x0000000f00117227 */ /* 0x000fe200078e00ff */
[----:B------:R0:W-:Y:S03]  /*b1c0*/  STL [R1+0xc0], R8 ;  /* 0x0000c00801007387 */ /* 0x0001e60000100800 */
[----:B------:R-:W-:Y:S01]  /*b1d0*/  @!P0 IMAD.MOV R10, RZ, RZ, -R10 ;  /* 0x000000ffff0a8224 */ /* 0x000fe200078e0a0a */
[----:B------:R-:W-:Y:S01]  /*b1e0*/  ISETP.GT.U32.AND P0, PT, R4, R6, PT ;  /* 0x000000060400720c */ /* 0x000fe20003f04070 */
[----:B------:R-:W-:Y:S01]  /*b1f0*/  @!P4 IMAD.IADD R3, R3, 0x1, -R4 ;  /* 0x000000010303c824 */ /* 0x000fe200078e0a04 */
[----:B------:R-:W-:Y:S01]  /*b200*/  ISETP.GE.AND P6, PT, R19, RZ, PT ;  /* 0x000000ff1300720c */ /* 0x000fe20003fc6270 */
[----:B------:R-:W-:-:S02]  /*b210*/  IMAD.MOV R14, RZ, RZ, -R17 ;  /* 0x000000ffff0e7224 */ /* 0x000fc400078e0a11 */
[----:B0-----:R-:W-:Y:S01]  /*b220*/  IMAD.MOV.U32 R8, RZ, RZ, R11 ;  /* 0x000000ffff087224 */ /* 0x001fe200078e000b */
[C---:B------:R-:W-:Y:S01]  /*b230*/  ISETP.GT.U32.AND P5, PT, R4.reuse, R3, PT ;  /* 0x000000030400720c */ /* 0x040fe20003fa4070 */
[C---:B------:R-:W-:Y:S02]  /*b240*/  IMAD R2, R4.reuse, R14, R15 ;  /* 0x0000000e04027224 */ /* 0x040fe400078e020f */
[----:B------:R-:W-:Y:S02]  /*b250*/  @!P2 IMAD.MOV R8, RZ, RZ, -R8 ;  /* 0x000000ffff08a224 */ /* 0x000fe400078e0a08 */
[--C-:B------:R-:W-:Y:S01]  /*b260*/  @!P3 IMAD.IADD R5, R5, 0x1, -R4.reuse ;  /* 0x000000010505b824 */ /* 0x100fe200078e0a04 */
[----:B------:R-:W-:Y:S01]  /*b270*/  STL [R1+0xbc], R10 ;  /* 0x0000bc0a01007387 */ /* 0x000fe20000100800 */
[----:B------:R-:W-:Y:S01]  /*b280*/  VIADD R12, R29, 0x32 ;  /* 0x000000321d0c7836 */ /* 0x000fe20000000000 */
[----:B------:R-:W-:Y:S01]  /*b290*/  ISETP.GT.U32.AND P2, PT, R4, R2, PT ;  /* 0x000000020400720c */ /* 0x000fe20003f44070 */
[----:B------:R-:W-:Y:S01]  /*b2a0*/  @!P0 IMAD.IADD R6, R6, 0x1, -R4 ;  /* 0x0000000106068824 */ /* 0x000fe200078e0a04 */
[----:B------:R0:W-:Y:S01]  /*b2b0*/  STL [R1+0xb8], R8 ;  /* 0x0000b80801007387 */ /* 0x0001e20000100800 */
[----:B------:R-:W-:Y:S01]  /*b2c0*/  ISETP.GE.AND P4, PT, R13, RZ, PT ;  /* 0x000000ff0d00720c */ /* 0x000fe20003f86270 */
[----:B------:R-:W-:Y:S01]  /*b2d0*/  VIADD R11, R29, 0x31 ;  /* 0x000000311d0b7836 */ /* 0x000fe20000000000 */
[----:B------:R-:W-:Y:S01]  /*b2e0*/  IABS R13, R12 ;  /* 0x0000000c000d7213 */ /* 0x000fe20000000000 */
[----:B0-----:R-:W-:Y:S01]  /*b2f0*/  IMAD.MOV.U32 R8, RZ, RZ, R5 ;  /* 0x000000ffff087224 */ /* 0x001fe200078e0005 */
[----:B------:R-:W-:-:S03]  /*b300*/  ISETP.GE.AND P3, PT, R9, RZ, PT ;  /* 0x000000ff0900720c */ /* 0x000fc60003f66270 */
[----:B------:R-:W-:Y:S01]  /*b310*/  @!P6 IMAD.MOV R8, RZ, RZ, -R8 ;  /* 0x000000ffff08e224 */ /* 0x000fe200078e0a08 */
[----:B------:R-:W-:Y:S01]  /*b320*/  ISETP.GT.U32.AND P6, PT, R4, R6, PT ;  /* 0x000000060400720c */ /* 0x000fe20003fc4070 */
[--C-:B------:R-:W-:Y:S01]  /*b330*/  @!P5 IMAD.IADD R3, R3, 0x1, -R4.reuse ;  /* 0x000000010303d824 */ /* 0x100fe200078e0a04 */
[----:B------:R-:W-:Y:S02]  /*b340*/  IABS R9, R11 ;  /* 0x0000000b00097213 */ /* 0x000fe40000000000 */
[----:B------:R-:W-:Y:S01]  /*b350*/  ISETP.GE.AND P0, PT, R11, RZ, PT ;  /* 0x000000ff0b00720c */ /* 0x000fe20003f06270 */
[----:B------:R-:W-:Y:S01]  /*b360*/  IMAD.HI.U32 R11, R0, R13, RZ ;  /* 0x0000000d000b7227 */ /* 0x000fe200078e00ff */
[----:B------:R0:W-:Y:S03]  /*b370*/  STL [R1+0xb4], R8 ;  /* 0x0000b40801007387 */ /* 0x0001e60000100800 */
[----:B------:R-:W-:-:S02]  /*b380*/  @!P2 IMAD.IADD R2, R2, 0x1, -R4 ;  /* 0x000000010202a824 */ /* 0x000fc400078e0a04 */
[----:B------:R-:W-:Y:S01]  /*b390*/  IMAD.HI.U32 R5, R0, R9, RZ ;  /* 0x0000000900057227 */ /* 0x000fe200078e00ff */
[----:B------:R-:W-:-:S03]  /*b3a0*/  ISETP.GE.AND P1, PT, R20, RZ, PT ;  /* 0x000000ff1400720c */ /* 0x000fc60003f26270 */
[----:B0-----:R-:W-:Y:S02]  /*b3b0*/  IMAD.MOV.U32 R8, RZ, RZ, R3 ;  /* 0x000000ffff087224 */ /* 0x001fe400078e0003 */
[----:B------:R-:W-:Y:S01]  /*b3c0*/  IMAD.MOV R3, RZ, RZ, -R11 ;  /* 0x000000ffff037224 */ /* 0x000fe200078e0a0b */
[C---:B------:R-:W-:Y:S01]  /*b3d0*/  ISETP.GT.U32.AND P2, PT, R4.reuse, R2, PT ;  /* 0x000000020400720c */ /* 0x040fe20003f44070 */
[----:B------:R-:W-:Y:S02]  /*b3e0*/  IMAD.MOV R5, RZ, RZ, -R5 ;  /* 0x000000ffff057224 */ /* 0x000fe400078e0a05 */
[----:B------:R-:W-:Y:S02]  /*b3f0*/  IMAD R13, R4, R3, R13 ;  /* 0x00000003040d7224 */ /* 0x000fe400078e020d */
[----:B------:R-:W-:Y:S02]  /*b400*/  @!P6 IMAD.IADD R6, R6, 0x1, -R4 ;  /* 0x000000010606e824 */ /* 0x000fe400078e0a04 */
[C---:B------:R-:W-:Y:S01]  /*b410*/  IMAD R5, R4.reuse, R5, R9 ;  /* 0x0000000504057224 */ /* 0x040fe200078e0209 */
[----:B------:R-:W-:Y:S01]  /*b420*/  ISETP.GT.U32.AND P6, PT, R4, R13, PT ;  /* 0x0000000d0400720c */ /* 0x000fe20003fc4070 */
[----:B------:R-:W-:-:S02]  /*b430*/  IMAD.MOV.U32 R10, RZ, RZ, R6 ;  /* 0x000000ffff0a7224 */ /* 0x000fc400078e0006 */
[----:B------:R-:W-:Y:S02]  /*b440*/  VIADD R15, R29, 0x30 ;  /* 0x000000301d0f7836 */ /* 0x000fe40000000000 */
[----:B------:R-:W-:Y:S01]  /*b450*/  @!P4 IMAD.MOV R10, RZ, RZ, -R10 ;  /* 0x000000ffff0ac224 */ /* 0x000fe200078e0a0a */
[----:B------:R-:W-:Y:S01]  /*b460*/  ISETP.GT.U32.AND P4, PT, R4, R5, PT ;  /* 0x000000050400720c */ /* 0x000fe20003f84070 */
[----:B------:R-:W-:Y:S01]  /*b470*/  @!P1 IMAD.MOV R8, RZ, RZ, -R8 ;  /* 0x000000ffff089224 */ /* 0x000fe200078e0a08 */
[----:B------:R-:W-:Y:S01]  /*b480*/  ISETP.GE.AND P1, PT, R15, RZ, PT ;  /* 0x000000ff0f00720c */ /* 0x000fe20003f26270 */
[--C-:B------:R-:W-:Y:S01]  /*b490*/  @!P2 IMAD.IADD R2, R2, 0x1, -R4.reuse ;  /* 0x000000010202a824 */ /* 0x100fe200078e0a04 */
[----:B------:R-:W-:Y:S01]  /*b4a0*/  IABS R15, R15 ;  /* 0x0000000f000f7213 */ /* 0x000fe20000000000 */
[----:B------:R-:W-:Y:S01]  /*b4b0*/  VIADD R14, R29, 0x2e ;  /* 0x0000002e1d0e7836 */ /* 0x000fe20000000000 */
[----:B------:R0:W-:Y:S01]  /*b4c0*/  STL [R1+0xb0], R8 ;  /* 0x0000b00801007387 */ /* 0x0001e20000100800 */
[----:B------:R-:W-:-:S02]  /*b4d0*/  @!P6 IMAD.IADD R13, R13, 0x1, -R4 ;  /* 0x000000010d0de824 */ /* 0x000fc400078e0a04 */
[----:B------:R-:W-:-:S04]  /*b4e0*/  IMAD.HI.U32 R9, R0, R15, RZ ;  /* 0x0000000f00097227 */ /* 0x000fc800078e00ff */
[----:B0-----:R-:W-:Y:S01]  /*b4f0*/  IMAD.MOV.U32 R8, RZ, RZ, R2 ;  /* 0x000000ffff087224 */ /* 0x001fe200078e0002 */
[----:B------:R-:W-:Y:S01]  /*b500*/  ISETP.GT.U32.AND P6, PT, R4, R13, PT ;  /* 0x0000000d0400720c */ /* 0x000fe20003fc4070 */
[----:B------:R-:W-:Y:S02]  /*b510*/  VIADD R11, R29, 0x2f ;  /* 0x0000002f1d0b7836 */ /* 0x000fe40000000000 */
[----:B------:R-:W-:Y:S01]  /*b520*/  @!P3 IMAD.MOV R8, RZ, RZ, -R8 ;  /* 0x000000ffff08b224 */ /* 0x000fe200078e0a08 */
[----:B------:R-:W-:Y:S01]  /*b530*/  ISETP.GE.AND P3, PT, R14, RZ, PT ;  /* 0x000000ff0e00720c */ /* 0x000fe20003f66270 */
[----:B------:R-:W-:Y:S01]  /*b540*/  @!P4 IMAD.IADD R5, R5, 0x1, -R4 ;  /* 0x000000010505c824 */ /* 0x000fe200078e0a04 */
[----:B------:R-:W-:Y:S01]  /*b550*/  IABS R14, R14 ;  /* 0x0000000e000e7213 */ /* 0x000fe20000000000 */
[----:B------:R-:W-:Y:S01]  /*b560*/  IMAD.MOV R6, RZ, RZ, -R9 ;  /* 0x000000ffff067224 */ /* 0x000fe200078e0a09 */
[----:B------:R-:W-:Y:S01]  /*b570*/  ISETP.GE.AND P2, PT, R11, RZ, PT ;  /* 0x000000ff0b00720c */ /* 0x000fe20003f46270 */
[----:B------:R-:W-:Y:S01]  /*b580*/  VIADD R3, R29, 0x2d ;  /* 0x0000002d1d037836 */ /* 0x000fe20000000000 */
[----:B------:R-:W-:Y:S01]  /*b590*/  IABS R11, R11 ;  /* 0x0000000b000b7213 */ /* 0x000fe20000000000 */
[C---:B------:R-:W-:Y:S01]  /*b5a0*/  IMAD R15, R4.reuse, R6, R15 ;  /* 0x00000006040f7224 */ /* 0x040fe200078e020f */
[----:B------:R-:W-:Y:S01]  /*b5b0*/  ISETP.GT.U32.AND P4, PT, R4, R5, PT ;  /* 0x000000050400720c */ /* 0x000fe20003f84070 */
[----:B------:R-:W-:Y:S01]  /*b5c0*/  IMAD.HI.U32 R6, R0, R14, RZ ;  /* 0x0000000e00067227 */ /* 0x000fe200078e00ff */
[----:B------:R-:W-:-:S02]  /*b5d0*/  ISETP.GE.AND P5, PT, R12, RZ, PT ;  /* 0x000000ff0c00720c */ /* 0x000fc40003fa6270 */
[----:B------:R-:W-:Y:S01]  /*b5e0*/  IABS R12, R3 ;  /* 0x00000003000c7213 */ /* 0x000fe20000000000 */
[----:B------:R-:W-:-:S04]  /*b5f0*/  IMAD.HI.U32 R2, R0, R11, RZ ;  /* 0x0000000b00027227 */ /* 0x000fc800078e00ff */
[----:B------:R-:W-:Y:S02]  /*b600*/  IMAD.MOV R6, RZ, RZ, -R6 ;  /* 0x000000ffff067224 */ /* 0x000fe400078e0a06 */
[----:B------:R-:W-:Y:S01]  /*b610*/  @!P6 IMAD.IADD R13, R13, 0x1, -R4 ;  /* 0x000000010d0de824 */ /* 0x000fe200078e0a04 */
[C---:B------:R-:W-:Y:S01]  /*b620*/  ISETP.GT.U32.AND P6, PT, R4.reuse, R15, PT ;  /* 0x0000000f0400720c */ /* 0x040fe20003fc4070 */
[----:B------:R-:W-:Y:S02]  /*b630*/  IMAD.MOV R2, RZ, RZ, -R2 ;  /* 0x000000ffff027224 */ /* 0x000fe400078e0a02 */
[----:B------:R-:W-:Y:S01]  /*b640*/  IMAD R14, R4, R6, R14 ;  /* 0x00000006040e7224 */ /* 0x000fe200078e020e */
[----:B------:R-:W-:Y:S01]  /*b650*/  STL [R1+0xac], R10 ;  /* 0x0000ac0a01007387 */ /* 0x000fe20000100800 */
[----:B------:R-:W-:-:S03]  /*b660*/  IMAD.HI.U32 R9, R0, R12, RZ ;  /* 0x0000000c00097227 */ /* 0x000fc600078e00ff */
[----:B------:R0:W-:Y:S01]  /*b670*/  STL [R1+0xa8], R8 ;  /* 0x0000a80801007387 */ /* 0x0001e20000100800 */
[C---:B------:R-:W-:Y:S02]  /*b680*/  IMAD R11, R4.reuse, R2, R11 ;  /* 0x00000002040b7224 */ /* 0x040fe400078e020b */
[----:B------:R-:W-:Y:S01]  /*b690*/  @!P4 IMAD.IADD R5, R5, 0x1, -R4 ;  /* 0x000000010505c824 */ /* 0x000fe200078e0a04 */
[C---:B------:R-:W-:Y:S01]  /*b6a0*/  ISETP.GT.U32.AND P4, PT, R4.reuse, R14, PT ;  /* 0x0000000e0400720c */ /* 0x040fe20003f84070 */
[----:B------:R-:W-:Y:S02]  /*b6b0*/  IMAD.MOV R9, RZ, RZ, -R9 ;  /* 0x000000ffff097224 */ /* 0x000fe400078e0a09 */
[----:B0-----:R-:W-:Y:S02]  /*b6c0*/  IMAD.MOV.U32 R8, RZ, RZ, R13 ;  /* 0x000000ffff087224 */ /* 0x001fe400078e000d */
[C---:B------:R-:W-:Y:S02]  /*b6d0*/  IMAD R12, R4.reuse, R9, R12 ;  /* 0x00000009040c7224 */ /* 0x040fe400078e020c */
[----:B------:R-:W-:Y:S01]  /*b6e0*/  @!P5 IMAD.MOV R8, RZ, RZ, -R8 ;  /* 0x000000ffff08d224 */ /* 0x000fe200078e0a08 */
[C---:B------:R-:W-:Y:S01]  /*b6f0*/  ISETP.GT.U32.AND P5, PT, R4.reuse, R11, PT ;  /* 0x0000000b0400720c */ /* 0x040fe20003fa4070 */
[----:B------:R-:W-:Y:S01]  /*b700*/  @!P6 IMAD.IADD R15, R15, 0x1, -R4 ;  /* 0x000000010f0fe824 */ /* 0x000fe200078e0a04 */
[----:B------:R-:W-:Y:S01]  /*b710*/  ISETP.GT.U32.AND P6, PT, R4, R12, PT ;  /* 0x0000000c0400720c */ /* 0x000fe20003fc4070 */
[----:B------:R-:W-:-:S02]  /*b720*/  VIADD R20, R29, 0x2c ;  /* 0x0000002c1d147836 */ /* 0x000fc40000000000 */
[----:B------:R-:W-:Y:S01]  /*b730*/  VIADD R16, R29, 0x2b ;  /* 0x0000002b1d107836 */ /* 0x000fe20000000000 */
[----:B------:R0:W-:Y:S01]  /*b740*/  STL [R1+0xa4], R8 ;  /* 0x0000a40801007387 */ /* 0x0001e20000100800 */
[--C-:B------:R-:W-:Y:S01]  /*b750*/  @!P4 IMAD.IADD R14, R14, 0x1, -R4.reuse ;  /* 0x000000010e0ec824 */ /* 0x100fe200078e0a04 */
[----:B------:R-:W-:Y:S02]  /*b760*/  IABS R2, R20 ;  /* 0x0000001400027213 */ /* 0x000fe40000000000 */
[----:B------:R-:W-:Y:S01]  /*b770*/  IABS R13, R16 ;  /* 0x00000010000d7213 */ /* 0x000fe20000000000 */
[----:B0-----:R-:W-:Y:S02]  /*b780*/  IMAD.MOV.U32 R8, RZ, RZ, R5 ;  /* 0x000000ffff087224 */ /* 0x001fe400078e0005 */
[----:B------:R-:W-:Y:S01]  /*b790*/  @!P5 IMAD.IADD R11, R11, 0x1, -R4 ;  /* 0x000000010b0bd824 */ /* 0x000fe200078e0a04 */
[C---:B------:R-:W-:Y:S01]  /*b7a0*/  ISETP.GT.U32.AND P5, PT, R4.reuse, R15, PT ;  /* 0x0000000f0400720c */ /* 0x040fe20003fa4070 */
[----:B------:R-:W-:Y:S01]  /*b7b0*/  @!P0 IMAD.MOV R8, RZ, RZ, -R8 ;  /* 0x000000ffff088224 */ /* 0x000fe200078e0a08 */
[----:B------:R-:W-:Y:S01]  /*b7c0*/  ISETP.GT.U32.AND P0, PT, R4, R14, PT ;  /* 0x0000000e0400720c */ /* 0x000fe20003f04070 */
[----:B------:R-:W-:-:S04]  /*b7d0*/  IMAD.HI.U32 R6, R0, R2, RZ ;  /* 0x0000000200067227 */ /* 0x000fc800078e00ff */
[----:B------:R-:W-:-:S04]  /*b7e0*/  IMAD.HI.U32 R5, R0, R13, RZ ;  /* 0x0000000d00057227 */ /* 0x000fc800078e00ff */
[----:B------:R-:W-:Y:S02]  /*b7f0*/  @!P6 IMAD.IADD R12, R12, 0x1, -R4 ;  /* 0x000000010c0ce824 */ /* 0x000fe400078e0a04 */
[----:B------:R-:W-:Y:S02]  /*b800*/  IMAD.MOV R6, RZ, RZ, -R6 ;  /* 0x000000ffff067224 */ /* 0x000fe400078e0a06 */
[----:B------:R-:W-:Y:S01]  /*b810*/  IMAD.MOV R5, RZ, RZ, -R5 ;  /* 0x000000ffff057224 */ /* 0x000fe200078e0a05 */
[C---:B------:R-:W-:Y:S01]  /*b820*/  ISETP.GT.U32.AND P4, PT, R4.reuse, R11, PT ;  /* 0x0000000b0400720c */ /* 0x040fe20003f84070 */
[C---:B------:R-:W-:Y:S01]  /*b830*/  IMAD R2, R4.reuse, R6, R2 ;  /* 0x0000000604027224 */ /* 0x040fe200078e0202 */
[C---:B------:R-:W-:Y:S01]  /*b840*/  ISETP.GT.U32.AND P6, PT, R4.reuse, R12, PT ;  /* 0x0000000c0400720c */ /* 0x040fe20003fc4070 */
[C---:B------:R-:W-:Y:S02]  /*b850*/  IMAD R13, R4.reuse, R5, R13 ;  /* 0x00000005040d7224 */ /* 0x040fe400078e020d */
[--C-:B------:R-:W-:Y:S01]  /*b860*/  @!P5 IMAD.IADD R15, R15, 0x1, -R4.reuse ;  /* 0x000000010f0fd824 */ /* 0x100fe200078e0a04 */
[----:B------:R-:W-:Y:S01]  /*b870*/  ISETP.GT.U32.AND P5, PT, R4, R2, PT ;  /* 0x000000020400720c */ /* 0x000fe20003fa4070 */
[----:B------:R-:W-:Y:S01]  /*b880*/  @!P0 IMAD.IADD R14, R14, 0x1, -R4 ;  /* 0x000000010e0e8824 */ /* 0x000fe200078e0a04 */
[----:B------:R-:W-:Y:S01]  /*b890*/  ISETP.GT.U32.AND P0, PT, R4, R13, PT ;  /* 0x0000000d0400720c */ /* 0x000fe20003f04070 */
[----:B------:R-:W-:-:S02]  /*b8a0*/  VIADD R6, R29, 0x29 ;  /* 0x000000291d067836 */ /* 0x000fc40000000000 */
[----:B------:R-:W-:Y:S02]  /*b8b0*/  VIADD R5, R29, 0x28 ;  /* 0x000000281d057836 */ /* 0x000fe40000000000 */
[--C-:B------:R-:W-:Y:S01]  /*b8c0*/  @!P4 IMAD.IADD R11, R11, 0x1, -R4.reuse ;  /* 0x000000010b0bc824 */ /* 0x100fe200078e0a04 */
[----:B------:R-:W-:Y:S01]  /*b8d0*/  IABS R18, R6 ;  /* 0x0000000600127213 */ /* 0x000fe20000000000 */
[----:B------:R-:W-:Y:S01]  /*b8e0*/  @!P6 IMAD.IADD R12, R12, 0x1, -R4 ;  /* 0x000000010c0ce824 */ /* 0x000fe200078e0a04 */
[----:B------:R-:W-:Y:S01]  /*b8f0*/  ISETP.GE.AND P6, PT, R20, RZ, PT ;  /* 0x000000ff1400720c */ /* 0x000fe20003fc6270 */
[----:B------:R0:W-:Y:S01]  /*b900*/  STL [R1+0xa0], R8 ;  /* 0x0000a00801007387 */ /* 0x0001e20000100800 */
[----:B------:R-:W-:Y:S01]  /*b910*/  IABS R20, R5 ;  /* 0x0000000500147213 */ /* 0x000fe20000000000 */
[----:B------:R-:W-:Y:S01]  /*b920*/  IMAD.MOV.U32 R10, RZ, RZ, R15 ;  /* 0x000000ffff0a7224 */ /* 0x000fe200078e000f */
[----:B------:R-:W-:Y:S01]  /*b930*/  ISETP.GE.AND P4, PT, R3, RZ, PT ;  /* 0x000000ff0300720c */ /* 0x000fe20003f86270 */
[----:B------:R-:W-:-:S04]  /*b940*/  IMAD.HI.U32 R3, R0, R18, RZ ;  /* 0x0000001200037227 */ /* 0x000fc800078e00ff */
[--C-:B------:R-:W-:Y:S02]  /*b950*/  @!P5 IMAD.IADD R2, R2, 0x1, -R4.reuse ;  /* 0x000000010202d824 */ /* 0x100fe400078e0a04 */
[----:B0-----:R-:W-:Y:S01]  /*b960*/  IMAD.MOV.U32 R8, RZ, RZ, R11 ;  /* 0x000000ffff087224 */ /* 0x001fe200078e000b */
[----:B------:R-:W-:Y:S01]  /*b970*/  ISETP.GE.AND P5, PT, R16, RZ, PT ;  /* 0x000000ff1000720c */ /* 0x000fe20003fa6270 */
[----:B------:R-:W-:Y:S02]  /*b980*/  @!P0 IMAD.IADD R13, R13, 0x1, -R4 ;  /* 0x000000010d0d8824 */ /* 0x000fe400078e0a04 */
[----:B------:R-:W-:Y:S02]  /*b990*/  VIADD R9, R29, 0x2a ;  /* 0x0000002a1d097836 */ /* 0x000fe40000000000 */
[----:B------:R-:W-:Y:S02]  /*b9a0*/  @!P1 IMAD.MOV R10, RZ, RZ, -R10 ;  /* 0x000000ffff0a9224 */ /* 0x000fe400078e0a0a */
[----:B------:R-:W-:-:S02]  /*b9b0*/  IMAD.MOV.U32 R16, RZ, RZ, R20 ;  /* 0x000000ffff107224 */ /* 0x000fc400078e0014 */
[----:B------:R-:W-:Y:S01]  /*b9c0*/  @!P2 IMAD.MOV R8, RZ, RZ, -R8 ;  /* 0x000000ffff08a224 */ /* 0x000fe200078e0a08 */
[----:B------:R-:W-:Y:S01]  /*b9d0*/  ISETP.GT.U32.AND P1, PT, R4, R13, PT ;  /* 0x0000000d0400720c */ /* 0x000fe20003f24070 */
[----:B------:R-:W-:Y:S01]  /*b9e0*/  IMAD.MOV R3, RZ, RZ, -R3 ;  /* 0x000000ffff037224 */ /* 0x000fe200078e0a03 */
[----:B------:R-:W-:Y:S01]  /*b9f0*/  IABS R19, R9 ;  /* 0x0000000900137213 */ /* 0x000fe20000000000 */
[----:B------:R-:W-:Y:S01]  /*ba00*/  IMAD.HI.U32 R15, R0, R16, RZ ;  /* 0x00000010000f7227 */ /* 0x000fe200078e00ff */
[----:B------:R-:W-:Y:S03]  /*ba10*/  STL [R1+0x9c], R10 ;  /* 0x00009c0a01007387 */ /* 0x000fe60000100800 */
[----:B------:R-:W-:Y:S01]  /*ba20*/  IMAD R18, R4, R3, R18 ;  /* 0x0000000304127224 */ /* 0x000fe200078e0212 */
[----:B------:R0:W-:Y:S01]  /*ba30*/  STL [R1+0x98], R8 ;  /* 0x0000980801007387 */ /* 0x0001e20000100800 */
[----:B------:R-:W-:-:S02]  /*ba40*/  IMAD.MOV R11, RZ, RZ, -R15 ;  /* 0x000000ffff0b7224 */ /* 0x000fc400078e0a0f */
        /* <DEDUP_REMOVED lines=9> */
[----:B------:R-:W-:-:S02]  /*bae0*/  IMAD R19, R4, R17, R19 ;  /* 0x0000001104137224 */ /* 0x000fc400078e0213 */
[----:B------:R-:W-:-:S03]  /*baf0*/  IMAD.MOV.U32 R10, RZ, RZ, R14 ;  /* 0x000000ffff0a7224 */ /* 0x000fc600078e000e */
[----:B------:R-:W-:Y:S01]  /*bb00*/  ISETP.GT.U32.AND P2, PT, R4, R19, PT ;  /* 0x000000130400720c */ /* 0x000fe20003f44070 */
[--C-:B------:R-:W-:Y:S01]  /*bb10*/  @!P0 IMAD.IADD R2, R2, 0x1, -R4.reuse ;  /* 0x0000000102028824 */ /* 0x100fe200078e0a04 */
[----:B------:R-:W-:Y:S01]  /*bb20*/  ISETP.GE.AND P0, PT, R6, RZ, PT ;  /* 0x000000ff0600720c */ /* 0x000fe20003f06270 */
[----:B------:R-:W-:Y:S02]  /*bb30*/  @!P4 IMAD.IADD R18, R18, 0x1, -R4 ;  /* 0x000000011212c824 */ /* 0x000fe400078e0a04 */
[C---:B------:R-:W-:Y:S02]  /*bb40*/  VIADD R6, R29.reuse, 0x26 ;  /* 0x000000261d067836 */ /* 0x040fe40000000000 */
[----:B------:R-:W-:Y:S01]  /*bb50*/  @!P3 IMAD.MOV R10, RZ, RZ, -R10 ;  /* 0x000000ffff0ab224 */ /* 0x000fe200078e0a0a */
[----:B------:R-:W-:Y:S01]  /*bb60*/  ISETP.GT.U32.AND P4, PT, R4, R18, PT ;  /* 0x000000120400720c */ /* 0x000fe20003f84070 */
[--C-:B------:R-:W-:Y:S01]  /*bb70*/  @!P1 IMAD.IADD R16, R16, 0x1, -R4.reuse ;  /* 0x0000000110109824 */ /* 0x100fe200078e0a04 */
[----:B------:R-:W-:Y:S01]  /*bb80*/  IABS R11, R6 ;  /* 0x00000006000b7213 */ /* 0x000fe20000000000 */
[----:B------:R-:W-:Y:S01]  /*bb90*/  VIADD R3, R29, 0x27 ;  /* 0x000000271d037836 */ /* 0x000fe20000000000 */
[----:B------:R-:W-:Y:S01]  /*bba0*/  STL [R1+0x94], R10 ;  /* 0x0000940a01007387 */ /* 0x000fe20000100800 */
[----:B------:R-:W-:Y:S01]  /*bbb0*/  @!P2 IMAD.IADD R19, R19, 0x1, -R4 ;  /* 0x000000011313a824 */ /* 0x000fe200078e0a04 */
[----:B------:R-:W-:-:S02]  /*bbc0*/  ISETP.GT.U32.AND P1, PT, R4, R16, PT ;  /* 0x000000100400720c */ /* 0x000fc40003f24070 */
[----:B------:R0:W-:Y:S01]  /*bbd0*/  STL [R1+0x8c], R8 ;  /* 0x00008c0801007387 */ /* 0x0001e20000100800 */
[----:B------:R-:W-:Y:S01]  /*bbe0*/  IABS R12, R3 ;  /* 0x00000003000c7213 */ /* 0x000fe20000000000 */
[----:B------:R-:W-:Y:S01]  /*bbf0*/  IMAD.HI.U32 R14, R0, R11, RZ ;  /* 0x0000000b000e7227 */ /* 0x000fe200078e00ff */
[----:B------:R-:W-:-:S03]  /*bc00*/  ISETP.GE.AND P2, PT, R5, RZ, PT ;  /* 0x000000ff0500720c */ /* 0x000fc60003f46270 */
[----:B0-----:R-:W-:Y:S02]  /*bc10*/  IMAD.MOV.U32 R8, RZ, RZ, R2 ;  /* 0x000000ffff087224 */ /* 0x001fe400078e0002 */
[----:B------:R-:W-:Y:S02]  /*bc20*/  IMAD.MOV R14, RZ, RZ, -R14 ;  /* 0x000000ffff0e7224 */ /* 0x000fe400078e0a0e */
[----:B------:R-:W-:Y:S01]  /*bc30*/  @!P6 IMAD.MOV R8, RZ, RZ, -R8 ;  /* 0x000000ffff08e224 */ /* 0x000fe200078e0a08 */
[----:B------:R-:W-:Y:S01]  /*bc40*/  ISETP.GT.U32.AND P6, PT, R4, R19, PT ;  /* 0x000000130400720c */ /* 0x000fe20003fc4070 */
[----:B------:R-:W-:-:S04]  /*bc50*/  IMAD.HI.U32 R5, R0, R12, RZ ;  /* 0x0000000c00057227 */ /* 0x000fc800078e00ff */
[--C-:B------:R-:W-:Y:S01]  /*bc60*/  @!P4 IMAD.IADD R18, R18, 0x1, -R4.reuse ;  /* 0x000000011212c824 */ /* 0x100fe200078e0a04 */
[----:B------:R-:W-:Y:S01]  /*bc70*/  ISETP.GE.AND P4, PT, R3, RZ, PT ;  /* 0x000000ff0300720c */ /* 0x000fe20003f86270 */
[----:B------:R-:W-:Y:S02]  /*bc80*/  IMAD R3, R4, R14, R11 ;  /* 0x0000000e04037224 */ /* 0x000fe400078e020b */
[----:B------:R-:W-:Y:S02]  /*bc90*/  IMAD.MOV R5, RZ, RZ, -R5 ;  /* 0x000000ffff057224 */ /* 0x000fe400078e0a05 */
[----:B------:R-:W-:Y:S01]  /*bca0*/  @!P1 IMAD.IADD R16, R16, 0x1, -R4 ;  /* 0x0000000110109824 */ /* 0x000fe200078e0a04 */
[C---:B------:R-:W-:Y:S01]  /*bcb0*/  ISETP.GT.U32.AND P1, PT, R4.reuse, R3, PT ;  /* 0x000000030400720c */ /* 0x040fe20003f24070 */
[----:B------:R-:W-:Y:S02]  /*bcc0*/  IMAD R12, R4, R5, R12 ;  /* 0x00000005040c7224 */ /* 0x000fe400078e020c */
[----:B------:R-:W-:-:S03]  /*bcd0*/  @!P6 IMAD.IADD R19, R19, 0x1, -R4 ;  /* 0x000000011313e824 */ /* 0x000fc600078e0a04 */
[C---:B------:R-:W-:Y:S01]  /*bce0*/  ISETP.GT.U32.AND P6, PT, R4.reuse, R12, PT ;  /* 0x0000000c0400720c */ /* 0x040fe20003fc4070 */
[----:B------:R-:W-:Y:S01]  /*bcf0*/  VIADD R11, R29, 0x23 ;  /* 0x000000231d0b7836 */ /* 0x000fe20000000000 */
[----:B------:R-:W-:Y:S01]  /*bd00*/  ISETP.GE.AND P3, PT, R9, RZ, PT ;  /* 0x000000ff0900720c */ /* 0x000fe20003f66270 */
[----:B------:R-:W-:Y:S02]  /*bd10*/  VIADD R9, R29, 0x25 ;  /* 0x000000251d097836 */ /* 0x000fe40000000000 */
[----:B------:R-:W-:Y:S01]  /*bd20*/  IMAD.MOV.U32 R10, RZ, RZ, R13 ;  /* 0x000000ffff0a7224 */ /* 0x000fe200078e000d */
[----:B------:R-:W-:Y:S01]  /*bd30*/  IABS R15, R11 ;  /* 0x0000000b000f7213 */ /* 0x000fe20000000000 */
[----:B------:R-:W-:Y:S01]  /*bd40*/  @!P1 IMAD.IADD R3, R3, 0x1, -R4 ;  /* 0x0000000103039824 */ /* 0x000fe200078e0a04 */
[----:B------:R-:W-:Y:S01]  /*bd50*/  IABS R17, R9 ;  /* 0x0000000900117213 */ /* 0x000fe20000000000 */
[----:B------:R-:W-:Y:S02]  /*bd60*/  VIADD R2, R29, 0x24 ;  /* 0x000000241d027836 */ /* 0x000fe40000000000 */
[----:B------:R-:W-:Y:S01]  /*bd70*/  @!P5 IMAD.MOV R10, RZ, RZ, -R10 ;  /* 0x000000ffff0ad224 */ /* 0x000fe200078e0a0a */
[----:B------:R-:W-:Y:S01]  /*bd80*/  ISETP.GT.U32.AND P5, PT, R4, R3, PT ;  /* 0x000000030400720c */ /* 0x000fe20003fa4070 */
[----:B------:R-:W-:Y:S01]  /*bd90*/  @!P6 IMAD.IADD R12, R12, 0x1, -R4 ;  /* 0x000000010c0ce824 */ /* 0x000fe200078e0a04 */
[----:B------:R0:W-:Y:S01]  /*bda0*/  STL [R1+0x88], R8 ;  /* 0x0000880801007387 */ /* 0x0001e20000100800 */
[----:B------:R-:W-:Y:S01]  /*bdb0*/  IMAD.HI.U32 R13, R0, R15, RZ ;  /* 0x0000000f000d7227 */ /* 0x000fe200078e00ff */
[----:B------:R-:W-:-:S02]  /*bdc0*/  IABS R5, R2 ;  /* 0x0000000200057213 */ /* 0x000fc40000000000 */
[----:B------:R-:W-:Y:S01]  /*bdd0*/  ISETP.GT.U32.AND P1, PT, R4, R12, PT ;  /* 0x0000000c0400720c */ /* 0x000fe20003f24070 */
[----:B------:R-:W-:-:S04]  /*bde0*/  IMAD.HI.U32 R20, R0, R17, RZ ;  /* 0x0000001100147227 */ /* 0x000fc800078e00ff */
[----:B0-----:R-:W-:Y:S02]  /*bdf0*/  IMAD.MOV.U32 R8, RZ, RZ, R19 ;  /* 0x000000ffff087224 */ /* 0x001fe400078e0013 */
[----:B------:R-:W-:Y:S02]  /*be00*/  IMAD.MOV R13, RZ, RZ, -R13 ;  /* 0x000000ffff0d7224 */ /* 0x000fe400078e0a0d */
[----:B------:R-:W-:Y:S01]  /*be10*/  @!P3 IMAD.MOV R8, RZ, RZ, -R8 ;  /* 0x000000ffff08b224 */ /* 0x000fe200078e0a08 */
[----:B------:R0:W-:Y:S01]  /*be20*/  STL [R1+0x84], R10 ;  /* 0x0000840a01007387 */ /* 0x0001e20000100800 */
[----:B------:R-:W-:-:S04]  /*be30*/  IMAD.HI.U32 R14, R0, R5, RZ ;  /* 0x00000005000e7227 */ /* 0x000fc800078e00ff */
[----:B------:R-:W-:Y:S02]  /*be40*/  IMAD.MOV R20, RZ, RZ, -R20 ;  /* 0x000000ffff147224 */ /* 0x000fe400078e0a14 */
[C---:B------:R-:W-:Y:S01]  /*be50*/  IMAD R15, R4.reuse, R13, R15 ;  /* 0x0000000d040f7224 */ /* 0x040fe200078e020f */
[----:B------:R1:W-:Y:S01]  /*be60*/  STL [R1+0x80], R8 ;  /* 0x0000800801007387 */ /* 0x0003e20000100800 */
[----:B0-----:R-:W-:Y:S02]  /*be70*/  IMAD.MOV.U32 R10, RZ, RZ, R18 ;  /* 0x000000ffff0a7224 */ /* 0x001fe400078e0012 */
[----:B------:R-:W-:Y:S02]  /*be80*/  IMAD.MOV R14, RZ, RZ, -R14 ;  /* 0x000000ffff0e7224 */ /* 0x000fe400078e0a0e */
[----:B------:R-:W-:Y:S02]  /*be90*/  IMAD R17, R4, R20, R17 ;  /* 0x0000001404117224 */ /* 0x000fe400078e0211 */
[----:B------:R-:W-:-:S02]  /*bea0*/  @!P5 IMAD.IADD R3, R3, 0x1, -R4 ;  /* 0x000000010303d824 */ /* 0x000fc400078e0a04 */
[----:B-1----:R-:W-:Y:S01]  /*beb0*/  IMAD.MOV.U32 R8, RZ, RZ, R16 ;  /* 0x000000ffff087224 */ /* 0x002fe200078e0010 */
[C---:B------:R-:W-:Y:S01]  /*bec0*/  ISETP.GT.U32.AND P5, PT, R4.reuse, R15, PT ;  /* 0x0000000f0400720c */ /* 0x040fe20003fa4070 */
[----:B------:R-:W-:Y:S02]  /*bed0*/  @!P0 IMAD.MOV R10, RZ, RZ, -R10 ;  /* 0x000000ffff0a8224 */ /* 0x000fe400078e0a0a */
[----:B------:R-:W-:Y:S01]  /*bee0*/  @!P2 IMAD.MOV R8, RZ, RZ, -R8 ;  /* 0x000000ffff08a224 */ /* 0x000fe200078e0a08 */
[C---:B------:R-:W-:Y:S01]  /*bef0*/  ISETP.GT.U32.AND P3, PT, R4.reuse, R17, PT ;  /* 0x000000110400720c */ /* 0x040fe20003f64070 */
[----:B------:R-:W-:Y:S02]  /*bf00*/  IMAD R5, R4, R14, R5 ;  /* 0x0000000e04057224 */ /* 0x000fe400078e0205 */
[--C-:B------:R-:W-:Y:S01]  /*bf10*/  @!P1 IMAD.IADD R12, R12, 0x1, -R4.reuse ;  /* 0x000000010c0c9824 */ /* 0x100fe200078e0a04 */
[----:B------:R-:W-:Y:S01]  /*bf20*/  STL [R1+0x7c], R10 ;  /* 0x00007c0a01007387 */ /* 0x000fe20000100800 */
[----:B------:R-:W-:Y:S01]  /*bf30*/  ISETP.GE.AND P1, PT, R2, RZ, PT ;  /* 0x000000ff0200720c */ /* 0x000fe20003f26270 */
[----:B------:R-:W-:Y:S01]  /*bf40*/  VIADD R2, R29, 0x21 ;  /* 0x000000211d027836 */ /* 0x000fe20000000000 */
[----:B------:R-:W-:Y:S01]  /*bf50*/  ISETP.GT.U32.AND P2, PT, R4, R5, PT ;  /* 0x000000050400720c */ /* 0x000fe20003f44070 */
[----:B------:R0:W-:Y:S01]  /*bf60*/  STL [R1+0x78], R8 ;  /* 0x0000780801007387 */ /* 0x0001e20000100800 */
[----:B------:R-:W-:Y:S01]  /*bf70*/  @!P5 IMAD.IADD R15, R15, 0x1, -R4 ;  /* 0x000000010f0fd824 */ /* 0x000fe200078e0a04 */
[----:B------:R-:W-:Y:S01]  /*bf80*/  ISETP.GE.AND P6, PT, R6, RZ, PT ;  /* 0x000000ff0600720c */ /* 0x000fe20003fc6270 */
[----:B------:R-:W-:Y:S01]  /*bf90*/  VIADD R6, R29, 0x22 ;  /* 0x000000221d067836 */ /* 0x000fe20000000000 */
[----:B------:R-:W-:Y:S01]  /*bfa0*/  IABS R13, R2 ;  /* 0x00000002000d7213 */ /* 0x000fe20000000000 */
[----:B0-----:R-:W-:-:S04]  /*bfb0*/  IMAD.MOV.U32 R8, RZ, RZ, R12 ;  /* 0x000000ffff087224 */ /* 0x001fc800078e000c */
[----:B------:R-:W-:Y:S01]  /*bfc0*/  @!P4 IMAD.MOV R8, RZ, RZ, -R8 ;  /* 0x000000ffff08c224 */ /* 0x000fe200078e0a08 */
[----:B------:R-:W-:Y:S01]  /*bfd0*/  ISETP.GT.U32.AND P5, PT, R4, R15, PT ;  /* 0x0000000f0400720c */ /* 0x000fe20003fa4070 */
[----:B------:R-:W-:-:S03]  /*bfe0*/  @!P3 IMAD.IADD R17, R17, 0x1, -R4 ;  /* 0x000000011111b824 */ /* 0x000fc600078e0a04 */
[----:B------:R0:W-:Y:S01]  /*bff0*/  STL [R1+0x74], R8 ;  /* 0x0000740801007387 */ /* 0x0001e20000100800 */
[----:B------:R-:W-:Y:S01]  /*c000*/  IABS R14, R6 ;  /* 0x00000006000e7213 */ /* 0x000fe20000000000 */
[----:B------:R-:W-:Y:S01]  /*c010*/  @!P2 IMAD.IADD R5, R5, 0x1, -R4 ;  /* 0x000000010505a824 */ /* 0x000fe200078e0a04 */
[----:B------:R-:W-:Y:S01]  /*c020*/  ISETP.GT.U32.AND P2, PT, R4, R17, PT ;  /* 0x000000110400720c */ /* 0x000fe20003f44070 */
[----:B0-----:R-:W-:Y:S02]  /*c030*/  IMAD.MOV.U32 R8, RZ, RZ, R3 ;  /* 0x000000ffff087224 */ /* 0x001fe400078e0003 */
[----:B------:R-:W-:Y:S01]  /*c040*/  IMAD.HI.U32 R3, R0, R13, RZ ;  /* 0x0000000d00037227 */ /* 0x000fe200078e00ff */
[----:B------:R-:W-:-:S03]  /*c050*/  ISETP.GE.AND P0, PT, R9, RZ, PT ;  /* 0x000000ff0900720c */ /* 0x000fc60003f06270 */
[----:B------:R-:W-:Y:S02]  /*c060*/  IMAD.MOV R3, RZ, RZ, -R3 ;  /* 0x000000ffff037224 */ /* 0x000fe400078e0a03 */
[----:B------:R-:W-:Y:S01]  /*c070*/  IMAD.HI.U32 R9, R0, R14, RZ ;  /* 0x0000000e00097227 */ /* 0x000fe200078e00ff */
[----:B------:R-:W-:-:S03]  /*c080*/  ISETP.GE.AND P3, PT, R11, RZ, PT ;  /* 0x000000ff0b00720c */ /* 0x000fc60003f66270 */
[C---:B------:R-:W-:Y:S02]  /*c090*/  IMAD R13, R4.reuse, R3, R13 ;  /* 0x00000003040d7224 */ /* 0x040fe400078e020d */
[----:B------:R-:W-:Y:S01]  /*c0a0*/  IMAD.MOV R9, RZ, RZ, -R9 ;  /* 0x000000ffff097224 */ /* 0x000fe200078e0a09 */
[C---:B------:R-:W-:Y:S01]  /*c0b0*/  ISETP.GT.U32.AND P4, PT, R4.reuse, R5, PT ;  /* 0x000000050400720c */ /* 0x040fe20003f84070 */
[----:B------:R-:W-:Y:S02]  /*c0c0*/  VIADD R11, R29, 0x20 ;  /* 0x000000201d0b7836 */ /* 0x000fe40000000000 */
[----:B------:R-:W-:Y:S01]  /*c0d0*/  @!P5 IMAD.IADD R15, R15, 0x1, -R4 ;  /* 0x000000010f0fd824 */ /* 0x000fe200078e0a04 */
[C---:B------:R-:W-:Y:S01]  /*c0e0*/  ISETP.GT.U32.AND P5, PT, R4.reuse, R13, PT ;  /* 0x0000000d0400720c */ /* 0x040fe20003fa4070 */
[C---:B------:R-:W-:Y:S02]  /*c0f0*/  IMAD R14, R4.reuse, R9, R14 ;  /* 0x00000009040e7224 */ /* 0x040fe400078e020e */
[----:B------:R-:W-:Y:S01]  /*c100*/  @!P6 IMAD.MOV R8, RZ, RZ, -R8 ;  /* 0x000000ffff08e224 */ /* 0x000fe200078e0a08 */
[----:B------:R-:W-:Y:S01]  /*c110*/  IABS R12, R11 ;  /* 0x0000000b000c7213 */ /* 0x000fe20000000000 */
[----:B------:R-:W-:Y:S01]  /*c120*/  @!P2 IMAD.IADD R17, R17, 0x1, -R4 ;  /* 0x000000011111a824 */ /* 0x000fe200078e0a04 */
[----:B------:R-:W-:-:S02]  /*c130*/  ISETP.GT.U32.AND P2, PT, R4, R14, PT ;  /* 0x0000000e0400720c */ /* 0x000fc40003f44070 */
[----:B------:R0:W-:Y:S01]  /*c140*/  STL [R1+0x70], R8 ;  /* 0x0000700801007387 */ /* 0x0001e20000100800 */
[----:B------:R-:W-:Y:S01]  /*c150*/  ISETP.GE.AND P6, PT, R6, RZ, PT ;  /* 0x000000ff0600720c */ /* 0x000fe20003fc6270 */
[----:B------:R-:W-:Y:S02]  /*c160*/  VIADD R6, R29, 0x1f ;  /* 0x0000001f1d067836 */ /* 0x000fe40000000000 */
[----:B------:R-:W-:-:S04]  /*c170*/  IMAD.HI.U32 R16, R0, R12, RZ ;  /* 0x0000000c00107227 */ /* 0x000fc800078e00ff */
[----:B0-----:R-:W-:Y:S01]  /*c180*/  IMAD.MOV.U32 R8, RZ, RZ, R17 ;  /* 0x000000ffff087224 */ /* 0x001fe200078e0011 */
[----:B------:R-:W-:Y:S01]  /*c190*/  IABS R3, R6 ;  /* 0x0000000600037213 */ /* 0x000fe20000000000 */
[----:B------:R-:W-:Y:S02]  /*c1a0*/  @!P4 IMAD.IADD R5, R5, 0x1, -R4 ;  /* 0x000000010505c824 */ /* 0x000fe400078e0a04 */
[----:B------:R-:W-:Y:S02]  /*c1b0*/  @!P0 IMAD.MOV R8, RZ, RZ, -R8 ;  /* 0x000000ffff088224 */ /* 0x000fe400078e0a08 */
[----:B------:R-:W-:Y:S02]  /*c1c0*/  IMAD.MOV R16, RZ, RZ, -R16 ;  /* 0x000000ffff107224 */ /* 0x000fe400078e0a10 */
[----:B------:R-:W-:Y:S01]  /*c1d0*/  @!P5 IMAD.IADD R13, R13, 0x1, -R4 ;  /* 0x000000010d0dd824 */ /* 0x000fe200078e0a04 */
[----:B------:R-:W-:Y:S01]  /*c1e0*/  ISETP.GE.AND P0, PT, R11, RZ, PT ;  /* 0x000000ff0b00720c */ /* 0x000fe20003f06270 */
[----:B------:R0:W-:Y:S01]  /*c1f0*/  STL [R1+0x6c], R8 ;  /* 0x00006c0801007387 */ /* 0x0001e20000100800 */
[----:B------:R-:W-:-:S02]  /*c200*/  IMAD R11, R4, R16, R12 ;  /* 0x00000010040b7224 */ /* 0x000fc400078e020c */
[----:B------:R-:W-:Y:S01]  /*c210*/  IMAD.MOV.U32 R10, RZ, RZ, R5 ;  /* 0x000000ffff0a7224 */ /* 0x000fe200078e0005 */
[----:B------:R-:W-:Y:S01]  /*c220*/  ISETP.GT.U32.AND P5, PT, R4, R13, PT ;  /* 0x0000000d0400720c */ /* 0x000fe20003fa4070 */
[----:B------:R-:W-:Y:S02]  /*c230*/  @!P2 IMAD.IADD R14, R14, 0x1, -R4 ;  /* 0x000000010e0ea824 */ /* 0x000fe400078e0a04 */
[----:B------:R-:W-:-:S04]  /*c240*/  IMAD.HI.U32 R12, R0, R3, RZ ;  /* 0x00000003000c7227 */ /* 0x000fc800078e00ff */
[----:B0-----:R-:W-:Y:S02]  /*c250*/  IMAD.MOV.U32 R8, RZ, RZ, R15 ;  /* 0x000000ffff087224 */ /* 0x001fe400078e000f */
[----:B------:R-:W-:Y:S01]  /*c260*/  @!P1 IMAD.MOV R10, RZ, RZ, -R10 ;  /* 0x000000ffff0a9224 */ /* 0x000fe200078e0a0a */
[----:B------:R-:W-:Y:S01]  /*c270*/  ISETP.GT.U32.AND P1, PT, R4, R11, PT ;  /* 0x0000000b0400720c */ /* 0x000fe20003f24070 */
[----:B------:R-:W-:Y:S01]  /*c280*/  @!P3 IMAD.MOV R8, RZ, RZ, -R8 ;  /* 0x000000ffff08b224 */ /* 0x000fe200078e0a08 */
[----:B------:R-:W-:Y:S01]  /*c290*/  ISETP.GE.AND P3, PT, R6, RZ, PT ;  /* 0x000000ff0600720c */ /* 0x000fe20003f66270 */
[----:B------:R-:W-:Y:S01]  /*c2a0*/  IMAD.MOV R6, RZ, RZ, -R12 ;  /* 0x000000ffff067224 */ /* 0x000fe200078e0a0c */
[----:B------:R-:W-:Y:S01]  /*c2b0*/  ISETP.GT.U32.AND P2, PT, R4, R14, PT ;  /* 0x0000000e0400720c */ /* 0x000fe20003f44070 */
[----:B------:R-:W-:Y:S01]  /*c2c0*/  VIADD R9, R29, 0x1e ;  /* 0x0000001e1d097836 */ /* 0x000fe20000000000 */
[----:B------:R-:W-:Y:S01]  /*c2d0*/  ISETP.GE.AND P4, PT, R2, RZ, PT ;  /* 0x000000ff0200720c */ /* 0x000fe20003f86270 */
[----:B------:R-:W-:-:S03]  /*c2e0*/  IMAD R3, R4, R6, R3 ;  /* 0x0000000604037224 */ /* 0x000fc600078e0203 */
[----:B------:R-:W-:Y:S01]  /*c2f0*/  IABS R2, R9 ;  /* 0x0000000900027213 */ /* 0x000fe20000000000 */
[--C-:B------:R-:W-:Y:S01]  /*c300*/  @!P5 IMAD.IADD R13, R13, 0x1, -R4.reuse ;  /* 0x000000010d0dd824 */ /* 0x100fe200078e0a04 */
[----:B------:R-:W-:Y:S01]  /*c310*/  ISETP.GT.U32.AND P5, PT, R4, R3, PT ;  /* 0x000000030400720c */ /* 0x000fe20003fa4070 */
[--C-:B------:R-:W-:Y:S02]  /*c320*/  @!P1 IMAD.IADD R11, R11, 0x1, -R4.reuse ;  /* 0x000000010b0b9824 */ /* 0x100fe400078e0a04 */
[----:B------:R-:W-:Y:S01]  /*c330*/  IMAD.HI.U32 R5, R0, R2, RZ ;  /* 0x0000000200057227 */ /* 0x000fe200078e00ff */
[----:B------:R0:W-:Y:S03]  /*c340*/  STL [R1+0x68], R10 ;  /* 0x0000680a01007387 */ /* 0x0001e60000100800 */
[----:B------:R-:W-:Y:S02]  /*c350*/  @!P2 IMAD.IADD R14, R14, 0x1, -R4 ;  /* 0x000000010e0ea824 */ /* 0x000fe400078e0a04 */
[----:B------:R-:W-:Y:S01]  /*c360*/  IMAD.MOV R5, RZ, RZ, -R5 ;  /* 0x000000ffff057224 */ /* 0x000fe200078e0a05 */
[----:B------:R-:W-:-:S03]  /*c370*/  ISETP.GT.U32.AND P1, PT, R4, R11, PT ;  /* 0x0000000b0400720c */ /* 0x000fc60003f24070 */
[----:B------:R-:W-:Y:S02]  /*c380*/  IMAD R2, R4, R5, R2 ;  /* 0x0000000504027224 */ /* 0x000fe400078e0202 */
[----:B0-----:R-:W-:Y:S01]  /*c390*/  IMAD.MOV.U32 R10, RZ, RZ, R14 ;  /* 0x000000ffff0a7224 */ /* 0x001fe200078e000e */
[----:B------:R0:W-:Y:S01]  /*c3a0*/  STL [R1+0x64], R8 ;  /* 0x0000640801007387 */ /* 0x0001e20000100800 */
[----:B------:R-:W-:-:S03]  /*c3b0*/  @!P5 IMAD.IADD R3, R3, 0x1, -R4 ;  /* 0x000000010303d824 */ /* 0x000fc600078e0a04 */
[----:B------:R-:W-:Y:S02]  /*c3c0*/  @!P6 IADD3 R10, PT, PT, -R10, RZ, RZ ;  /* 0x000000ff0a0ae210 */ /* 0x000fe40007ffe1ff */
[C---:B------:R-:W-:Y:S01]  /*c3d0*/  ISETP.GT.U32.AND P6, PT, R4.reuse, R2, PT ;  /* 0x000000020400720c */ /* 0x040fe20003fc4070 */
[----:B------:R-:W-:Y:S02]  /*c3e0*/  VIADD R6, R29, 0x1c ;  /* 0x0000001c1d067836 */ /* 0x000fe40000000000 */
[----:B0-----:R-:W-:Y:S01]  /*c3f0*/  IMAD.MOV.U32 R8, RZ, RZ, R13 ;  /* 0x000000ffff087224 */ /* 0x001fe200078e000d */
[----:B------:R-:W-:Y:S01]  /*c400*/  ISETP.GE.AND P2, PT, R9, RZ, PT ;  /* 0x000000ff0900720c */ /* 0x000fe20003f46270 */
[----:B------:R-:W-:Y:S01]  /*c410*/  VIADD R9, R29, 0x1d ;  /* 0x0000001d1d097836 */ /* 0x000fe20000000000 */
[----:B------:R-:W-:Y:S01]  /*c420*/  ISETP.GT.U32.AND P5, PT, R4, R3, PT ;  /* 0x000000030400720c */ /* 0x000fe20003fa4070 */
[----:B------:R-:W-:Y:S01]  /*c430*/  @!P4 IMAD.MOV R8, RZ, RZ, -R8 ;  /* 0x000000ffff08c224 */ /* 0x000fe200078e0a08 */
[----:B------:R-:W-:Y:S01]  /*c440*/  IABS R12, R6 ;  /* 0x00000006000c7213 */ /* 0x000fe20000000000 */
[----:B------:R-:W-:Y:S01]  /*c450*/  @!P1 IMAD.IADD R11, R11, 0x1, -R4 ;  /* 0x000000010b0b9824 */ /* 0x000fe200078e0a04 */
[----:B------:R-:W-:Y:S01]  /*c460*/  STL [R1+0x60], R10 ;  /* 0x0000600a01007387 */ /* 0x000fe20000100800 */
[----:B------:R-:W-:-:S03]  /*c470*/  IABS R17, R9 ;  /* 0x0000000900117213 */ /* 0x000fc60000000000 */
[----:B------:R0:W-:Y:S01]  /*c480*/  STL [R1+0x5c], R8 ;  /* 0x00005c0801007387 */ /* 0x0001e20000100800 */
[----:B------:R-:W-:Y:S01]  /*c490*/  ISETP.GE.AND P1, PT, R6, RZ, PT ;  /* 0x000000ff0600720c */ /* 0x000fe20003f26270 */
[----:B------:R-:W-:-:S04]  /*c4a0*/  IMAD.HI.U32 R6, R0, R12, RZ ;  /* 0x0000000c00067227 */ /* 0x000fc800078e00ff */
[----:B------:R-:W-:Y:S02]  /*c4b0*/  @!P6 IMAD.IADD R2, R2, 0x1, -R4 ;  /* 0x000000010202e824 */ /* 0x000fe400078e0a04 */
[----:B0-----:R-:W-:Y:S02]  /*c4c0*/  IMAD.MOV.U32 R8, RZ, RZ, R11 ;  /* 0x000000ffff087224 */ /* 0x001fe400078e000b */
[----:B------:R-:W-:-:S04]  /*c4d0*/  IMAD.HI.U32 R13, R0, R17, RZ ;  /* 0x00000011000d7227 */ /* 0x000fc800078e00ff */
[----:B------:R-:W-:Y:S02]  /*c4e0*/  @!P0 IMAD.MOV R8, RZ, RZ, -R8 ;  /* 0x000000ffff088224 */ /* 0x000fe400078e0a08 */
[----:B------:R-:W-:Y:S02]  /*c4f0*/  IMAD.MOV R6, RZ, RZ, -R6 ;  /* 0x000000ffff067224 */ /* 0x000fe400078e0a06 */
[----:B------:R-:W-:Y:S01]  /*c500*/  @!P5 IMAD.IADD R3, R3, 0x1, -R4 ;  /* 0x000000010303d824 */ /* 0x000fe200078e0a04 */
[C---:B------:R-:W-:Y:S01]  /*c510*/  ISETP.GT.U32.AND P6, PT, R4.reuse, R2, PT ;  /* 0x000000020400720c */ /* 0x040fe20003fc4070 */
[----:B------:R-:W-:Y:S01]  /*c520*/  VIADD R5, R29, 0x1b ;  /* 0x0000001b1d057836 */ /* 0x000fe20000000000 */
[----:B------:R0:W-:Y:S01]  /*c530*/  STL [R1+0x58], R8 ;  /* 0x0000580801007387 */ /* 0x0001e20000100800 */
[----:B------:R-:W-:Y:S02]  /*c540*/  IMAD.MOV R13, RZ, RZ, -R13 ;  /* 0x000000ffff0d7224 */ /* 0x000fe400078e0a0d */
[C---:B------:R-:W-:Y:S01]  /*c550*/  IMAD R12, R4.reuse, R6, R12 ;  /* 0x00000006040c7224 */ /* 0x040fe200078e020c */
[----:B------:R-:W-:Y:S01]  /*c560*/  IABS R16, R5 ;  /* 0x0000000500107213 */ /* 0x000fe20000000000 */
[----:B------:R-:W-:-:S02]  /*c570*/  IMAD R17, R4, R13, R17 ;  /* 0x0000000d04117224 */ /* 0x000fc400078e0211 */
[----:B0-----:R-:W-:Y:S01]  /*c580*/  IMAD.MOV.U32 R8, RZ, RZ, R3 ;  /* 0x000000ffff087224 */ /* 0x001fe200078e0003 */
[----:B------:R-:W-:-:S03]  /*c590*/  ISETP.GE.AND P4, PT, R9, RZ, PT ;  /* 0x000000ff0900720c */ /* 0x000fc60003f86270 */
[----:B------:R-:W-:Y:S01]  /*c5a0*/  @!P3 IMAD.MOV R8, RZ, RZ, -R8 ;  /* 0x000000ffff08b224 */ /* 0x000fe200078e0a08 */
[----:B------:R-:W-:Y:S01]  /*c5b0*/  ISETP.GT.U32.AND P3, PT, R4, R12, PT ;  /* 0x0000000c0400720c */ /* 0x000fe20003f64070 */
[----:B------:R-:W-:Y:S01]  /*c5c0*/  IMAD.HI.U32 R9, R0, R16, RZ ;  /* 0x0000001000097227 */ /* 0x000fe200078e00ff */
[----:B------:R-:W-:-:S03]  /*c5d0*/  ISETP.GT.U32.AND P5, PT, R4, R17, PT ;  /* 0x000000110400720c */ /* 0x000fc60003fa4070 */
[----:B------:R-:W-:Y:S02]  /*c5e0*/  IMAD.MOV R9, RZ, RZ, -R9 ;  /* 0x000000ffff097224 */ /* 0x000fe400078e0a09 */
[----:B------:R-:W-:Y:S01]  /*c5f0*/  @!P6 IMAD.IADD R2, R2, 0x1, -R4 ;  /* 0x000000010202e824 */ /* 0x000fe200078e0a04 */
[----:B------:R0:W-:Y:S01]  /*c600*/  STL [R1+0x54], R8 ;  /* 0x0000540801007387 */ /* 0x0001e20000100800 */
[----:B------:R-:W-:Y:S02]  /*c610*/  VIADD R15, R29, 0x1a ;  /* 0x0000001a1d0f7836 */ /* 0x000fe40000000000 */
[----:B------:R-:W-:Y:S02]  /*c620*/  IMAD R16, R4, R9, R16 ;  /* 0x0000000904107224 */ /* 0x000fe400078e0210 */
[----:B------:R-:W-:Y:S01]  /*c630*/  @!P3 IMAD.IADD R12, R12, 0x1, -R4 ;  /* 0x000000010c0cb824 */ /* 0x000fe200078e0a04 */
[----:B------:R-:W-:Y:S01]  /*c640*/  ISETP.GE.AND P6, PT, R15, RZ, PT ;  /* 0x000000ff0f00720c */ /* 0x000fe20003fc6270 */
[----:B0-----:R-:W-:Y:S01]  /*c650*/  IMAD.MOV.U32 R8, RZ, RZ, R2 ;  /* 0x000000ffff087224 */ /* 0x001fe200078e0002 */
[----:B------:R-:W-:Y:S01]  /*c660*/  IABS R15, R15 ;  /* 0x0000000f000f7213 */ /* 0x000fe20000000000 */
[----:B------:R-:W-:-:S02]  /*c670*/  @!P5 IMAD.IADD R17, R17, 0x1, -R4 ;  /* 0x000000011111d824 */ /* 0x000fc400078e0a04 */
[----:B------:R-:W-:Y:S01]  /*c680*/  @!P2 IMAD.MOV R8, RZ, RZ, -R8 ;  /* 0x000000ffff08a224 */ /* 0x000fe200078e0a08 */
[----:B------:R-:W-:Y:S01]  /*c690*/  ISETP.GT.U32.AND P2, PT, R4, R16, PT ;  /* 0x000000100400720c */ /* 0x000fe20003f44070 */
[----:B------:R-:W-:Y:S01]  /*c6a0*/  IMAD.HI.U32 R14, R0, R15, RZ ;  /* 0x0000000f000e7227 */ /* 0x000fe200078e00ff */
[----:B------:R-:W-:Y:S02]  /*c6b0*/  ISETP.GE.AND P0, PT, R5, RZ, PT ;  /* 0x000000ff0500720c */ /* 0x000fe40003f06270 */
[C---:B------:R-:W-:Y:S01]  /*c6c0*/  ISETP.GT.U32.AND P3, PT, R4.reuse, R12, PT ;  /* 0x0000000c0400720c */ /* 0x040fe20003f64070 */
[----:B------:R-:W-:Y:S01]  /*c6d0*/  VIADD R5, R29, 0x19 ;  /* 0x000000191d057836 */ /* 0x000fe20000000000 */
[----:B------:R-:W-:Y:S01]  /*c6e0*/  ISETP.GT.U32.AND P5, PT, R4, R17, PT ;  /* 0x000000110400720c */ /* 0x000fe20003fa4070 */
[----:B------:R-:W-:-:S03]  /*c6f0*/  IMAD.MOV R14, RZ, RZ, -R14 ;  /* 0x000000ffff0e7224 */ /* 0x000fc600078e0a0e */
[----:B------:R-:W-:Y:S01]  /*c700*/  IABS R13, R5 ;  /* 0x00000005000d7213 */ /* 0x000fe20000000000 */
[C---:B------:R-:W-:Y:S02]  /*c710*/  VIADD R9, R29.reuse, 0x17 ;  /* 0x000000171d097836 */ /* 0x040fe40000000000 */
[----:B------:R-:W-:Y:S02]  /*c720*/  IMAD R15, R4, R14, R15 ;  /* 0x0000000e040f7224 */ /* 0x000fe400078e020f */
[----:B------:R-:W-:Y:S02]  /*c730*/  VIADD R3, R29, 0x18 ;  /* 0x000000181d037836 */ /* 0x000fe40000000000 */
[----:B------:R-:W-:Y:S02]  /*c740*/  @!P2 IMAD.IADD R16, R16, 0x1, -R4 ;  /* 0x000000011010a824 */ /* 0x000fe400078e0a04 */
[----:B------:R-:W-:Y:S01]  /*c750*/  IMAD.HI.U32 R2, R0, R13, RZ ;  /* 0x0000000d00027227 */ /* 0x000fe200078e00ff */
[----:B------:R-:W-:-:S03]  /*c760*/  IABS R11, R9 ;  /* 0x00000009000b7213 */ /* 0x000fc60000000000 */
[----:B------:R-:W-:Y:S01]  /*c770*/  @!P3 IMAD.IADD R12, R12, 0x1, -R4 ;  /* 0x000000010c0cb824 */ /* 0x000fe200078e0a04 */
[C---:B------:R-:W-:Y:S01]  /*c780*/  ISETP.GT.U32.AND P3, PT, R4.reuse, R15, PT ;  /* 0x0000000f0400720c */ /* 0x040fe20003f64070 */
[----:B------:R-:W-:Y:S01]  /*c790*/  IMAD.MOV R2, RZ, RZ, -R2 ;  /* 0x000000ffff027224 */ /* 0x000fe200078e0a02 */
[----:B------:R-:W-:Y:S01]  /*c7a0*/  IABS R6, R3 ;  /* 0x0000000300067213 */ /* 0x000fe20000000000 */
[----:B------:R-:W-:Y:S01]  /*c7b0*/  @!P5 IMAD.IADD R17, R17, 0x1, -R4 ;  /* 0x000000011111d824 */ /* 0x000fe200078e0a04 */
[C---:B------:R-:W-:Y:S01]  /*c7c0*/  ISETP.GT.U32.AND P2, PT, R4.reuse, R16, PT ;  /* 0x000000100400720c */ /* 0x040fe20003f44070 */
[----:B------:R-:W-:Y:S01]  /*c7d0*/  IMAD R13, R4, R2, R13 ;  /* 0x00000002040d7224 */ /* 0x000fe200078e020d */
[----:B------:R-:W-:Y:S01]  /*c7e0*/  ISETP.GE.AND P5, PT, R5, RZ, PT ;  /* 0x000000ff0500720c */ /* 0x000fe20003fa6270 */
[----:B------:R-:W-:Y:S02]  /*c7f0*/  IMAD.MOV.U32 R5, RZ, RZ, R11 ;  /* 0x000000ffff057224 */ /* 0x000fe400078e000b */
[----:B------:R-:W-:Y:S01]  /*c800*/  IMAD.MOV.U32 R10, RZ, RZ, R17 ;  /* 0x000000ffff0a7224 */ /* 0x000fe200078e0011 */
[----:B------:R0:W-:Y:S01]  /*c810*/  STL [R1+0x48], R8 ;  /* 0x0000480801007387 */ /* 0x0001e20000100800 */
[----:B------:R-:W-:-:S04]  /*c820*/  IMAD.HI.U32 R11, R0, R6, RZ ;  /* 0x00000006000b7227 */ /* 0x000fc800078e00ff */
[----:B------:R-:W-:Y:S01]  /*c830*/  @!P4 IMAD.MOV R10, RZ, RZ, -R10 ;  /* 0x000000ffff0ac224 */ /* 0x000fe200078e0a0a */
[----:B------:R-:W-:Y:S01]  /*c840*/  ISETP.GT.U32.AND P4, PT, R4, R13, PT ;  /* 0x0000000d0400720c */ /* 0x000fe20003f84070 */
[----:B------:R-:W-:-:S04]  /*c850*/  IMAD.HI.U32 R2, R0, R5, RZ ;  /* 0x0000000500027227 */ /* 0x000fc800078e00ff */
[----:B0-----:R-:W-:Y:S02]  /*c860*/  IMAD.MOV.U32 R8, RZ, RZ, R12 ;  /* 0x000000ffff087224 */ /* 0x001fe400078e000c */
[----:B------:R-:W-:Y:S02]  /*c870*/  IMAD.MOV R11, RZ, RZ, -R11 ;  /* 0x000000ffff0b7224 */ /* 0x000fe400078e0a0b */
[----:B------:R-:W-:Y:S02]  /*c880*/  @!P1 IMAD.MOV R8, RZ, RZ, -R8 ;  /* 0x000000ffff089224 */ /* 0x000fe400078e0a08 */
[----:B------:R-:W-:Y:S02]  /*c890*/  @!P3 IMAD.IADD R15, R15, 0x1, -R4 ;  /* 0x000000010f0fb824 */ /* 0x000fe400078e0a04 */
[----:B------:R-:W-:Y:S02]  /*c8a0*/  IMAD.MOV R2, RZ, RZ, -R2 ;  /* 0x000000ffff027224 */ /* 0x000fe400078e0a02 */
[----:B------:R-:W-:-:S02]  /*c8b0*/  IMAD R6, R4, R11, R6 ;  /* 0x0000000b04067224 */ /* 0x000fc400078e0206 */
[--C-:B------:R-:W-:Y:S01]  /*c8c0*/  @!P2 IMAD.IADD R16, R16, 0x1, -R4.reuse ;  /* 0x000000011010a824 */ /* 0x100fe200078e0a04 */
[----:B------:R-:W-:Y:S01]  /*c8d0*/  STL [R1+0x44], R10 ;  /* 0x0000440a01007387 */ /* 0x000fe20000100800 */
[C---:B------:R-:W-:Y:S01]  /*c8e0*/  IMAD R5, R4.reuse, R2, R5 ;  /* 0x0000000204057224 */ /* 0x040fe200078e0205 */
[C---:B------:R-:W-:Y:S02]  /*c8f0*/  ISETP.GT.U32.AND P3, PT, R4.reuse, R15, PT ;  /* 0x0000000f0400720c */ /* 0x040fe40003f64070 */
[----:B------:R0:W-:Y:S01]  /*c900*/  STL [R1+0x40], R8 ;  /* 0x0000400801007387 */ /* 0x0001e20000100800 */
[----:B------:R-:W-:Y:S01]  /*c910*/  ISETP.GT.U32.AND P2, PT, R4, R6, PT ;  /* 0x000000060400720c */ /* 0x000fe20003f44070 */
[----:B------:R-:W-:Y:S02]  /*c920*/  VIADD R14, R29, 0x16 ;  /* 0x000000161d0e7836 */ /* 0x000fe40000000000 */
[----:B------:R-:W-:Y:S02]  /*c930*/  @!P4 IMAD.IADD R13, R13, 0x1, -R4 ;  /* 0x000000010d0dc824 */ /* 0x000fe400078e0a04 */
[----:B0-----:R-:W-:-:S04]  /*c940*/  IMAD.MOV.U32 R8, RZ, RZ, R16 ;  /* 0x000000ffff087224 */ /* 0x001fc800078e0010 */
[----:B------:R-:W-:Y:S01]  /*c950*/  @!P0 IMAD.MOV R8, RZ, RZ, -R8 ;  /* 0x000000ffff088224 */ /* 0x000fe200078e0a08 */
[C---:B------:R-:W-:Y:S02]  /*c960*/  ISETP.GT.U32.AND P0, PT, R4.reuse, R5, PT ;  /* 0x000000050400720c */ /* 0x040fe40003f04070 */
[----:B------:R-:W-:Y:S02]  /*c970*/  IABS R11, R14 ;  /* 0x0000000e000b7213 */ /* 0x000fe40000000000 */
[----:B------:R-:W-:Y:S01]  /*c980*/  ISETP.GT.U32.AND P4, PT, R4, R13, PT ;  /* 0x0000000d0400720c */ /* 0x000fe20003f84070 */
[--C-:B------:R-:W-:Y:S02]  /*c990*/  @!P3 IMAD.IADD R15, R15, 0x1, -R4.reuse ;  /* 0x000000010f0fb824 */ /* 0x100fe400078e0a04 */
[----:B------:R-:W-:Y:S02]  /*c9a0*/  VIADD R2, R29, 0x15 ;  /* 0x000000151d027836 */ /* 0x000fe40000000000 */
[----:B------:R-:W-:Y:S01]  /*c9b0*/  IMAD.HI.U32 R16, R0, R11, RZ ;  /* 0x0000000b00107227 */ /* 0x000fe200078e00ff */
[----:B------:R0:W-:Y:S03]  /*c9c0*/  STL [R1+0x3c], R8 ;  /* 0x00003c0801007387 */ /* 0x0001e60000100800 */
[----:B------:R-:W-:Y:S01]  /*c9d0*/  @!P2 IMAD.IADD R6, R6, 0x1, -R4 ;  /* 0x000000010606a824 */ /* 0x000fe200078e0a04 */
[----:B------:R-:W-:Y:S01]  /*c9e0*/  ISETP.GE.AND P1, PT, R3, RZ, PT ;  /* 0x000000ff0300720c */ /* 0x000fe20003f26270 */
[----:B------:R-:W-:Y:S01]  /*c9f0*/  VIADD R3, R29, 0x14 ;  /* 0x000000141d037836 */ /* 0x000fe20000000000 */
[----:B------:R-:W-:Y:S01]  /*ca00*/  IABS R12, R2 ;  /* 0x00000002000c7213 */ /* 0x000fe20000000000 */
[----:B------:R-:W-:Y:S01]  /*ca10*/  IMAD.MOV R16, RZ, RZ, -R16 ;  /* 0x000000ffff107224 */ /* 0x000fe200078e0a10 */
[----:B------:R-:W-:Y:S01]  /*ca20*/  ISETP.GT.U32.AND P2, PT, R4, R6, PT ;  /* 0x000000060400720c */ /* 0x000fe20003f44070 */
[----:B------:R-:W-:-:S02]  /*ca30*/  @!P0 IMAD.IADD R5, R5, 0x1, -R4 ;  /* 0x0000000105058824 */ /* 0x000fc400078e0a04 */
[----:B0-----:R-:W-:Y:S01]  /*ca40*/  IMAD.MOV.U32 R8, RZ, RZ, R15 ;  /* 0x000000ffff087224 */ /* 0x001fe200078e000f */
[----:B------:R-:W-:Y:S01]  /*ca50*/  IABS R18, R3 ;  /* 0x0000000300127213 */ /* 0x000fe20000000000 */
[C---:B------:R-:W-:Y:S02]  /*ca60*/  IMAD R11, R4.reuse, R16, R11 ;  /* 0x00000010040b7224 */ /* 0x040fe400078e020b */
[----:B------:R-:W-:Y:S01]  /*ca70*/  @!P6 IMAD.MOV R8, RZ, RZ, -R8 ;  /* 0x000000ffff08e224 */ /* 0x000fe200078e0a08 */
[----:B------:R-:W-:Y:S01]  /*ca80*/  ISETP.GE.AND P3, PT, R9, RZ, PT ;  /* 0x000000ff0900720c */ /* 0x000fe20003f66270 */
[----:B------:R-:W-:Y:S01]  /*ca90*/  @!P4 IMAD.IADD R13, R13, 0x1, -R4 ;  /* 0x000000010d0dc824 */ /* 0x000fe200078e0a04 */
[----:B------:R-:W-:Y:S01]  /*caa0*/  ISETP.GT.U32.AND P6, PT, R4, R5, PT ;  /* 0x000000050400720c */ /* 0x000fe20003fc4070 */
[----:B------:R-:W-:Y:S01]  /*cab0*/  IMAD.HI.U32 R9, R0, R12, RZ ;  /* 0x0000000c00097227 */ /* 0x000fe200078e00ff */
[----:B------:R0:W-:Y:S01]  /*cac0*/  STL [R1+0x38], R8 ;  /* 0x0000380801007387 */ /* 0x0001e20000100800 */
[----:B------:R-:W-:-:S02]  /*cad0*/  ISETP.GT.U32.AND P4, PT, R4, R11, PT ;  /* 0x0000000b0400720c */ /* 0x000fc40003f84070 */
[----:B------:R-:W-:Y:S02]  /*cae0*/  IMAD.MOV R9, RZ, RZ, -R9 ;  /* 0x000000ffff097224 */ /* 0x000fe400078e0a09 */
[----:B------:R-:W-:Y:S02]  /*caf0*/  @!P2 IMAD.IADD R6, R6, 0x1, -R4 ;  /* 0x000000010606a824 */ /* 0x000fe400078e0a04 */
[----:B0-----:R-:W-:Y:S02]  /*cb00*/  IMAD.MOV.U32 R8, RZ, RZ, R13 ;  /* 0x000000ffff087224 */ /* 0x001fe400078e000d */
[----:B------:R-:W-:-:S04]  /*cb10*/  IMAD.HI.U32 R13, R0, R18, RZ ;  /* 0x00000012000d7227 */ /* 0x000fc800078e00ff */
[----:B------:R-:W-:Y:S02]  /*cb20*/  IMAD.MOV R13, RZ, RZ, -R13 ;  /* 0x000000ffff0d7224 */ /* 0x000fe400078e0a0d */
[C---:B------:R-:W-:Y:S02]  /*cb30*/  IMAD R12, R4.reuse, R9, R12 ;  /* 0x00000009040c7224 */ /* 0x040fe400078e020c */
[C---:B------:R-:W-:Y:S02]  /*cb40*/  IMAD R18, R4.reuse, R13, R18 ;  /* 0x0000000d04127224 */ /* 0x040fe400078e0212 */
[----:B------:R-:W-:Y:S01]  /*cb50*/  @!P6 IMAD.IADD R5, R5, 0x1, -R4 ;  /* 0x000000010505e824 */ /* 0x000fe200078e0a04 */
[----:B------:R-:W-:Y:S01]  /*cb60*/  ISETP.GT.U32.AND P6, PT, R4, R12, PT ;  /* 0x0000000c0400720c */ /* 0x000fe20003fc4070 */
[----:B------:R-:W-:Y:S02]  /*cb70*/  IMAD.MOV.U32 R10, RZ, RZ, R6 ;  /* 0x000000ffff0a7224 */ /* 0x000fe400078e0006 */
[----:B------:R-:W-:-:S02]  /*cb80*/  @!P4 IMAD.IADD R11, R11, 0x1, -R4 ;  /* 0x000000010b0bc824 */ /* 0x000fc400078e0a04 */
[----:B------:R-:W-:Y:S01]  /*cb90*/  @!P1 IMAD.MOV R10, RZ, RZ, -R10 ;  /* 0x000000ffff0a9224 */ /* 0x000fe200078e0a0a */
[C---:B------:R-:W-:Y:S02]  /*cba0*/  ISETP.GT.U32.AND P1, PT, R4.reuse, R18, PT ;  /* 0x000000120400720c */ /* 0x040fe40003f24070 */
[----:B------:R-:W-:Y:S01]  /*cbb0*/  ISETP.GE.AND P2, PT, R3, RZ, PT ;  /* 0x000000ff0300720c */ /* 0x000fe20003f46270 */
[C---:B------:R-:W-:Y:S01]  /*cbc0*/  VIADD R3, R29.reuse, 0x13 ;  /* 0x000000131d037836 */ /* 0x040fe20000000000 */
[----:B------:R-:W-:Y:S01]  /*cbd0*/  ISETP.GT.U32.AND P4, PT, R4, R11, PT ;  /* 0x0000000b0400720c */ /* 0x000fe20003f84070 */
[----:B------:R-:W-:Y:S01]  /*cbe0*/  @!P5 IMAD.MOV R8, RZ, RZ, -R8 ;  /* 0x000000ffff08d224 */ /* 0x000fe200078e0a08 */
[----:B------:R-:W-:Y:S01]  /*cbf0*/  ISETP.GE.AND P5, PT, R2, RZ, PT ;  /* 0x000000ff0200720c */ /* 0x000fe20003fa6270 */
[----:B------:R-:W-:Y:S01]  /*cc00*/  VIADD R2, R29, 0x12 ;  /* 0x000000121d027836 */ /* 0x000fe20000000000 */
[----:B------:R-:W-:Y:S01]  /*cc10*/  IABS R6, R3 ;  /* 0x0000000300067213 */ /* 0x000fe20000000000 */
[--C-:B------:R-:W-:Y:S01]  /*cc20*/  @!P6 IMAD.IADD R12, R12, 0x1, -R4.reuse ;  /* 0x000000010c0ce824 */ /* 0x100fe200078e0a04 */
[----:B------:R0:W-:Y:S03]  /*cc30*/  STL [R1+0x34], R8 ;  /* 0x0000340801007387 */ /* 0x0001e60000100800 */
[----:B------:R-:W-:Y:S01]  /*cc40*/  @!P1 IMAD.IADD R18, R18, 0x1, -R4 ;  /* 0x0000000112129824 */ /* 0x000fe200078e0a04 */
[----:B------:R-:W-:Y:S01]  /*cc50*/  ISETP.GT.U32.AND P6, PT, R4, R12, PT ;  /* 0x0000000c0400720c */ /* 0x000fe20003fc4070 */
[----:B------:R-:W-:-:S04]  /*cc60*/  IMAD.HI.U32 R9, R0, R6, RZ ;  /* 0x0000000600097227 */ /* 0x000fc800078e00ff */
[----:B0-----:R-:W-:Y:S01]  /*cc70*/  IMAD.MOV.U32 R8, RZ, RZ, R5 ;  /* 0x000000ffff087224 */ /* 0x001fe200078e0005 */
[----:B------:R-:W-:Y:S01]  /*cc80*/  IABS R5, R2 ;  /* 0x0000000200057213 */ /* 0x000fe20000000000 */
[----:B------:R-:W-:Y:S01]  /*cc90*/  @!P4 IMAD.IADD R11, R11, 0x1, -R4 ;  /* 0x000000010b0bc824 */ /* 0x000fe200078e0a04 */
[----:B------:R-:W-:Y:S01]  /*cca0*/  ISETP.GE.AND P4, PT, R2, RZ, PT ;  /* 0x000000ff0200720c */ /* 0x000fe20003f86270 */
[----:B------:R-:W-:Y:S01]  /*ccb0*/  IMAD.MOV R9, RZ, RZ, -R9 ;  /* 0x000000ffff097224 */ /* 0x000fe200078e0a09 */
[----:B------:R-:W-:Y:S01]  /*ccc0*/  ISETP.GT.U32.AND P1, PT, R4, R18, PT ;  /* 0x000000120400720c */ /* 0x000fe20003f24070 */
[----:B------:R-:W-:Y:S01]  /*ccd0*/  IMAD.HI.U32 R2, R0, R5, RZ ;  /* 0x0000000500027227 */ /* 0x000fe200078e00ff */
[----:B------:R-:W-:-:S03]  /*cce0*/  ISETP.GE.AND P0, PT, R14, RZ, PT ;  /* 0x000000ff0e00720c */ /* 0x000fc60003f06270 */
[----:B------:R-:W-:Y:S02]  /*ccf0*/  IMAD.MOV R2, RZ, RZ, -R2 ;  /* 0x000000ffff027224 */ /* 0x000fe400078e0a02 */
[C---:B------:R-:W-:Y:S02]  /*cd00*/  IMAD R6, R4.reuse, R9, R6 ;  /* 0x0000000904067224 */ /* 0x040fe400078e0206 */
[----:B------:R-:W-:Y:S01]  /*cd10*/  @!P3 IMAD.MOV R8, RZ, RZ, -R8 ;  /* 0x000000ffff08b224 */ /* 0x000fe200078e0a08 */
[----:B------:R-:W-:Y:S01]  /*cd20*/  ISETP.GE.AND P3, PT, R3, RZ, PT ;  /* 0x000000ff0300720c */ /* 0x000fe20003f66270 */
[----:B------:R-:W-:Y:S02]  /*cd30*/  IMAD R5, R4, R2, R5 ;  /* 0x0000000204057224 */ /* 0x000fe400078e0205 */
[--C-:B------:R-:W-:Y:S01]  /*cd40*/  @!P6 IMAD.IADD R12, R12, 0x1, -R4.reuse ;  /* 0x000000010c0ce824 */ /* 0x100fe200078e0a04 */
[----:B------:R-:W-:Y:S01]  /*cd50*/  ISETP.GT.U32.AND P6, PT, R4, R6, PT ;  /* 0x000000060400720c */ /* 0x000fe20003fc4070 */
[----:B------:R-:W-:Y:S01]  /*cd60*/  VIADD R3, R29, 0x11 ;  /* 0x000000111d037836 */ /* 0x000fe20000000000 */
[----:B------:R-:W-:Y:S01]  /*cd70*/  STL [R1+0x30], R10 ;  /* 0x0000300a01007387 */ /* 0x000fe20000100800 */
[----:B------:R-:W-:Y:S01]  /*cd80*/  @!P1 IMAD.IADD R18, R18, 0x1, -R4 ;  /* 0x0000000112129824 */ /* 0x000fe200078e0a04 */
[----:B------:R-:W-:-:S02]  /*cd90*/  ISETP.GT.U32.AND P1, PT, R4, R5, PT ;  /* 0x000000050400720c */ /* 0x000fc40003f24070 */
[----:B------:R0:W-:Y:S01]  /*cda0*/  STL [R1+0x2c], R8 ;  /* 0x00002c0801007387 */ /* 0x0001e20000100800 */
[----:B------:R-:W-:Y:S01]  /*cdb0*/  IABS R16, R3 ;  /* 0x0000000300107213 */ /* 0x000fe20000000000 */
[----:B------:R-:W-:Y:S02]  /*cdc0*/  VIADD R9, R29, 0x10 ;  /* 0x000000101d097836 */ /* 0x000fe40000000000 */
[----:B0-----:R-:W-:-:S04]  /*cdd0*/  IMAD.MOV.U32 R8, RZ, RZ, R11 ;  /* 0x000000ffff087224 */ /* 0x001fc800078e000b */
[----:B------:R-:W-:Y:S02]  /*cde0*/  @!P0 IMAD.MOV R8, RZ, RZ, -R8 ;  /* 0x000000ffff088224 */ /* 0x000fe400078e0a08 */
[----:B------:R-:W-:Y:S01]  /*cdf0*/  IMAD.HI.U32 R13, R0, R16, RZ ;  /* 0x00000010000d7227 */ /* 0x000fe200078e00ff */
[----:B------:R-:W-:Y:S02]  /*ce00*/  ISETP.GE.AND P0, PT, R3, RZ, PT ;  /* 0x000000ff0300720c */ /* 0x000fe40003f06270 */
[----:B------:R0:W-:Y:S01]  /*ce10*/  STL [R1+0x28], R8 ;  /* 0x0000280801007387 */ /* 0x0001e20000100800 */
[----:B------:R-:W-:Y:S01]  /*ce20*/  VIADD R3, R29, 0xf ;  /* 0x0000000f1d037836 */ /* 0x000fe20000000000 */
[----:B------:R-:W-:Y:S01]  /*ce30*/  IABS R11, R9 ;  /* 0x00000009000b7213 */ /* 0x000fe20000000000 */
[----:B------:R-:W-:Y:S02]  /*ce40*/  @!P6 IMAD.IADD R6, R6, 0x1, -R4 ;  /* 0x000000010606e824 */ /* 0x000fe400078e0a04 */
[----:B------:R-:W-:-:S02]  /*ce50*/  IMAD.MOV R13, RZ, RZ, -R13 ;  /* 0x000000ffff0d7224 */ /* 0x000fc400078e0a0d */
[----:B0-----:R-:W-:Y:S01]  /*ce60*/  IMAD.MOV.U32 R8, RZ, RZ, R12 ;  /* 0x000000ffff087224 */ /* 0x001fe200078e000c */
[----:B------:R-:W-:Y:S01]  /*ce70*/  IABS R17, R3 ;  /* 0x0000000300117213 */ /* 0x000fe20000000000 */
[----:B------:R-:W-:Y:S02]  /*ce80*/  @!P1 IMAD.IADD R5, R5, 0x1, -R4 ;  /* 0x0000000105059824 */ /* 0x000fe400078e0a04 */
[----:B------:R-:W-:Y:S01]  /*ce90*/  @!P5 IMAD.MOV R8, RZ, RZ, -R8 ;  /* 0x000000ffff08d224 */ /* 0x000fe200078e0a08 */
[C---:B------:R-:W-:Y:S01]  /*cea0*/  ISETP.GT.U32.AND P5, PT, R4.reuse, R6, PT ;  /* 0x000000060400720c */ /* 0x040fe20003fa4070 */
[----:B------:R-:W-:Y:S02]  /*ceb0*/  IMAD R16, R4, R13, R16 ;  /* 0x0000000d04107224 */ /* 0x000fe400078e0210 */
[----:B------:R-:W-:Y:S01]  /*cec0*/  IMAD.HI.U32 R13, R0, R11, RZ ;  /* 0x0000000b000d7227 */ /* 0x000fe200078e00ff */
[----:B------:R-:W-:-:S03]  /*ced0*/  ISETP.GT.U32.AND P1, PT, R4, R5, PT ;  /* 0x000000050400720c */ /* 0x000fc60003f24070 */
[----:B------:R-:W-:-:S04]  /*cee0*/  IMAD.HI.U32 R12, R0, R17, RZ ;  /* 0x00000011000c7227 */ /* 0x000fc800078e00ff */
[----:B------:R-:W-:Y:S02]  /*cef0*/  IMAD.MOV R13, RZ, RZ, -R13 ;  /* 0x000000ffff0d7224 */ /* 0x000fe400078e0a0d */
[----:B------:R-:W-:Y:S02]  /*cf00*/  VIADD R2, R29, 0xe ;  /* 0x0000000e1d027836 */ /* 0x000fe40000000000 */
[----:B------:R-:W-:Y:S02]  /*cf10*/  IMAD.MOV R12, RZ, RZ, -R12 ;  /* 0x000000ffff0c7224 */ /* 0x000fe400078e0a0c */
[C---:B------:R-:W-:Y:S01]  /*cf20*/  IMAD R11, R4.reuse, R13, R11 ;  /* 0x0000000d040b7224 */ /* 0x040fe200078e020b */
[----:B------:R-:W-:Y:S01]  /*cf30*/  IABS R14, R2 ;  /* 0x00000002000e7213 */ /* 0x000fe20000000000 */
[----:B------:R-:W-:Y:S02]  /*cf40*/  IMAD R17, R4, R12, R17 ;  /* 0x0000000c04117224 */ /* 0x000fe400078e0211 */
[--C-:B------:R-:W-:Y:S01]  /*cf50*/  @!P5 IMAD.IADD R6, R6, 0x1, -R4.reuse ;  /* 0x000000010606d824 */ /* 0x100fe200078e0a04 */
[C---:B------:R-:W-:Y:S01]  /*cf60*/  ISETP.GT.U32.AND P5, PT, R4.reuse, R11, PT ;  /* 0x0000000b0400720c */ /* 0x040fe20003fa4070 */
[----:B------:R0:W-:Y:S01]  /*cf70*/  STL [R1+0x24], R8 ;  /* 0x0000240801007387 */ /* 0x0001e20000100800 */
[----:B------:R-:W-:Y:S01]  /*cf80*/  @!P1 IMAD.IADD R5, R5, 0x1, -R4 ;  /* 0x0000000105059824 */ /* 0x000fe200078e0a04 */
[----:B------:R-:W-:Y:S01]  /*cf90*/  ISETP.GT.U32.AND P1, PT, R4, R17, PT ;  /* 0x000000110400720c */ /* 0x000fe20003f24070 */
[----:B------:R-:W-:Y:S01]  /*cfa0*/  IMAD.HI.U32 R15, R0, R14, RZ ;  /* 0x0000000e000f7227 */ /* 0x000fe200078e00ff */
[----:B------:R-:W-:-:S03]  /*cfb0*/  ISETP.GT.U32.AND P6, PT, R4, R16, PT ;  /* 0x000000100400720c */ /* 0x000fc60003fc4070 */
[----:B0-----:R-:W-:Y:S02]  /*cfc0*/  IMAD.MOV.U32 R8, RZ, RZ, R18 ;  /* 0x000000ffff087224 */ /* 0x001fe400078e0012 */
[----:B------:R-:W-:Y:S02]  /*cfd0*/  IMAD.MOV.U32 R10, RZ, RZ, R6 ;  /* 0x000000ffff0a7224 */ /* 0x000fe400078e0006 */
[----:B------:R-:W-:Y:S01]  /*cfe0*/  @!P2 IMAD.MOV R8, RZ, RZ, -R8 ;  /* 0x000000ffff08a224 */ /* 0x000fe200078e0a08 */
[----:B------:R-:W-:Y:S01]  /*cff0*/  ISETP.GE.AND P2, PT, R9, RZ, PT ;  /* 0x000000ff0900720c */ /* 0x000fe20003f46270 */
[----:B------:R-:W-:Y:S02]  /*d000*/  IMAD.MOV R9, RZ, RZ, -R15 ;  /* 0x000000ffff097224 */ /* 0x000fe400078e0a0f */
[----:B------:R-:W-:Y:S01]  /*d010*/  VIADD R6, R29, 0xd ;  /* 0x0000000d1d067836 */ /* 0x000fe20000000000 */
[----:B------:R0:W-:Y:S01]  /*d020*/  STL [R1+0x20], R8 ;  /* 0x0000200801007387 */ /* 0x0001e20000100800 */
[----:B------:R-:W-:-:S02]  /*d030*/  IMAD R14, R4, R9, R14 ;  /* 0x00000009040e7224 */ /* 0x000fc400078e020e */
[--C-:B------:R-:W-:Y:S01]  /*d040*/  @!P5 IMAD.IADD R11, R11, 0x1, -R4.reuse ;  /* 0x000000010b0bd824 */ /* 0x100fe200078e0a04 */
[----:B------:R-:W-:Y:S01]  /*d050*/  IABS R18, R6 ;  /* 0x0000000600127213 */ /* 0x000fe20000000000 */
[--C-:B------:R-:W-:Y:S02]  /*d060*/  @!P1 IMAD.IADD R17, R17, 0x1, -R4.reuse ;  /* 0x0000000111119824 */ /* 0x100fe400078e0a04 */
[----:B0-----:R-:W-:Y:S01]  /*d070*/  IMAD.MOV.U32 R8, RZ, RZ, R5 ;  /* 0x000000ffff087224 */ /* 0x001fe200078e0005 */
[----:B------:R-:W-:Y:S01]  /*d080*/  ISETP.GE.AND P5, PT, R6, RZ, PT ;  /* 0x000000ff0600720c */ /* 0x000fe20003fa6270 */
[----:B------:R-:W-:Y:S01]  /*d090*/  @!P6 IMAD.IADD R16, R16, 0x1, -R4 ;  /* 0x000000011010e824 */ /* 0x000fe200078e0a04 */
[C---:B------:R-:W-:Y:S01]  /*d0a0*/  ISETP.GT.U32.AND P1, PT, R4.reuse, R11, PT ;  /* 0x0000000b0400720c */ /* 0x040fe20003f24070 */
[----:B------:R-:W-:Y:S01]  /*d0b0*/  @!P4 IMAD.MOV R8, RZ, RZ, -R8 ;  /* 0x000000ffff08c224 */ /* 0x000fe200078e0a08 */
[----:B------:R-:W-:Y:S01]  /*d0c0*/  ISETP.GT.U32.AND P4, PT, R4, R14, PT ;  /* 0x0000000e0400720c */ /* 0x000fe20003f84070 */
[----:B------:R-:W-:Y:S01]  /*d0d0*/  IMAD.HI.U32 R6, R0, R18, RZ ;  /* 0x0000001200067227 */ /* 0x000fe200078e00ff */
[----:B------:R-:W-:-:S03]  /*d0e0*/  ISETP.GT.U32.AND P6, PT, R4, R16, PT ;  /* 0x000000100400720c */ /* 0x000fc60003fc4070 */
[----:B------:R-:W-:-:S04]  /*d0f0*/  IMAD.MOV R6, RZ, RZ, -R6 ;  /* 0x000000ffff067224 */ /* 0x000fc800078e0a06 */
[----:B------:R-:W-:Y:S02]  /*d100*/  IMAD R18, R4, R6, R18 ;  /* 0x0000000604127224 */ /* 0x000fe400078e0212 */
[--C-:B------:R-:W-:Y:S02]  /*d110*/  @!P1 IMAD.IADD R11, R11, 0x1, -R4.reuse ;  /* 0x000000010b0b9824 */ /* 0x100fe400078e0a04 */
[----:B------:R-:W-:Y:S01]  /*d120*/  @!P4 IMAD.IADD R14, R14, 0x1, -R4 ;  /* 0x000000010e0ec824 */ /* 0x000fe200078e0a04 */
[C---:B------:R-:W-:Y:S01]  /*d130*/  ISETP.GT.U32.AND P1, PT, R4.reuse, R18, PT ;  /* 0x000000120400720c */ /* 0x040fe20003f24070 */
[----:B------:R-:W-:Y:S01]  /*d140*/  @!P3 IMAD.MOV R10, RZ, RZ, -R10 ;  /* 0x000000ffff0ab224 */ /* 0x000fe200078e0a0a */
[----:B------:R-:W-:Y:S01]  /*d150*/  ISETP.GE.AND P3, PT, R3, RZ, PT ;  /* 0x000000ff0300720c */ /* 0x000fe20003f66270 */
[----:B------:R-:W-:Y:S01]  /*d160*/  VIADD R3, R29, 0xc ;  /* 0x0000000c1d037836 */ /* 0x000fe20000000000 */
[----:B------:R-:W-:Y:S01]  /*d170*/  ISETP.GT.U32.AND P4, PT, R4, R14, PT ;  /* 0x0000000e0400720c */ /* 0x000fe20003f84070 */
[----:B------:R-:W-:-:S02]  /*d180*/  @!P6 IMAD.IADD R16, R16, 0x1, -R4 ;  /* 0x000000011010e824 */ /* 0x000fc400078e0a04 */
[C---:B------:R-:W-:Y:S01]  /*d190*/  VIADD R5, R29.reuse, 0xa ;  /* 0x0000000a1d057836 */ /* 0x040fe20000000000 */
[----:B------:R-:W-:Y:S01]  /*d1a0*/  IABS R9, R3 ;  /* 0x0000000300097213 */ /* 0x000fe20000000000 */
[----:B------:R-:W-:Y:S01]  /*d1b0*/  @!P0 IMAD.MOV R16, RZ, RZ, -R16 ;  /* 0x000000ffff108224 */ /* 0x000fe200078e0a10 */
[----:B------:R-:W-:Y:S02]  /*d1c0*/  ISETP.GT.U32.AND P0, PT, R4, R17, PT ;  /* 0x000000110400720c */ /* 0x000fe40003f04070 */
[----:B------:R-:W-:Y:S01]  /*d1d0*/  ISETP.GE.AND P6, PT, R2, RZ, PT ;  /* 0x000000ff0200720c */ /* 0x000fe20003fc6270 */
[----:B------:R-:W-:Y:S01]  /*d1e0*/  VIADD R2, R29, 0xb ;  /* 0x0000000b1d027836 */ /* 0x000fe20000000000 */
[----:B------:R-:W-:Y:S01]  /*d1f0*/  IABS R15, R5 ;  /* 0x00000005000f7213 */ /* 0x000fe20000000000 */
[----:B------:R-:W-:Y:S02]  /*d200*/  @!P1 IMAD.IADD R18, R18, 0x1, -R4 ;  /* 0x0000000112129824 */ /* 0x000fe400078e0a04 */
[----:B------:R-:W-:Y:S01]  /*d210*/  IMAD.HI.U32 R6, R0, R9, RZ ;  /* 0x0000000900067227 */ /* 0x000fe200078e00ff */
[----:B------:R-:W-:-:S02]  /*d220*/  IABS R13, R2 ;  /* 0x00000002000d7213 */ /* 0x000fc40000000000 */
[----:B------:R-:W-:Y:S01]  /*d230*/  ISETP.GT.U32.AND P1, PT, R4, R18, PT ;  /* 0x000000120400720c */ /* 0x000fe20003f24070 */
[----:B------:R-:W-:Y:S01]  /*d240*/  @!P4 IMAD.IADD R14, R14, 0x1, -R4 ;  /* 0x000000010e0ec824 */ /* 0x000fe200078e0a04 */
[----:B------:R-:W-:Y:S01]  /*d250*/  ISETP.GE.AND P4, PT, R2, RZ, PT ;  /* 0x000000ff0200720c */ /* 0x000fe20003f86270 */
[----:B------:R-:W-:Y:S02]  /*d260*/  IMAD.MOV R6, RZ, RZ, -R6 ;  /* 0x000000ffff067224 */ /* 0x000fe400078e0a06 */
[----:B------:R-:W-:-:S04]  /*d270*/  IMAD.HI.U32 R2, R0, R15, RZ ;  /* 0x0000000f00027227 */ /* 0x000fc800078e00ff */
[----:B------:R-:W-:Y:S02]  /*d280*/  IMAD R9, R4, R6, R9 ;  /* 0x0000000604097224 */ /* 0x000fe400078e0209 */
[----:B------:R-:W-:Y:S01]  /*d290*/  @!P0 IMAD.IADD R17, R17, 0x1, -R4 ;  /* 0x0000000111118824 */ /* 0x000fe200078e0a04 */
[----:B------:R-:W-:Y:S01]  /*d2a0*/  ISETP.GE.AND P0, PT, R3, RZ, PT ;  /* 0x000000ff0300720c */ /* 0x000fe20003f06270 */
[----:B------:R-:W-:Y:S02]  /*d2b0*/  IMAD.MOV R2, RZ, RZ, -R2 ;  /* 0x000000ffff027224 */ /* 0x000fe400078e0a02 */
[----:B------:R-:W-:-:S04]  /*d2c0*/  IMAD.HI.U32 R3, R0, R13, RZ ;  /* 0x0000000d00037227 */ /* 0x000fc800078e00ff */
[----:B------:R-:W-:Y:S01]  /*d2d0*/  @!P6 IMAD.MOV R14, RZ, RZ, -R14 ;  /* 0x000000ffff0ee224 */ /* 0x000fe200078e0a0e */
[C---:B------:R-:W-:Y:S01]  /*d2e0*/  ISETP.GT.U32.AND P6, PT, R4.reuse, R9, PT ;  /* 0x000000090400720c */ /* 0x040fe20003fc4070 */
[----:B------:R-:W-:Y:S02]  /*d2f0*/  IMAD R15, R4, R2, R15 ;  /* 0x00000002040f7224 */ /* 0x000fe400078e020f */
[C---:B------:R-:W-:Y:S02]  /*d300*/  VIADD R12, R29.reuse, 0x8 ;  /* 0x000000081d0c7836 */ /* 0x040fe40000000000 */
[----:B------:R-:W-:Y:S02]  /*d310*/  VIADD R2, R29, 0x9 ;  /* 0x000000091d027836 */ /* 0x000fe40000000000 */
[----:B------:R-:W-:Y:S02]  /*d320*/  IMAD.MOV R3, RZ, RZ, -R3 ;  /* 0x000000ffff037224 */ /* 0x000fe400078e0a03 */
[----:B------:R-:W-:Y:S01]  /*d330*/  @!P1 IMAD.IADD R18, R18, 0x1, -R4 ;  /* 0x0000000112129824 */ /* 0x000fe200078e0a04 */
[----:B------:R-:W-:Y:S01]  /*d340*/  ISETP.GE.AND P1, PT, R12, RZ, PT ;  /* 0x000000ff0c00720c */ /* 0x000fe20003f26270 */
[----:B------:R-:W-:Y:S01]  /*d350*/  IMAD R13, R4, R3, R13 ;  /* 0x00000003040d7224 */ /* 0x000fe200078e020d */
[----:B------:R-:W-:-:S02]  /*d360*/  IABS R19, R2 ;  /* 0x0000000200137213 */ /* 0x000fc40000000000 */
[----:B------:R-:W-:Y:S01]  /*d370*/  IABS R12, R12 ;  /* 0x0000000c000c7213 */ /* 0x000fe20000000000 */
[----:B------:R-:W-:Y:S01]  /*d380*/  @!P3 IMAD.MOV R17, RZ, RZ, -R17 ;  /* 0x000000ffff11b224 */ /* 0x000fe200078e0a11 */
[----:B------:R-:W-:Y:S01]  /*d390*/  ISETP.GE.AND P3, PT, R2, RZ, PT ;  /* 0x000000ff0200720c */ /* 0x000fe20003f66270 */
[C---:B------:R-:W-:Y:S02]  /*d3a0*/  VIADD R24, R29.reuse, 0x7 ;  /* 0x000000071d187836 */ /* 0x040fe40000000000 */
[----:B------:R-:W-:Y:S02]  /*d3b0*/  VIADD R23, R29, 0x6 ;  /* 0x000000061d177836 */ /* 0x000fe40000000000 */
[----:B------:R-:W-:Y:S01]  /*d3c0*/  @!P5 IMAD.MOV R18, RZ, RZ, -R18 ;  /* 0x000000ffff12d224 */ /* 0x000fe200078e0a12 */
[----:B------:R-:W-:Y:S01]  /*d3d0*/  ISETP.GT.U32.AND P5, PT, R4, R13, PT ;  /* 0x0000000d0400720c */ /* 0x000fe20003fa4070 */
[----:B------:R-:W-:-:S04]  /*d3e0*/  IMAD.HI.U32 R3, R0, R19, RZ ;  /* 0x0000001300037227 */ /* 0x000fc800078e00ff */
[----:B------:R-:W-:Y:S01]  /*d3f0*/  IMAD.HI.U32 R2, R0, R12, RZ ;  /* 0x0000000c00027227 */ /* 0x000fe200078e00ff */
[----:B------:R-:W-:-:S03]  /*d400*/  IABS R20, R24 ;  /* 0x0000001800147213 */ /* 0x000fc60000000000 */
[----:B------:R-:W-:Y:S01]  /*d410*/  @!P6 IMAD.IADD R9, R9, 0x1, -R4 ;  /* 0x000000010909e824 */ /* 0x000fe200078e0a04 */
[----:B------:R-:W-:Y:S01]  /*d420*/  IABS R25, R23 ;  /* 0x0000001700197213 */ /* 0x000fe20000000000 */
[----:B------:R-:W-:Y:S02]  /*d430*/  IMAD.MOV R3, RZ, RZ, -R3 ;  /* 0x000000ffff037224 */ /* 0x000fe400078e0a03 */
[----:B------:R-:W-:Y:S01]  /*d440*/  IMAD.MOV R2, RZ, RZ, -R2 ;  /* 0x000000ffff027224 */ /* 0x000fe200078e0a02 */
[C---:B------:R-:W-:Y:S01]  /*d450*/  ISETP.GT.U32.AND P6, PT, R4.reuse, R9, PT ;  /* 0x000000090400720c */ /* 0x040fe20003fc4070 */
[----:B------:R-:W-:Y:S01]  /*d460*/  @!P2 IMAD.MOV R11, RZ, RZ, -R11 ;  /* 0x000000ffff0ba224 */ /* 0x000fe200078e0a0b */
[----:B------:R-:W-:Y:S01]  /*d470*/  ISETP.GE.AND P2, PT, R5, RZ, PT ;  /* 0x000000ff0500720c */ /* 0x000fe20003f46270 */
[----:B------:R-:W-:Y:S02]  /*d480*/  IMAD R19, R4, R3, R19 ;  /* 0x0000000304137224 */ /* 0x000fe400078e0213 */
[----:B------:R-:W-:-:S02]  /*d490*/  VIADD R28, R29, 0x5 ;  /* 0x000000051d1c7836 */ /* 0x000fc40000000000 */
[----:B------:R-:W-:Y:S02]  /*d4a0*/  IMAD R12, R4, R2, R12 ;  /* 0x00000002040c7224 */ /* 0x000fe400078e020c */
[----:B------:R-:W-:Y:S02]  /*d4b0*/  VIADD R5, R29, 0x3 ;  /* 0x000000031d057836 */ /* 0x000fe40000000000 */
[----:B------:R-:W-:-:S04]  /*d4c0*/  IMAD.HI.U32 R3, R0, R20, RZ ;  /* 0x0000001400037227 */ /* 0x000fc800078e00ff */
[----:B------:R-:W-:Y:S01]  /*d4d0*/  IMAD.HI.U32 R2, R0, R25, RZ ;  /* 0x0000001900027227 */ /* 0x000fe200078e00ff */
[----:B------:R-:W-:Y:S02]  /*d4e0*/  IABS R26, R28 ;  /* 0x0000001c001a7213 */ /* 0x000fe40000000000 */
[----:B------:R-:W-:Y:S01]  /*d4f0*/  IABS R21, R5 ;  /* 0x0000000500157213 */ /* 0x000fe20000000000 */
[----:B------:R-:W-:Y:S02]  /*d500*/  @!P5 IMAD.IADD R13, R13, 0x1, -R4 ;  /* 0x000000010d0dd824 */ /* 0x000fe400078e0a04 */
[----:B------:R-:W-:Y:S02]  /*d510*/  IMAD.MOV R3, RZ, RZ, -R3 ;  /* 0x000000ffff037224 */ /* 0x000fe400078e0a03 */
[----:B------:R-:W-:Y:S01]  /*d520*/  IMAD.MOV R2, RZ, RZ, -R2 ;  /* 0x000000ffff027224 */ /* 0x000fe200078e0a02 */
[C---:B------:R-:W-:Y:S01]  /*d530*/  ISETP.GT.U32.AND P5, PT, R4.reuse, R13, PT ;  /* 0x0000000d0400720c */ /* 0x040fe20003fa4070 */
[----:B------:R-:W-:-:S02]  /*d540*/  IMAD R20, R4, R3, R20 ;  /* 0x0000000304147224 */ /* 0x000fc400078e0214 */
[----:B------:R-:W-:Y:S02]  /*d550*/  IMAD R25, R4, R2, R25 ;  /* 0x0000000204197224 */ /* 0x000fe400078e0219 */
[----:B------:R-:W-:-:S04]  /*d560*/  IMAD.HI.U32 R2, R0, R26, RZ ;  /* 0x0000001a00027227 */ /* 0x000fc800078e00ff */
[----:B------:R-:W-:-:S04]  /*d570*/  IMAD.HI.U32 R3, R0, R21, RZ ;  /* 0x0000001500037227 */ /* 0x000fc800078e00ff */
[----:B------:R-:W-:Y:S01]  /*d580*/  @!P6 IMAD.IADD R9, R9, 0x1, -R4 ;  /* 0x000000010909e824 */ /* 0x000fe200078e0a04 */
[C---:B------:R-:W-:Y:S01]  /*d590*/  ISETP.GT.U32.AND P6, PT, R4.reuse, R15, PT ;  /* 0x0000000f0400720c */ /* 0x040fe20003fc4070 */
[----:B------:R-:W-:Y:S02]  /*d5a0*/  IMAD.MOV R2, RZ, RZ, -R2 ;  /* 0x000000ffff027224 */ /* 0x000fe400078e0a02 */
[----:B------:R-:W-:Y:S02]  /*d5b0*/  IMAD.MOV R3, RZ, RZ, -R3 ;  /* 0x000000ffff037224 */ /* 0x000fe400078e0a03 */
[----:B------:R-:W-:Y:S01]  /*d5c0*/  @!P0 IMAD.MOV R9, RZ, RZ, -R9 ;  /* 0x000000ffff098224 */ /* 0x000fe200078e0a09 */
[C---:B------:R-:W-:Y:S01]  /*d5d0*/  ISETP.GT.U32.AND P0, PT, R4.reuse, R19, PT ;  /* 0x000000130400720c */ /* 0x040fe20003f04070 */
[C---:B------:R-:W-:Y:S02]  /*d5e0*/  IMAD R26, R4.reuse, R2, R26 ;  /* 0x00000002041a7224 */ /* 0x040fe400078e021a */
[----:B------:R-:W-:-:S02]  /*d5f0*/  IMAD R21, R4, R3, R21 ;  /* 0x0000000304157224 */ /* 0x000fc400078e0215 */
[C---:B------:R-:W-:Y:S02]  /*d600*/  VIADD R6, R29.reuse, 0x4 ;  /* 0x000000041d067836 */ /* 0x040fe40000000000 */
[C---:B------:R-:W-:Y:S02]  /*d610*/  VIADD R2, R29.reuse, 0x2 ;  /* 0x000000021d027836 */ /* 0x040fe40000000000 */
[----:B------:R-:W-:Y:S02]  /*d620*/  VIADD R3, R29, 0x1 ;  /* 0x000000011d037836 */ /* 0x000fe40000000000 */
[----:B------:R-:W0:Y:S01]  /*d630*/  S2R R29, SR_TID.X ;  /* 0x00000000001d7919 */ /* 0x000e220000002100 */
[--C-:B------:R-:W-:Y:S01]  /*d640*/  @!P5 IMAD.IADD R13, R13, 0x1, -R4.reuse ;  /* 0x000000010d0dd824 */ /* 0x100fe200078e0a04 */
[C---:B------:R-:W-:Y:S01]  /*d650*/  ISETP.GT.U32.AND P5, PT, R4.reuse, R12, PT ;  /* 0x0000000c0400720c */ /* 0x040fe20003fa4070 */
[--C-:B------:R-:W-:Y:S01]  /*d660*/  @!P6 IMAD.IADD R15, R15, 0x1, -R4.reuse ;  /* 0x000000010f0fe824 */ /* 0x100fe200078e0a04 */
[----:B------:R-:W-:Y:S01]  /*d670*/  ISETP.GT.U32.AND P6, PT, R4, R20, PT ;  /* 0x000000140400720c */ /* 0x000fe20003fc4070 */
[----:B------:R-:W-:-:S03]  /*d680*/  @!P0 IMAD.IADD R19, R19, 0x1, -R4 ;  /* 0x0000000113138824 */ /* 0x000fc600078e0a04 */
[----:B------:R-:W-:Y:S02]  /*d690*/  ISETP.GT.U32.AND P0, PT, R4, R15, PT ;  /* 0x0000000f0400720c */ /* 0x000fe40003f04070 */
[----:B------:R-:W-:-:S05]  /*d6a0*/  IABS R27, R6 ;  /* 0x00000006001b7213 */ /* 0x000fca0000000000 */
[--C-:B------:R-:W-:Y:S01]  /*d6b0*/  @!P5 IMAD.IADD R12, R12, 0x1, -R4.reuse ;  /* 0x000000010c0cd824 */ /* 0x100fe200078e0a04 */
[----:B------:R-:W-:Y:S01]  /*d6c0*/  ISETP.GT.U32.AND P5, PT, R4, R19, PT ;  /* 0x000000130400720c */ /* 0x000fe20003fa4070 */
[----:B------:R-:W-:Y:S02]  /*d6d0*/  @!P6 IMAD.IADD R20, R20, 0x1, -R4 ;  /* 0x000000011414e824 */ /* 0x000fe400078e0a04 */
[----:B------:R-:W-:Y:S01]  /*d6e0*/  IMAD.HI.U32 R22, R0, R27, RZ ;  /* 0x0000001b00167227 */ /* 0x000fe200078e00ff */
[----:B------:R-:W-:-:S03]  /*d6f0*/  ISETP.GT.U32.AND P6, PT, R4, R12, PT ;  /* 0x0000000c0400720c */ /* 0x000fc60003fc4070 */
[----:B------:R-:W-:Y:S01]  /*d700*/  @!P0 IMAD.IADD R15, R15, 0x1, -R4 ;  /* 0x000000010f0f8824 */ /* 0x000fe200078e0a04 */
[C---:B------:R-:W-:Y:S01]  /*d710*/  ISETP.GT.U32.AND P0, PT, R4.reuse, R25, PT ;  /* 0x000000190400720c */ /* 0x040fe20003f04070 */
[----:B------:R-:W-:Y:S02]  /*d720*/  IMAD.MOV R22, RZ, RZ, -R22 ;  /* 0x000000ffff167224 */ /* 0x000fe400078e0a16 */
[----:B------:R-:W-:Y:S01]  /*d730*/  @!P4 IMAD.MOV R13, RZ, RZ, -R13 ;  /* 0x000000ffff0dc224 */ /* 0x000fe200078e0a0d */
[C---:B------:R-:W-:Y:S01]  /*d740*/  ISETP.GT.U32.AND P4, PT, R4.reuse, R20, PT ;  /* 0x000000140400720c */ /* 0x040fe20003f84070 */
[----:B------:R-:W-:Y:S02]  /*d750*/  IMAD R27, R4, R22, R27 ;  /* 0x00000016041b7224 */ /* 0x000fe400078e021b */
[--C-:B------:R-:W-:Y:S01]  /*d760*/  @!P5 IMAD.IADD R19, R19, 0x1, -R4.reuse ;  /* 0x000000011313d824 */ /* 0x100fe200078e0a04 */
[----:B0-----:R-:W-:Y:S01]  /*d770*/  SHF.R.U32.HI R29, RZ, 0x4, R29 ;  /* 0x00000004ff1d7819 */ /* 0x001fe2000001161d */
[----:B------:R-:W-:Y:S01]  /*d780*/  @!P6 IMAD.IADD R12, R12, 0x1, -R4 ;  /* 0x000000010c0ce824 */ /* 0x000fe200078e0a04 */
[C---:B------:R-:W-:Y:S01]  /*d790*/  ISETP.GT.U32.AND P5, PT, R4.reuse, R26, PT ;  /* 0x0000001a0400720c */ /* 0x040fe20003fa4070 */
[----:B------:R-:W-:Y:S01]  /*d7a0*/  STL [R1+0x1c], R10 ;  /* 0x00001c0a01007387 */ /* 0x000fe20000100800 */
[----:B------:R-:W-:-:S02]  /*d7b0*/  ISETP.GT.U32.AND P6, PT, R4, R27, PT ;  /* 0x0000001b0400720c */ /* 0x000fc40003fc4070 */
[----:B------:R-:W-:Y:S01]  /*d7c0*/  SGXT.U32 R29, R29, 0x2 ;  /* 0x000000021d1d781a */ /* 0x000fe20000000000 */
[----:B------:R0:W-:Y:S01]  /*d7d0*/  STL [R1+0x1a4c], R8 ;  /* 0x001a4c0801007387 */ /* 0x0001e20000100800 */
[----:B------:R-:W-:Y:S01]  /*d7e0*/  @!P0 IMAD.IADD R25, R25, 0x1, -R4 ;  /* 0x0000000119198824 */ /* 0x000fe200078e0a04 */
[----:B------:R-:W-:Y:S02]  /*d7f0*/  ISETP.GT.U32.AND P0, PT, R4, R21, PT ;  /* 0x000000150400720c */ /* 0x000fe40003f04070 */
[----:B------:R-:W-:Y:S01]  /*d800*/  STL [R1+0x1a50], R16 ;  /* 0x001a501001007387 */ /* 0x000fe20000100800 */
[----:B------:R-:W-:-:S03]  /*d810*/  LOP3.LUT R29, R29, 0x78, RZ, 0xfc, !PT ;  /* 0x000000781d1d7812 */ /* 0x000fc600078efcff */
[----:B------:R-:W-:Y:S01]  /*d820*/  STL [R1+0x1a54], R11 ;  /* 0x001a540b01007387 */ /* 0x000fe20000100800 */
[----:B------:R-:W-:-:S03]  /*d830*/  @!P4 IMAD.IADD R20, R20, 0x1, -R4 ;  /* 0x000000011414c824 */ /* 0x000fc600078e0a04 */
[----:B------:R-:W-:Y:S01]  /*d840*/  STL [R1+0x1a58], R17 ;  /* 0x001a581101007387 */ /* 0x000fe20000100800 */
[----:B------:R-:W-:-:S03]  /*d850*/  ISETP.GE.AND P4, PT, R24, RZ, PT ;  /* 0x000000ff1800720c */ /* 0x000fc60003f86270 */
[----:B------:R-:W-:Y:S01]  /*d860*/  STL [R1+0x1a5c], R14 ;  /* 0x001a5c0e01007387 */ /* 0x000fe20000100800 */
[----:B0-----:R-:W-:-:S03]  /*d870*/  IMAD R8, RZ, RZ, -UR6 ;  /* 0x80000006ff087e24 */ /* 0x001fc6000f8e02ff */
[----:B------:R-:W-:Y:S01]  /*d880*/  STL [R1+0x1a60], R18 ;  /* 0x001a601201007387 */ /* 0x000fe20000100800 */
[----:B------:R-:W-:-:S03]  /*d890*/  IABS R24, R3 ;  /* 0x0000000300187213 */ /* 0x000fc60000000000 */
[----:B------:R0:W-:Y:S01]  /*d8a0*/  STL [R1+0x1a64], R9 ;  /* 0x001a640901007387 */ /* 0x0001e20000100800 */
[--C-:B------:R-:W-:Y:S01]  /*d8b0*/  @!P5 IMAD.IADD R26, R26, 0x1, -R4.reuse ;  /* 0x000000011a1ad824 */ /* 0x100fe200078e0a04 */
[----:B------:R-:W-:Y:S01]  /*d8c0*/  IABS R22, R2 ;  /* 0x0000000200167213 */ /* 0x000fe20000000000 */
[----:B------:R-:W-:Y:S01]  /*d8d0*/  @!P6 IMAD.IADD R27, R27, 0x1, -R4 ;  /* 0x000000011b1be824 */ /* 0x000fe200078e0a04 */
[----:B------:R-:W1:Y:S01]  /*d8e0*/  S2R R10, SR_TID.X ;  /* 0x00000000000a7919 */ /* 0x000e620000002100 */
[----:B0-----:R-:W-:Y:S01]  /*d8f0*/  IMAD R9, R29, UR6, RZ ;  /* 0x000000061d097c24 */ /* 0x001fe2000f8e02ff */
[----:B------:R-:W-:Y:S01]  /*d900*/  ISETP.GE.AND P5, PT, R23, RZ, PT ;  /* 0x000000ff1700720c */ /* 0x000fe20003fa6270 */
[----:B------:R-:W-:Y:S02]  /*d910*/  @!P2 IMAD.MOV R15, RZ, RZ, -R15 ;  /* 0x000000ffff0fa224 */ /* 0x000fe400078e0a0f */
[----:B------:R-:W-:Y:S01]  /*d920*/  IMAD R9, R8, 0x4, R9 ;  /* 0x0000000408097824 */ /* 0x000fe200078e0209 */
[----:B------:R-:W-:Y:S01]  /*d930*/  ISETP.GT.U32.AND P2, PT, R4, R26, PT ;  /* 0x0000001a0400720c */ /* 0x000fe20003f44070 */
[----:B------:R-:W-:Y:S01]  /*d940*/  IMAD.MOV.U32 R23, RZ, RZ, R24 ;  /* 0x000000ffff177224 */ /* 0x000fe200078e0018 */
[----:B------:R-:W-:Y:S01]  /*d950*/  STL [R1+0x1a68], R13 ;  /* 0x001a680d01007387 */ /* 0x000fe20000100800 */
[----:B------:R-:W-:-:S02]  /*d960*/  @!P0 IMAD.IADD R21, R21, 0x1, -R4 ;  /* 0x0000000115158824 */ /* 0x000fc400078e0a04 */
[----:B------:R-:W-:Y:S01]  /*d970*/  IMAD.HI.U32 R24, R0, R22, RZ ;  /* 0x0000001600187227 */ /* 0x000fe200078e00ff */
[----:B------:R0:W-:Y:S03]  /*d980*/  STL [R1+0x50], R9 ;  /* 0x0000500901007387 */ /* 0x0001e60000100800 */
[----:B------:R-:W-:Y:S01]  /*d990*/  @!P1 IMAD.MOV R12, RZ, RZ, -R12 ;  /* 0x000000ffff0c9224 */ /* 0x000fe200078e0a0c */
[C---:B------:R-:W-:Y:S01]  /*d9a0*/  ISETP.GT.U32.AND P1, PT, R4.reuse, R27, PT ;  /* 0x0000001b0400720c */ /* 0x040fe20003f24070 */
[----:B------:R-:W-:Y:S01]  /*d9b0*/  @!P3 IMAD.MOV R19, RZ, RZ, -R19 ;  /* 0x000000ffff13b224 */ /* 0x000fe200078e0a13 */
[----:B------:R-:W-:Y:S01]  /*d9c0*/  ISETP.GT.U32.AND P3, PT, R4, R21, PT ;  /* 0x000000150400720c */ /* 0x000fe20003f64070 */
[----:B------:R-:W-:Y:S02]  /*d9d0*/  IMAD.MOV R24, RZ, RZ, -R24 ;  /* 0x000000ffff187224 */ /* 0x000fe400078e0a18 */
[----:B0-----:R-:W-:Y:S01]  /*d9e0*/  IMAD R9, R8, 0x4, R9 ;  /* 0x0000000408097824 */ /* 0x001fe200078e0209 */
[----:B------:R-:W-:Y:S01]  /*d9f0*/  ISETP.GT.U32.AND P0, PT, R4, R25, PT ;  /* 0x000000190400720c */ /* 0x000fe20003f04070 */
[----:B------:R-:W-:Y:S01]  /*da00*/  @!P4 IMAD.MOV R20, RZ, RZ, -R20 ;  /* 0x000000ffff14c224 */ /* 0x000fe200078e0a14 */
[----:B------:R-:W-:Y:S01]  /*da10*/  ISETP.GE.AND P4, PT, R6, RZ, PT ;  /* 0x000000ff0600720c */ /* 0x000fe20003f86270 */
[----:B------:R-:W-:Y:S01]  /*da20*/  IMAD.HI.U32 R0, R0, R23, RZ ;  /* 0x0000001700007227 */ /* 0x000fe200078e00ff */
[----:B------:R-:W-:Y:S03]  /*da30*/  STL [R1+0x1a6c], R15 ;  /* 0x001a6c0f01007387 */ /* 0x000fe60000100800 */
[----:B------:R-:W-:Y:S01]  /*da40*/  IMAD R6, R8, 0x4, R9 ;  /* 0x0000000408067824 */ /* 0x000fe200078e0209 */
[----:B------:R-:W-:Y:S01]  /*da50*/  STL [R1+0x1a70], R19 ;  /* 0x001a701301007387 */ /* 0x000fe20000100800 */
[----:B------:R-:W-:-:S02]  /*da60*/  IMAD R22, R4, R24, R22 ;  /* 0x0000001804167224 */ /* 0x000fc400078e0216 */
[----:B------:R-:W-:Y:S01]  /*da70*/  IMAD.MOV R0, RZ, RZ, -R0 ;  /* 0x000000ffff007224 */ /* 0x000fe200078e0a00 */
[----:B------:R-:W-:Y:S01]  /*da80*/  STL [R1+0x1a74], R12 ;  /* 0x001a740c01007387 */ /* 0x000fe20000100800 */
[----:B------:R-:W-:-:S03]  /*da90*/  @!P2 IMAD.IADD R26, R26, 0x1, -R4 ;  /* 0x000000011a1aa824 */ /* 0x000fc600078e0a04 */
[----:B------:R-:W-:Y:S01]  /*daa0*/  STL [R1+0x1a78], R20 ;  /* 0x001a781401007387 */ /* 0x000fe20000100800 */
[----:B------:R-:W-:-:S03]  /*dab0*/  IMAD R23, R4, R0, R23 ;  /* 0x0000000004177224 */ /* 0x000fc600078e0217 */
[----:B------:R-:W-:Y:S01]  /*dac0*/  STL [R1+0x90], R9 ;  /* 0x0000900901007387 */ /* 0x000fe20000100800 */
[----:B------:R-:W-:-:S03]  /*dad0*/  ISETP.GT.U32.AND P2, PT, R4, R22, PT ;  /* 0x000000160400720c */ /* 0x000fc60003f44070 */
[----:B------:R0:W-:Y:S01]  /*dae0*/  STL [R1+0x14], R6 ;  /* 0x0000140601007387 */ /* 0x0001e20000100800 */
[--C-:B------:R-:W-:Y:S01]  /*daf0*/  @!P1 IMAD.IADD R27, R27, 0x1, -R4.reuse ;  /* 0x000000011b1b9824 */ /* 0x100fe200078e0a04 */
[----:B------:R-:W-:Y:S01]  /*db00*/  ISETP.GE.AND P1, PT, R2, RZ, PT ;  /* 0x000000ff0200720c */ /* 0x000fe20003f26270 */
[----:B------:R-:W-:Y:S01]  /*db10*/  @!P3 IMAD.IADD R21, R21, 0x1, -R4 ;  /* 0x000000011515b824 */ /* 0x000fe200078e0a04 */
[----:B------:R-:W-:Y:S01]  /*db20*/  ISETP.GT.U32.AND P3, PT, R4, R23, PT ;  /* 0x000000170400720c */ /* 0x000fe20003f64070 */
[C---:B0-----:R-:W-:Y:S02]  /*db30*/  IMAD R6, R8.reuse, 0x4, R6 ;  /* 0x0000000408067824 */ /* 0x041fe400078e0206 */
[----:B------:R-:W-:Y:S02]  /*db40*/  @!P0 IMAD.IADD R25, R25, 0x1, -R4 ;  /* 0x0000000119198824 */ /* 0x000fe400078e0a04 */
[----:B------:R-:W-:Y:S01]  /*db50*/  IMAD R2, R8, 0x4, R6 ;  /* 0x0000000408027824 */ /* 0x000fe200078e0206 */
[----:B------:R-:W-:-:S03]  /*db60*/  ISETP.GE.AND P0, PT, R5, RZ, PT ;  /* 0x000000ff0500720c */ /* 0x000fc60003f06270 */
[----:B------:R-:W-:Y:S01]  /*db70*/  IMAD R5, R8, 0x4, R2 ;  /* 0x0000000408057824 */ /* 0x000fe200078e0202 */
[----:B------:R-:W-:Y:S01]  /*db80*/  STL [R1+0x10], R6 ;  /* 0x0000100601007387 */ /* 0x000fe20000100800 */
[----:B------:R-:W-:-:S03]  /*db90*/  @!P2 IMAD.IADD R22, R22, 0x1, -R4 ;  /* 0x000000011616a824 */ /* 0x000fc600078e0a04 */
[----:B------:R0:W-:Y:S01]  /*dba0*/  STL [R1+0xc], R2 ;  /* 0x00000c0201007387 */ /* 0x0001e20000100800 */
[----:B-1----:R-:W-:-:S03]  /*dbb0*/  IMAD.SHL.U32 R0, R10, 0x20, RZ ;  /* 0x000000200a007824 */ /* 0x002fc600078e00ff */
[----:B------:R1:W-:Y:S01]  /*dbc0*/  STL [R1+0x8], R5 ;  /* 0x0000080501007387 */ /* 0x0003e20000100800 */
[----:B------:R-:W-:Y:S01]  /*dbd0*/  LOP3.LUT R29, R10, 0x7, RZ, 0xc0, !PT ;  /* 0x000000070a1d7812 */ /* 0x000fe200078ec0ff */
[----:B------:R-:W-:Y:S01]  /*dbe0*/  @!P3 IMAD.IADD R23, R23, 0x1, -R4 ;  /* 0x000000011717b824 */ /* 0x000fe200078e0a04 */
[----:B------:R-:W-:Y:S02]  /*dbf0*/  ISETP.GT.U32.AND P2, PT, R4, R22, PT ;  /* 0x000000160400720c */ /* 0x000fe40003f44070 */
[----:B0-----:R-:W-:Y:S01]  /*dc00*/  SHF.R.S32.HI R2, RZ, 0x2, R10 ;  /* 0x00000002ff027819 */ /* 0x001fe2000001140a */
[----:B-1----:R-:W-:Y:S01]  /*dc10*/  IMAD R5, R8, 0x4, R5 ;  /* 0x0000000408057824 */ /* 0x002fe200078e0205 */
[----:B------:R-:W-:-:S03]  /*dc20*/  LOP3.LUT R0, R0, 0x60, RZ, 0xc0, !PT ;  /* 0x0000006000007812 */ /* 0x000fc600078ec0ff */
[----:B------:R-:W-:Y:S01]  /*dc30*/  IMAD R9, R8, 0x4, R5 ;  /* 0x0000000408097824 */ /* 0x000fe200078e0205 */
[----:B------:R-:W-:Y:S02]  /*dc40*/  ISETP.GE.AND P6, PT, R28, RZ, PT ;  /* 0x000000ff1c00720c */ /* 0x000fe40003fc6270 */
[----:B------:R-:W-:Y:S01]  /*dc50*/  SGXT R2, R2, 0x1 ;  /* 0x000000010202781a */ /* 0x000fe20000000200 */
[----:B------:R-:W-:Y:S01]  /*dc60*/  IMAD R28, R8, 0x4, R9 ;  /* 0x00000004081c7824 */ /* 0x000fe200078e0209 */
[----:B------:R0:W-:Y:S01]  /*dc70*/  STL [R1+0x4], R5 ;  /* 0x0000040501007387 */ /* 0x0001e20000100800 */
[----:B------:R-:W-:Y:S01]  /*dc80*/  IMAD.SHL.U32 R6, R10, 0x2, RZ ;  /* 0x000000020a067824 */ /* 0x000fe200078e00ff */
[----:B------:R-:W-:Y:S01]  /*dc90*/  ISETP.GT.U32.AND P3, PT, R4, R23, PT ;  /* 0x000000170400720c */ /* 0x000fe20003f64070 */
[----:B------:R-:W-:Y:S01]  /*dca0*/  IMAD R29, R29, 0x110, RZ ;  /* 0x000001101d1d7824 */ /* 0x000fe200078e02ff */
[----:B------:R1:W-:Y:S01]  /*dcb0*/  STL [R1+0x17a8], R0 ;  /* 0x0017a80001007387 */ /* 0x0003e20000100800 */
[----:B------:R-:W-:-:S03]  /*dcc0*/  LOP3.LUT R2, R0, 0x90, R2, 0xf8, !PT ;  /* 0x0000009000027812 */ /* 0x000fc600078ef802 */
[--C-:B------:R-:W-:Y:S01]  /*dcd0*/  LOP3.LUT R29, R29, 0x30, R6.reuse, 0x78, !PT ;  /* 0x000000301d1d7812 */ /* 0x100fe200078e7806 */
[----:B0-----:R-:W-:Y:S01]  /*dce0*/  IMAD.SHL.U32 R5, R10, 0x10, RZ ;  /* 0x000000100a057824 */ /* 0x001fe200078e00ff */
[----:B------:R-:W-:Y:S01]  /*dcf0*/  LOP3.LUT R6, R2, 0x10, R6, 0x78, !PT ;  /* 0x0000001002067812 */ /* 0x000fe200078e7806 */
[----:B-1----:R-:W-:Y:S01]  /*dd00*/  IMAD R0, R8, 0x4, R28 ;  /* 0x0000000408007824 */ /* 0x002fe200078e021c */
[----:B------:R-:W-:Y:S01]  /*dd10*/  STL [R1], R9 ;  /* 0x0000000901007387 */ /* 0x000fe20000100800 */
[----:B------:R-:W-:Y:S02]  /*dd20*/  IMAD.SHL.U32 R24, R10, 0x40, RZ ;  /* 0x000000400a187824 */ /* 0x000fe400078e00ff */
[----:B------:R-:W-:Y:S02]  /*dd30*/  IMAD R2, R8, 0x4, R0 ;  /* 0x0000000408027824 */ /* 0x000fe400078e0200 */
[----:B------:R-:W-:Y:S01]  /*dd40*/  @!P2 IMAD.IADD R22, R22, 0x1, -R4 ;  /* 0x000000011616a824 */ /* 0x000fe200078e0a04 */
[----:B------:R-:W-:Y:S01]  /*dd50*/  ISETP.GE.AND P2, PT, R3, RZ, PT ;  /* 0x000000ff0300720c */ /* 0x000fe20003f46270 */
[----:B------:R0:W-:Y:S01]  /*dd60*/  STL [R1+0x17a4], R5 ;  /* 0x0017a40501007387 */ /* 0x0001e20000100800 */
[C---:B------:R-:W-:Y:S01]  /*dd70*/  IMAD R3, R8.reuse, 0x4, R2 ;  /* 0x0000000408037824 */ /* 0x040fe200078e0202 */
[----:B------:R-:W-:Y:S01]  /*dd80*/  LOP3.LUT R29, R29, 0x800, R24, 0xf8, !PT ;  /* 0x000008001d1d7812 */ /* 0x000fe200078ef818 */
[----:B------:R-:W-:Y:S01]  /*dd90*/  @!P3 IMAD.IADD R23, R23, 0x1, -R4 ;  /* 0x000000011717b824 */ /* 0x000fe200078e0a04 */
[----:B------:R-:W-:Y:S01]  /*dda0*/  STL [R1+0x1a7c], R28 ;  /* 0x001a7c1c01007387 */ /* 0x000fe20000100800 */
[----:B------:R-:W-:Y:S01]  /*ddb0*/  IMAD R4, R8, 0x4, R3 ;  /* 0x0000000408047824 */ /* 0x000fe200078e0203 */
[----:B0-----:R-:W-:-:S02]  /*ddc0*/  LOP3.LUT R5, R5, 0x100, RZ, 0xc0, !PT ;  /* 0x0000010005057812 */ /* 0x001fc400078ec0ff */
[----:B------:R0:W-:Y:S04]  /*ddd0*/  STL [R1+0x1a80], R0 ;  /* 0x001a800001007387 */ /* 0x0001e80000100800 */
[----:B------:R-:W-:Y:S01]  /*dde0*/  STL [R1+0x1828], R29 ;  /* 0x0018281d01007387 */ /* 0x000fe20000100800 */
[----:B0-----:R-:W-:Y:S01]  /*ddf0*/  IADD3 R0, PT, PT, R6, UR5, R5 ;  /* 0x0000000506007c10 */ /* 0x001fe2000fffe005 */
[C---:B------:R-:W-:Y:S02]  /*de00*/  IMAD R5, R8.reuse, 0x4, R4 ;  /* 0x0000000408057824 */ /* 0x040fe400078e0204 */
[----:B------:R-:W-:Y:S04]  /*de10*/  STL [R1+0x1a84], R2 ;  /* 0x001a840201007387 */ /* 0x000fe80000100800 */
[----:B------:R-:W-:Y:S01]  /*de20*/  STL [R1+0x51c], R0 ;  /* 0x00051c0001007387 */ /* 0x000fe20000100800 */
[----:B------:R-:W-:-:S03]  /*de30*/  IMAD R6, R8, 0x8, R5 ;  /* 0x0000000808067824 */ /* 0x000fc600078e0205 */
[----:B------:R-:W-:Y:S04]  /*de40*/  STL [R1+0x1a88], R3 ;  /* 0x001a880301007387 */ /* 0x000fe80000100800 */
[----:B------:R-:W-:Y:S04]  /*de50*/  STL [R1+0x1a8c], R4 ;  /* 0x001a8c0401007387 */ /* 0x000fe80000100800 */
[----:B------:R0:W-:Y:S04]  /*de60*/  STL [R1+0x1a90], R5 ;  /* 0x001a900501007387 */ /* 0x0001e80000100800 */
[----:B0-----:R-:W3:Y:S04]  /*de70*/  LDL.LU R5, [R1+0x3d8] ;  /* 0x0003d80001057983 */ /* 0x001ee80000300800 */
[----:B------:R-:W4:Y:S04]  /*de80*/  LDL.LU R4, [R1+0x3d4] ;  /* 0x0003d40001047983 */ /* 0x000f280000300800 */
[----:B------:R-:W5:Y:S04]  /*de90*/  LDL.LU R3, [R1+0x3d0] ;  /* 0x0003d00001037983 */ /* 0x000f680000300800 */
        /* <DEDUP_REMOVED lines=12> */
[----:B------:R-:W5:Y:S01]  /*df60*/  LDL.LU R17, [R1+0x39c] ;  /* 0x00039c0001117983 */ /* 0x000f620000300800 */
[----:B--2---:R-:W-:-:S02]  /*df70*/  ISETP.NE.AND P3, PT, R7, RZ, PT ;  /* 0x000000ff0700720c */ /* 0x004fc40003f65270 */
[----:B------:R-:W-:Y:S01]  /*df80*/  LOP3.LUT R24, RZ, R7, RZ, 0x33, !PT ;  /* 0x00000007ff187212 */ /* 0x000fe200078e33ff */
[----:B------:R-:W2:Y:S01]  /*df90*/  LDL.LU R11, [R1+0x398] ;  /* 0x00039800010b7983 */ /* 0x000ea20000300800 */
[----:B------:R-:W-:-:S03]  /*dfa0*/  IMAD R7, R8, 0x4, R6 ;  /* 0x0000000408077824 */ /* 0x000fc600078e0206 */
[----:B------:R-:W2:Y:S04]  /*dfb0*/  LDL.LU R16, [R1+0x394] ;  /* 0x0003940001107983 */ /* 0x000ea80000300800 */
[----:B------:R-:W2:Y:S04]  /*dfc0*/  LDL.LU R8, [R1+0x390] ;  /* 0x0003900001087983 */ /* 0x000ea80000300800 */
[----:B------:R-:W2:Y:S01]  /*dfd0*/  LDL.LU R10, [R1+0x38c] ;  /* 0x00038c00010a7983 */ /* 0x000ea20000300800 */
[----:B------:R-:W-:Y:S02]  /*dfe0*/  @!P5 IMAD.MOV R25, RZ, RZ, -R25 ;  /* 0x000000ffff19d224 */ /* 0x000fe400078e0a19 */
[----:B------:R-:W-:Y:S01]  /*dff0*/  @!P6 IMAD.MOV R26, RZ, RZ, -R26 ;  /* 0x000000ffff1ae224 */ /* 0x000fe200078e0a1a */
[----:B------:R-:W-:Y:S01]  /*e000*/  STL [R1+0x1a98], R7 ;  /* 0x001a980701007387 */ /* 0x000fe20000100800 */
[----:B------:R-:W-:-:S02]  /*e010*/  @!P4 IMAD.MOV R27, RZ, RZ, -R27 ;  /* 0x000000ffff1bc224 */ /* 0x000fc400078e0a1b */
[----:B------:R-:W-:Y:S01]  /*e020*/  @!P0 IMAD.MOV R21, RZ, RZ, -R21 ;  /* 0x000000ffff158224 */ /* 0x000fe200078e0a15 */
[----:B------:R-:W-:Y:S01]  /*e030*/  STL [R1+0x1a94], R6 ;  /* 0x001a940601007387 */ /* 0x000fe20000100800 */
[----:B------:R-:W-:Y:S02]  /*e040*/  @!P1 IMAD.MOV R22, RZ, RZ, -R22 ;  /* 0x000000ffff169224 */ /* 0x000fe400078e0a16 */
[----:B------:R-:W-:Y:S01]  /*e050*/  @!P2 IMAD.MOV R23, RZ, RZ, -R23 ;  /* 0x000000ffff17a224 */ /* 0x000fe200078e0a17 */
[----:B------:R-:W-:Y:S04]  /*e060*/  STL [R1+0x1a9c], R25 ;  /* 0x001a9c1901007387 */ /* 0x000fe80000100800 */
[----:B------:R-:W-:Y:S04]  /*e070*/  STL [R1+0x1aa0], R26 ;  /* 0x001aa01a01007387 */ /* 0x000fe80000100800 */
[----:B------:R-:W-:Y:S04]  /*e080*/  STL [R1+0x1aa4], R27 ;  /* 0x001aa41b01007387 */ /* 0x000fe80000100800 */
[----:B------:R-:W-:Y:S04]  /*e090*/  STL [R1+0x1aa8], R21 ;  /* 0x001aa81501007387 */ /* 0x000fe80000100800 */
[----:B------:R-:W-:Y:S04]  /*e0a0*/  STL [R1+0x1aac], R22 ;  /* 0x001aac1601007387 */ /* 0x000fe80000100800 */
[----:B------:R-:W-:Y:S01]  /*e0b0*/  STL [R1+0x1ab0], R23 ;  /* 0x001ab01701007387 */ /* 0x000fe20000100800 */
[----:B---3--:R-:W-:-:S02]  /*e0c0*/  SEL R5, R24, R5, !P3 ;  /* 0x0000000518057207 */ /* 0x008fc40005800000 */
[----:B----4-:R-:W-:-:S03]  /*e0d0*/  SEL R4, R24, R4, !P3 ;  /* 0x0000000418047207 */ /* 0x010fc60005800000 */
[----:B------:R-:W-:Y:S01]  /*e0e0*/  STL [R1+0x418], R5 ;  /* 0x0004180501007387 */ /* 0x000fe20000100800 */
[----:B-----5:R-:W-:-:S03]  /*e0f0*/  SEL R3, R24, R3, !P3 ;  /* 0x0000000318037207 */ /* 0x020fc60005800000 */
[----:B------:R0:W-:Y:S01]  /*e100*/  STL [R1+0x414], R4 ;  /* 0x0004140401007387 */ /* 0x0001e20000100800 */
[----:B------:R-:W-:-:S03]  /*e110*/  SEL R2, R24, R2, !P3 ;  /* 0x0000000218027207 */ /* 0x000fc60005800000 */
[----:B------:R1:W-:Y:S04]  /*e120*/  STL [R1+0x410], R3 ;  /* 0x0004100301007387 */ /* 0x0003e80000100800 */
[----:B------:R3:W-:Y:S01]  /*e130*/  STL [R1+0x40c], R2 ;  /* 0x00040c0201007387 */ /* 0x0007e20000100800 */
[C---:B0-----:R-:W-:Y:S02]  /*e140*/  SEL R4, R24.reuse, R29, !P3 ;  /* 0x0000001d18047207 */ /* 0x041fe40005800000 */
[----:B-1----:R-:W-:-:S03]  /*e150*/  SEL R3, R24, R0, !P3 ;  /* 0x0000000018037207 */ /* 0x002fc60005800000 */
[----:B------:R-:W-:Y:S01]  /*e160*/  STL [R1+0x408], R4 ;  /* 0x0004080401007387 */ /* 0x000fe20000100800 */
[----:B---3--:R-:W-:-:S03]  /*e170*/  SEL R2, R24, R28, !P3 ;  /* 0x0000001c18027207 */ /* 0x008fc60005800000 */
[----:B------:R0:W-:Y:S01]  /*e180*/  STL [R1+0x404], R3 ;  /* 0x0004040301007387 */ /* 0x0001e20000100800 */
[----:B------:R-:W-:-:S03]  /*e190*/  SEL R0, R24, R20, !P3 ;  /* 0x0000001418007207 */ /* 0x000fc60005800000 */
[----:B------:R1:W-:Y:S01]  /*e1a0*/  STL [R1+0x400], R2 ;  /* 0x0004000201007387 */ /* 0x0003e20000100800 */
[----:B0-----:R-:W-:-:S03]  /*e1b0*/  SEL R3, R24, R12, !P3 ;  /* 0x0000000c18037207 */ /* 0x001fc60005800000 */
[----:B------:R0:W-:Y:S01]  /*e1c0*/  STL [R1+0x3fc], R0 ;  /* 0x0003fc0001007387 */ /* 0x0001e20000100800 */
[----:B-1----:R-:W-:-:S03]  /*e1d0*/  SEL R2, R24, R19, !P3 ;  /* 0x0000001318027207 */ /* 0x002fc60005800000 */
[----:B------:R1:W-:Y:S04]  /*e1e0*/  STL [R1+0x3f8], R3 ;  /* 0x0003f80301007387 */ /* 0x0003e80000100800 */
[----:B------:R3:W-:Y:S01]  /*e1f0*/  STL [R1+0x3f4], R2 ;  /* 0x0003f40201007387 */ /* 0x0007e20000100800 */
[C---:B0-----:R-:W-:Y:S02]  /*e200*/  SEL R0, R24.reuse, R15, !P3 ;  /* 0x0000000f18007207 */ /* 0x041fe40005800000 */
[----:B-1----:R-:W-:-:S03]  /*e210*/  SEL R3, R24, R13, !P3 ;  /* 0x0000000d18037207 */ /* 0x002fc60005800000 */
[----:B------:R0:W-:Y:S01]  /*e220*/  STL [R1+0x3f0], R0 ;  /* 0x0003f00001007387 */ /* 0x0001e20000100800 */
[----:B---3--:R-:W-:-:S03]  /*e230*/  SEL R2, R24, R9, !P3 ;  /* 0x0000000918027207 */ /* 0x008fc60005800000 */
        /* <DEDUP_REMOVED lines=8> */
[C---:B--2---:R-:W-:Y:S02]  /*e2c0*/  SEL R0, R24.reuse, R11, !P3 ;  /* 0x0000000b18007207 */ /* 0x044fe40005800000 */
[----:B0-----:R-:W-:-:S03]  /*e2d0*/  SEL R3, R24, R16, !P3 ;  /* 0x0000001018037207 */ /* 0x001fc60005800000 */
[----:B------:R0:W-:Y:S01]  /*e2e0*/  STL [R1+0x3d8], R0 ;  /* 0x0003d80001007387 */ /* 0x0001e20000100800 */
[----:B-1----:R-:W-:-:S03]  /*e2f0*/  SEL R2, R24, R8, !P3 ;  /* 0x0000000818027207 */ /* 0x002fc60005800000 */
[----:B------:R-:W-:Y:S01]  /*e300*/  STL [R1+0x3d4], R3 ;  /* 0x0003d40301007387 */ /* 0x000fe20000100800 */
[----:B0-----:R-:W-:-:S03]  /*e310*/  SEL R0, R24, R10, !P3 ;  /* 0x0000000a18007207 */ /* 0x001fc60005800000 */
[----:B------:R-:W2:Y:S04]  /*e320*/  LDL.LU R10, [R1+0x388] ;  /* 0x00038800010a7983 */ /* 0x000ea80000300800 */
[----:B------:R-:W-:Y:S04]  /*e330*/  STL [R1+0x3d0], R2 ;  /* 0x0003d00201007387 */ /* 0x000fe80000100800 */
[----:B------:R-:W3:Y:S04]  /*e340*/  LDL.LU R23, [R1+0x37c] ;  /* 0x00037c0001177983 */ /* 0x000ee80000300800 */
[----:B------:R-:W-:Y:S04]  /*e350*/  STL [R1+0x3cc], R0 ;  /* 0x0003cc0001007387 */ /* 0x000fe80000100800 */
[----:B---3--:R0:W-:Y:S04]  /*e360*/  STL [R1+0x1aec], R23 ;  /* 0x001aec1701007387 */ /* 0x0081e80000100800 */
[----:B0-----:R-:W3:Y:S01]  /*e370*/  LDL.LU R23, [R1+0x380] ;  /* 0x0003800001177983 */ /* 0x001ee20000300800 */
[----:B--2---:R-:W-:-:S03]  /*e380*/  SEL R10, R24, R10, !P3 ;  /* 0x0000000a180a7207 */ /* 0x004fc60005800000 */
[----:B---3--:R0:W-:Y:S04]  /*e390*/  STL [R1+0x1af0], R23 ;  /* 0x001af01701007387 */ /* 0x0081e80000100800 */
[----:B0-----:R-:W2:Y:S04]  /*e3a0*/  LDL.LU R23, [R1+0x384] ;  /* 0x0003840001177983 */ /* 0x001ea80000300800 */
[----:B------:R-:W3:Y:S04]  /*e3b0*/  LDL.LU R22, [R1+0x378] ;  /* 0x0003780001167983 */ /* 0x000ee80000300800 */
[----:B------:R-:W4:Y:S04]  /*e3c0*/  LDL.LU R21, [R1+0x374] ;  /* 0x0003740001157983 */ /* 0x000f280000300800 */
[----:B------:R-:W5:Y:S04]  /*e3d0*/  LDL.LU R27, [R1+0x370] ;  /* 0x00037000011b7983 */ /* 0x000f680000300800 */
[----:B------:R-:W3:Y:S04]  /*e3e0*/  LDL.LU R26, [R1+0x36c] ;  /* 0x00036c00011a7983 */ /* 0x000ee80000300800 */
        /* <DEDUP_REMOVED lines=22> */
[----:B------:R0:W-:Y:S04]  /*e550*/  STL [R1+0x3c8], R10 ;  /* 0x0003c80a01007387 */ /* 0x0001e80000100800 */
[----:B0-----:R-:W3:Y:S01]  /*e560*/  LDL.LU R10, [R1+0x30c] ;  /* 0x00030c00010a7983 */ /* 0x001ee20000300800 */
[----:B--2---:R-:W-:-:S05]  /*e570*/  SEL R23, R24, R23, !P3 ;  /* 0x0000001718177207 */ /* 0x004fca0005800000 */
[----:B------:R0:W-:Y:S04]  /*e580*/  STL [R1+0x3c4], R23 ;  /* 0x0003c41701007387 */ /* 0x0001e80000100800 */
[----:B0-----:R-:W2:Y:S02]  /*e590*/  LDL.LU R23, [R1+0x1af0] ;  /* 0x001af00001177983 */ /* 0x001ea40000300800 */
[----:B--2---:R-:W-:-:S05]  /*e5a0*/  SEL R23, R24, R23, !P3 ;  /* 0x0000001718177207 */ /* 0x004fca0005800000 */
[----:B------:R0:W-:Y:S04]  /*e5b0*/  STL [R1+0x3c0], R23 ;  /* 0x0003c01701007387 */ /* 0x0001e80000100800 */
[----:B0-----:R-:W2:Y:S01]  /*e5c0*/  LDL.LU R23, [R1+0x1aec] ;  /* 0x001aec0001177983 */ /* 0x001ea20000300800 */
[C---:B---3--:R-:W-:Y:S02]  /*e5d0*/  SEL R7, R24.reuse, R7, !P3 ;  /* 0x0000000718077207 */ /* 0x048fe40005800000 */
[C---:B------:R-:W-:Y:S02]  /*e5e0*/  SEL R0, R24.reuse, R0, !P3 ;  /* 0x0000000018007207 */ /* 0x040fe40005800000 */
[----:B--2---:R-:W-:-:S05]  /*e5f0*/  SEL R23, R24, R23, !P3 ;  /* 0x0000001718177207 */ /* 0x004fca0005800000 */
[----:B------:R0:W-:Y:S02]  /*e600*/  STL [R1+0x3bc], R23 ;  /* 0x0003bc1701007387 */ /* 0x0001e40000100800 */
[C---:B0-----:R-:W-:Y:S02]  /*e610*/  SEL R23, R24.reuse, R22, !P3 ;  /* 0x0000001618177207 */ /* 0x041fe40005800000 */
[C---:B----4-:R-:W-:Y:S02]  /*e620*/  SEL R22, R24.reuse, R21, !P3 ;  /* 0x0000001518167207 */ /* 0x050fe40005800000 */
[C---:B-----5:R-:W-:Y:S01]  /*e630*/  SEL R21, R24.reuse, R27, !P3 ;  /* 0x0000001b18157207 */ /* 0x060fe20005800000 */
[----:B------:R0:W-:Y:S04]  /*e640*/  STL [R1+0x3b8], R23 ;  /* 0x0003b81701007387 */ /* 0x0001e80000100800 */
[----:B------:R1:W-:Y:S04]  /*e650*/  STL [R1+0x3b4], R22 ;  /* 0x0003b41601007387 */ /* 0x0003e80000100800 */
[----:B------:R2:W-:Y:S01]  /*e660*/  STL [R1+0x3b0], R21 ;  /* 0x0003b01501007387 */ /* 0x0005e20000100800 */
[----:B0-----:R-:W-:-:S02]  /*e670*/  SEL R23, R24, R26, !P3 ;  /* 0x0000001a18177207 */ /* 0x001fc40005800000 */
[----:B-1----:R-:W-:-:S03]  /*e680*/  SEL R22, R24, R25, !P3 ;  /* 0x0000001918167207 */ /* 0x002fc60005800000 */
[----:B------:R-:W-:Y:S01]  /*e690*/  STL [R1+0x3ac], R23 ;  /* 0x0003ac1701007387 */ /* 0x000fe20000100800 */
[C---:B--2---:R-:W-:Y:S02]  /*e6a0*/  SEL R21, R24.reuse, R6, !P3 ;  /* 0x0000000618157207 */ /* 0x044fe40005800000 */
[C---:B------:R-:W-:Y:S01]  /*e6b0*/  SEL R6, R24.reuse, R5, !P3 ;  /* 0x0000000518067207 */ /* 0x040fe20005800000 */
[----:B------:R-:W-:Y:S01]  /*e6c0*/  STL [R1+0x3a8], R22 ;  /* 0x0003a81601007387 */ /* 0x000fe20000100800 */
[C---:B------:R-:W-:Y:S02]  /*e6d0*/  SEL R5, R24.reuse, R4, !P3 ;  /* 0x0000000418057207 */ /* 0x040fe40005800000 */
[C---:B------:R-:W-:Y:S01]  /*e6e0*/  SEL R4, R24.reuse, R3, !P3 ;  /* 0x0000000318047207 */ /* 0x040fe20005800000 */
[----:B------:R-:W-:Y:S01]  /*e6f0*/  STL [R1+0x3a4], R21 ;  /* 0x0003a41501007387 */ /* 0x000fe20000100800 */
[C---:B------:R-:W-:Y:S02]  /*e700*/  SEL R3, R24.reuse, R2, !P3 ;  /* 0x0000000218037207 */ /* 0x040fe40005800000 */
[C---:B------:R-:W-:Y:S01]  /*e710*/  SEL R2, R24.reuse, R29, !P3 ;  /* 0x0000001d18027207 */ /* 0x040fe20005800000 */
[----:B------:R-:W-:Y:S04]  /*e720*/  STL [R1+0x3a0], R7 ;  /* 0x0003a00701007387 */ /* 0x000fe80000100800 */
[----:B------:R-:W-:Y:S04]  /*e730*/  STL [R1+0x39c], R6 ;  /* 0x00039c0601007387 */ /* 0x000fe80000100800 */
[----:B------:R-:W-:Y:S04]  /*e740*/  STL [R1+0x398], R5 ;  /* 0x0003980501007387 */ /* 0x000fe80000100800 */
[----:B------:R-:W-:Y:S04]  /*e750*/  STL [R1+0x394], R4 ;  /* 0x0003940401007387 */ /* 0x000fe80000100800 */
[----:B------:R0:W-:Y:S04]  /*e760*/  STL [R1+0x390], R3 ;  /* 0x0003900301007387 */ /* 0x0001e80000100800 */
[----:B------:R1:W-:Y:S04]  /*e770*/  STL [R1+0x38c], R2 ;  /* 0x00038c0201007387 */ /* 0x0003e80000100800 */
[----:B------:R2:W-:Y:S01]  /*e780*/  STL [R1+0x388], R0 ;  /* 0x0003880001007387 */ /* 0x0005e20000100800 */
[----:B0-----:R-:W-:-:S02]  /*e790*/  SEL R3, R24, R28, !P3 ;  /* 0x0000001c18037207 */ /* 0x001fc40005800000 */
[----:B-1----:R-:W-:-:S03]  /*e7a0*/  SEL R2, R24, R20, !P3 ;  /* 0x0000001418027207 */ /* 0x002fc60005800000 */
[----:B------:R0:W-:Y:S01]  /*e7b0*/  STL [R1+0x384], R3 ;  /* 0x0003840301007387 */ /* 0x0001e20000100800 */
[----:B--2---:R-:W-:-:S03]  /*e7c0*/  SEL R0, R24, R12, !P3 ;  /* 0x0000000c18007207 */ /* 0x004fc60005800000 */
[----:B------:R1:W-:Y:S04]  /*e7d0*/  STL [R1+0x380], R2 ;  /* 0x0003800201007387 */ /* 0x0003e80000100800 */
[----:B------:R2:W-:Y:S01]  /*e7e0*/  STL [R1+0x37c], R0 ;  /* 0x00037c0001007387 */ /* 0x0005e20000100800 */
[C---:B0-----:R-:W-:Y:S02]  /*e7f0*/  SEL R3, R24.reuse, R19, !P3 ;  /* 0x0000001318037207 */ /* 0x041fe40005800000 */
        /* <DEDUP_REMOVED lines=13> */
[----:B------:R-:W-:Y:S01]  /*e8d0*/  STL [R1+0x360], R3 ;  /* 0x0003600301007387 */ /* 0x000fe20000100800 */
[----:B--2---:R-:W-:-:S03]  /*e8e0*/  SEL R0, R24, R8, !P3 ;  /* 0x0000000818007207 */ /* 0x004fc60005800000 */
[----:B------:R-:W2:Y:S04]  /*e8f0*/  LDL.LU R8, [R1+0x308] ;  /* 0x0003080001087983 */ /* 0x000ea80000300800 */
[----:B------:R0:W-:Y:S04]  /*e900*/  STL [R1+0x35c], R2 ;  /* 0x00035c0201007387 */ /* 0x0001e80000100800 */
[----:B------:R1:W-:Y:S04]  /*e910*/  STL [R1+0x358], R0 ;  /* 0x0003580001007387 */ /* 0x0003e80000100800 */
[----:B------:R-:W3:Y:S01]  /*e920*/  LDL.LU R23, [R1+0x2fc] ;  /* 0x0002fc0001177983 */ /* 0x000ee20000300800 */
[----:B0-----:R-:W-:-:S02]  /*e930*/  SEL R2, R24, R16, !P3 ;  /* 0x0000001018027207 */ /* 0x001fc40005800000 */
[----:B-1----:R-:W-:-:S03]  /*e940*/  SEL R0, R24, R10, !P3 ;  /* 0x0000000a18007207 */ /* 0x002fc60005800000 */
[----:B------:R-:W-:Y:S04]  /*e950*/  STL [R1+0x354], R2 ;  /* 0x0003540201007387 */ /* 0x000fe80000100800 */
[----:B---3--:R0:W-:Y:S04]  /*e960*/  STL [R1+0x1ae4], R23 ;  /* 0x001ae41701007387 */ /* 0x0081e80000100800 */
[----:B------:R-:W-:Y:S04]  /*e970*/  STL [R1+0x34c], R0 ;  /* 0x00034c0001007387 */ /* 0x000fe80000100800 */
        /* <DEDUP_REMOVED lines=30> */
[----:B------:R-:W3:Y:S04]  /*eb60*/  LDL.LU R16, [R1+0x288] ;  /* 0x0002880001107983 */ /* 0x000ee80000300800 */
        /* <DEDUP_REMOVED lines=27> */
[----:B------:R-:W-:-:S03]  /*ed20*/  SEL R3, R24, R29, !P3 ;  /* 0x0000001d18037207 */ /* 0x000fc60005800000 */
        /* <DEDUP_REMOVED lines=23> */
[----:B------:R1:W-:Y:S01]  /*eea0*/  STL [R1+0x2e8], R3 ;  /* 0x0002e80301007387 */ /* 0x0003e20000100800 */
[----:B0-----:R-:W-:-:S03]  /*eeb0*/  SEL R2, R24, R10, !P3 ;  /* 0x0000000a18027207 */ /* 0x001fc60005800000 */
[----:B------:R-:W2:Y:S01]  /*eec0*/  LDL.LU R10, [R1+0x2a0] ;  /* 0x0002a000010a7983 */ /* 0x000ea20000300800 */
[----:B-1----:R-:W-:-:S03]  /*eed0*/  SEL R3, R24, R11, !P3 ;  /* 0x0000000b18037207 */ /* 0x002fc60005800000 */
[----:B------:R0:W-:Y:S04]  /*eee0*/  STL [R1+0x2e4], R0 ;  /* 0x0002e40001007387 */ /* 0x0001e80000100800 */
[----:B------:R1:W-:Y:S01]  /*eef0*/  STL [R1+0x2e0], R2 ;  /* 0x0002e00201007387 */ /* 0x0003e20000100800 */
[----:B0-----:R-:W-:-:S05]  /*ef00*/  SEL R0, R24, R17, !P3 ;  /* 0x0000001118007207 */ /* 0x001fca0005800000 */
[----:B------:R0:W-:Y:S04]  /*ef10*/  STL [R1+0x2dc], R0 ;  /* 0x0002dc0001007387 */ /* 0x0001e80000100800 */
[----:B------:R-:W-:Y:S04]  /*ef20*/  STL [R1+0x2d8], R3 ;  /* 0x0002d80301007387 */ /* 0x000fe80000100800 */
[----:B------:R-:W3:Y:S01]  /*ef30*/  LDL.LU R23, [R1+0x28c] ;  /* 0x00028c0001177983 */ /* 0x000ee20000300800 */
[C---:B-1----:R-:W-:Y:S02]  /*ef40*/  SEL R2, R24.reuse, R16, !P3 ;  /* 0x0000001018027207 */ /* 0x042fe40005800000 */
[----:B0-----:R-:W-:-:S03]  /*ef50*/  SEL R0, R24, R8, !P3 ;  /* 0x0000000818007207 */ /* 0x001fc60005800000 */
        /* <DEDUP_REMOVED lines=32> */
[----:B------:R-:W3:Y:S04]  /*f160*/  LDL.LU R11, [R1+0x23c] ;  /* 0x00023c00010b7983 */ /* 0x000ee80000300800 */
        /* <DEDUP_REMOVED lines=11> */
[----:B------:R-:W-:-:S02]  /*f220*/  SEL R2, R24, R2, !P3 ;  /* 0x0000000218027207 */ /* 0x000fc40005800000 */
        /* <DEDUP_REMOVED lines=13> */
[----:B------:R-:W-:Y:S04]  /*f300*/  STL [R1+0x2ac], R22 ;  /* 0x0002ac1601007387 */ /* 0x000fe80000100800 */
[----:B------:R-:W-:Y:S04]  /*f310*/  STL [R1+0x2a8], R21 ;  /* 0x0002a81501007387 */ /* 0x000fe80000100800 */
[----:B------:R-:W-:Y:S04]  /*f320*/  STL [R1+0x2a4], R6 ;  /* 0x0002a40601007387 */ /* 0x000fe80000100800 */
[----:B------:R-:W-:Y:S04]  /*f330*/  STL [R1+0x2a0], R5 ;  /* 0x0002a00501007387 */ /* 0x000fe80000100800 */
[----:B------:R0:W-:Y:S04]  /*f340*/  STL [R1+0x29c], R4 ;  /* 0x00029c0401007387 */ /* 0x0001e80000100800 */
[----:B------:R1:W-:Y:S01]  /*f350*/  STL [R1+0x290], R3 ;  /* 0x0002900301007387 */ /* 0x0003e20000100800 */
[----:B0-----:R-:W-:-:S03]  /*f360*/  SEL R4, R24, R29, !P3 ;  /* 0x0000001d18047207 */ /* 0x001fc60005800000 */
[----:B------:R0:W-:Y:S01]  /*f370*/  STL [R1+0x28c], R2 ;  /* 0x00028c0201007387 */ /* 0x0001e20000100800 */
[----:B-1----:R-:W-:-:S03]  /*f380*/  SEL R3, R24, R0, !P3 ;  /* 0x0000000018037207 */ /* 0x002fc60005800000 */
[----:B------:R-:W-:Y:S01]  /*f390*/  STL [R1+0x288], R4 ;  /* 0x0002880401007387 */ /* 0x000fe20000100800 */
[----:B------:R-:W-:-:S03]  /*f3a0*/  SEL R0, R24, R20, !P3 ;  /* 0x0000001418007207 */ /* 0x000fc60005800000 */
[----:B------:R1:W-:Y:S01]  /*f3b0*/  STL [R1+0x284], R3 ;  /* 0x0002840301007387 */ /* 0x0003e20000100800 */
[----:B0-----:R-:W-:-:S05]  /*f3c0*/  SEL R2, R24, R28, !P3 ;  /* 0x0000001c18027207 */ /* 0x001fca0005800000 */
[----:B------:R0:W-:Y:S01]  /*f3d0*/  STL [R1+0x280], R2 ;  /* 0x0002800201007387 */ /* 0x0001e20000100800 */
[----:B-1----:R-:W-:-:S03]  /*f3e0*/  SEL R3, R24, R12, !P3 ;  /* 0x0000000c18037207 */ /* 0x002fc60005800000 */
        /* <DEDUP_REMOVED lines=9> */
[C---:B-1----:R-:W-:Y:S02]  /*f480*/  SEL R0, R24.reuse, R8, !P3 ;  /* 0x0000000818007207 */ /* 0x042fe40005800000 */
[----:B------:R-:W3:Y:S01]  /*f490*/  LDL.LU R8, [R1+0x238] ;  /* 0x0002380001087983 */ /* 0x000ee20000300800 */
[----:B--2---:R-:W-:-:S03]  /*f4a0*/  SEL R3, R24, R18, !P3 ;  /* 0x0000001218037207 */ /* 0x004fc60005800000 */
[----:B------:R0:W-:Y:S04]  /*f4b0*/  STL [R1+0x268], R2 ;  /* 0x0002680201007387 */ /* 0x0001e80000100800 */
[----:B------:R1:W-:Y:S04]  /*f4c0*/  STL [R1+0x264], R0 ;  /* 0x0002640001007387 */ /* 0x0003e80000100800 */
[----:B------:R2:W-:Y:S01]  /*f4d0*/  STL [R1+0x260], R3 ;  /* 0x0002600301007387 */ /* 0x0005e20000100800 */
[C---:B0-----:R-:W-:Y:S02]  /*f4e0*/  SEL R2, R24.reuse, R14, !P3 ;  /* 0x0000000e18027207 */ /* 0x041fe40005800000 */
[----:B-1----:R-:W-:-:S03]  /*f4f0*/  SEL R0, R24, R17, !P3 ;  /* 0x0000001118007207 */ /* 0x002fc60005800000 */
[----:B------:R0:W-:Y:S01]  /*f500*/  STL [R1+0x25c], R2 ;  /* 0x00025c0201007387 */ /* 0x0001e20000100800 */
[----:B--2---:R-:W-:-:S03]  /*f510*/  SEL R3, R24, R11, !P3 ;  /* 0x0000000b18037207 */ /* 0x004fc60005800000 */
[----:B------:R1:W-:Y:S04]  /*f520*/  STL [R1+0x258], R0 ;  /* 0x0002580001007387 */ /* 0x0003e80000100800 */
[----:B------:R-:W-:Y:S04]  /*f530*/  STL [R1+0x254], R3 ;  /* 0x0002540301007387 */ /* 0x000fe80000100800 */
[----:B------:R-:W2:Y:S01]  /*f540*/  LDL.LU R23, [R1+0x228] ;  /* 0x0002280001177983 */ /* 0x000ea20000300800 */
[C---:B0-----:R-:W-:Y:S02]  /*f550*/  SEL R2, R24.reuse, R16, !P3 ;  /* 0x0000001018027207 */ /* 0x041fe40005800000 */
[----:B-1----:R-:W-:-:S03]  /*f560*/  SEL R0, R24, R10, !P3 ;  /* 0x0000000a18007207 */ /* 0x002fc60005800000 */
[----:B------:R-:W-:Y:S04]  /*f570*/  STL [R1+0x250], R2 ;  /* 0x0002500201007387 */ /* 0x000fe80000100800 */
[----:B--2---:R0:W-:Y:S04]  /*f580*/  STL [R1+0x1ad4], R23 ;  /* 0x001ad41701007387 */ /* 0x0041e80000100800 */
[----:B------:R-:W-:Y:S04]  /*f590*/  STL [R1+0x24c], R0 ;  /* 0x00024c0001007387 */ /* 0x000fe80000100800 */
[----:B0-----:R-:W2:Y:S01]  /*f5a0*/  LDL.LU R23, [R1+0x220] ;  /* 0x0002200001177983 */ /* 0x001ea20000300800 */
[----:B---3--:R-:W-:-:S03]  /*f5b0*/  SEL R8, R24, R8, !P3 ;  /* 0x0000000818087207 */ /* 0x008fc60005800000 */
[----:B--2---:R0:W-:Y:S04]  /*f5c0*/  STL [R1+0x1ad8], R23 ;  /* 0x001ad81701007387 */ /* 0x0041e80000100800 */
        /* <DEDUP_REMOVED lines=73> */
[----:B------:R-:W2:Y:S04]  /*fa60*/  LDL.LU R10, [R1+0x1b0] ;  /* 0x0001b000010a7983 */ /* 0x000ea80000300800 */
[----:B------:R1:W-:Y:S01]  /*fa70*/  STL [R1+0x1e8], R2 ;  /* 0x0001e80201007387 */ /* 0x0003e20000100800 */
[----:B0-----:R-:W-:-:S03]  /*fa80*/  SEL R3, R24, R18, !P3 ;  /* 0x0000001218037207 */ /* 0x001fc60005800000 */
[----:B------:R0:W-:Y:S01]  /*fa90*/  STL [R1+0x1e4], R0 ;  /* 0x0001e40001007387 */ /* 0x0001e20000100800 */
[C---:B-1----:R-:W-:Y:S02]  /*faa0*/  SEL R2, R24.reuse, R13, !P3 ;  /* 0x0000000d18027207 */ /* 0x042fe40005800000 */
[----:B0-----:R-:W-:-:S03]  /*fab0*/  SEL R0, R24, R9, !P3 ;  /* 0x0000000918007207 */ /* 0x001fc60005800000 */
[----:B------:R0:W-:Y:S04]  /*fac0*/  STL [R1+0x1e0], R2 ;  /* 0x0001e00201007387 */ /* 0x0001e80000100800 */
[----:B------:R1:W-:Y:S04]  /*fad0*/  STL [R1+0x1d8], R0 ;  /* 0x0001d80001007387 */ /* 0x0003e80000100800 */
[----:B------:R3:W-:Y:S01]  /*fae0*/  STL [R1+0x1d4], R3 ;  /* 0x0001d40301007387 */ /* 0x0007e20000100800 */
[C---:B0-----:R-:W-:Y:S02]  /*faf0*/  SEL R2, R24.reuse, R14, !P3 ;  /* 0x0000000e18027207 */ /* 0x041fe40005800000 */
[----:B-1----:R-:W-:-:S03]  /*fb00*/  SEL R0, R24, R17, !P3 ;  /* 0x0000001118007207 */ /* 0x002fc60005800000 */
[----:B------:R0:W-:Y:S01]  /*fb10*/  STL [R1+0x1d0], R2 ;  /* 0x0001d00201007387 */ /* 0x0001e20000100800 */
[----:B---3--:R-:W-:-:S03]  /*fb20*/  SEL R3, R24, R11, !P3 ;  /* 0x0000000b18037207 */ /* 0x008fc60005800000 */
[----:B------:R1:W-:Y:S04]  /*fb30*/  STL [R1+0x1cc], R0 ;  /* 0x0001cc0001007387 */ /* 0x0003e80000100800 */
[----:B------:R-:W-:Y:S04]  /*fb40*/  STL [R1+0x1c8], R3 ;  /* 0x0001c80301007387 */ /* 0x000fe80000100800 */
[----:B------:R-:W3:Y:S01]  /*fb50*/  LDL.LU R23, [R1+0x1a8] ;  /* 0x0001a80001177983 */ /* 0x000ee20000300800 */
[C---:B0-----:R-:W-:Y:S02]  /*fb60*/  SEL R2, R24.reuse, R16, !P3 ;  /* 0x0000001018027207 */ /* 0x041fe40005800000 */
        /* <DEDUP_REMOVED lines=29> */
[----:B0-----:R-:W3:Y:S04]  /*fd40*/  LDL.LU R9, [R1+0x15c] ;  /* 0x00015c0001097983 */ /* 0x001ee80000300800 */
[----:B------:R-:W3:Y:S04]  /*fd50*/  LDL.LU R18, [R1+0x14c] ;  /* 0x00014c0001127983 */ /* 0x000ee80000300800 */
[----:B------:R-:W3:Y:S04]  /*fd60*/  LDL.LU R14, [R1+0x150] ;  /* 0x00015000010e7983 */ /* 0x000ee80000300800 */
[----:B------:R-:W3:Y:S04]  /*fd70*/  LDL.LU R17, [R1+0x144] ;  /* 0x0001440001117983 */ /* 0x000ee80000300800 */
[----:B------:R-:W3:Y:S04]  /*fd80*/  LDL.LU R11, [R1+0x148] ;  /* 0x00014800010b7983 */ /* 0x000ee80000300800 */
[----:B------:R-:W3:Y:S04]  /*fd90*/  LDL.LU R16, [R1+0x234] ;  /* 0x0002340001107983 */ /* 0x000ee80000300800 */
[----:B------:R-:W3:Y:S01]  /*fda0*/  LDL.LU R10, [R1+0x22c] ;  /* 0x00022c00010a7983 */ /* 0x000ee20000300800 */
        /* <DEDUP_REMOVED lines=44> */
[C---:B0-----:R-:W-:Y:S02]  /*10070*/  SEL R0, R24.reuse, R19, !P3 ;  /* 0x0000001318007207 */ /* 0x041fe40005800000 */
[----:B-1----:R-:W-:-:S03]  /*10080*/  SEL R2, R24, R13, !P3 ;  /* 0x0000000d18027207 */ /* 0x002fc60005800000 */
[----:B------:R0:W-:Y:S04]  /*10090*/  STL [R1+0x168], R0 ;  /* 0x0001680001007387 */ /* 0x0001e80000100800 */
        /* <DEDUP_REMOVED lines=8> */
[----:B------:R-:W-:Y:S01]  /*10120*/  STL [R1+0x154], R2 ;  /* 0x0001540201007387 */ /* 0x000fe20000100800 */
[----:B---3--:R-:W-:-:S03]  /*10130*/  SEL R3, R24, R11, !P3 ;  /* 0x0000000b18037207 */ /* 0x008fc60005800000 */
[----:B------:R0:W-:Y:S04]  /*10140*/  STL [R1+0x150], R0 ;  /* 0x0001500001007387 */ /* 0x0001e80000100800 */
[----:B------:R-:W-:Y:S01]  /*10150*/  STL [R1+0x14c], R3 ;  /* 0x00014c0301007387 */ /* 0x000fe20000100800 */
[----:B0-----:R-:W-:-:S03]  /*10160*/  SEL R0, R24, R10, !P3 ;  /* 0x0000000a18007207 */ /* 0x001fc60005800000 */
[----:B------:R-:W3:Y:S01]  /*10170*/  LDL.LU R10, [R1+0x110] ;  /* 0x00011000010a7983 */ /* 0x000ee20000300800 */
[----:B------:R-:W-:-:S05]  /*10180*/  SEL R2, R24, R16, !P3 ;  /* 0x0000001018027207 */ /* 0x000fca0005800000 */
        /* <DEDUP_REMOVED lines=45> */
[----:B------:R0:W-:Y:S04]  /*10460*/  STL [R1+0x134], R10 ;  /* 0x0001340a01007387 */ /* 0x0001e80000100800 */
[----:B0-----:R-:W2:Y:S04]  /*10470*/  LDL.LU R10, [R1+0x1ac0] ;  /* 0x001ac000010a7983 */ /* 0x001ea80000300800 */
[----:B------:R4:W-:Y:S02]  /*10480*/  STL [R1+0x130], R23 ;  /* 0x0001301701007387 */ /* 0x0009e40000100800 */
[----:B----4-:R-:W-:-:S02]  /*10490*/  SEL R23, R24, R22, !P3 ;  /* 0x0000001618177207 */ /* 0x010fc40005800000 */
[C---:B-----5:R-:W-:Y:S02]  /*104a0*/  SEL R22, R24.reuse, R21, !P3 ;  /* 0x0000001518167207 */ /* 0x060fe40005800000 */
[C---:B------:R-:W-:Y:S01]  /*104b0*/  SEL R21, R24.reuse, R27, !P3 ;  /* 0x0000001b18157207 */ /* 0x040fe20005800000 */
[----:B------:R0:W-:Y:S04]  /*104c0*/  STL [R1+0x12c], R23 ;  /* 0x00012c1701007387 */ /* 0x0001e80000100800 */
[----:B------:R1:W-:Y:S04]  /*104d0*/  STL [R1+0x128], R22 ;  /* 0x0001281601007387 */ /* 0x0003e80000100800 */
[----:B------:R3:W-:Y:S01]  /*104e0*/  STL [R1+0x124], R21 ;  /* 0x0001241501007387 */ /* 0x0007e20000100800 */
[----:B0-----:R-:W-:-:S02]  /*104f0*/  SEL R23, R24, R26, !P3 ;  /* 0x0000001a18177207 */ /* 0x001fc40005800000 */
[----:B-1----:R-:W-:-:S03]  /*10500*/  SEL R22, R24, R25, !P3 ;  /* 0x0000001918167207 */ /* 0x002fc60005800000 */
[----:B------:R-:W-:Y:S01]  /*10510*/  STL [R1+0x120], R23 ;  /* 0x0001201701007387 */ /* 0x000fe20000100800 */
[C---:B---3--:R-:W-:Y:S02]  /*10520*/  SEL R21, R24.reuse, R6, !P3 ;  /* 0x0000000618157207 */ /* 0x048fe40005800000 */
[C---:B------:R-:W-:Y:S01]  /*10530*/  SEL R6, R24.reuse, R7, !P3 ;  /* 0x0000000718067207 */ /* 0x040fe20005800000 */
[----:B------:R-:W-:Y:S01]  /*10540*/  STL [R1+0x11c], R22 ;  /* 0x00011c1601007387 */ /* 0x000fe20000100800 */
[----:B------:R-:W-:-:S03]  /*10550*/  SEL R3, R24, R3, !P3 ;  /* 0x0000000318037207 */ /* 0x000fc60005800000 */
[----:B------:R-:W-:Y:S01]  /*10560*/  STL [R1+0x118], R21 ;  /* 0x0001181501007387 */ /* 0x000fe20000100800 */
[----:B------:R-:W-:-:S03]  /*10570*/  SEL R2, R24, R2, !P3 ;  /* 0x0000000218027207 */ /* 0x000fc60005800000 */
[----:B------:R-:W-:Y:S04]  /*10580*/  STL [R1+0x114], R6 ;  /* 0x0001140601007387 */ /* 0x000fe80000100800 */
[----:B------:R-:W-:Y:S04]  /*10590*/  STL [R1+0x110], R5 ;  /* 0x0001100501007387 */ /* 0x000fe80000100800 */
[----:B------:R0:W-:Y:S04]  /*105a0*/  STL [R1+0x10c], R4 ;  /* 0x00010c0401007387 */ /* 0x0001e80000100800 */
[----:B------:R1:W-:Y:S01]  /*105b0*/  STL [R1+0x108], R3 ;  /* 0x0001080301007387 */ /* 0x0003e20000100800 */
[----:B0-----:R-:W-:-:S03]  /*105c0*/  SEL R4, R24, R29, !P3 ;  /* 0x0000001d18047207 */ /* 0x001fc60005800000 */
[----:B------:R0:W-:Y:S01]  /*105d0*/  STL [R1+0x104], R2 ;  /* 0x0001040201007387 */ /* 0x0001e20000100800 */
[----:B-1----:R-:W-:-:S03]  /*105e0*/  SEL R3, R24, R0, !P3 ;  /* 0x0000000018037207 */ /* 0x002fc60005800000 */
[----:B------:R-:W-:Y:S04]  /*105f0*/  STL [R1+0x100], R4 ;  /* 0x0001000401007387 */ /* 0x000fe80000100800 */
[----:B------:R1:W-:Y:S01]  /*10600*/  STL [R1+0xfc], R3 ;  /* 0x0000fc0301007387 */ /* 0x0003e20000100800 */
[----:B0-----:R-:W-:-:S05]  /*10610*/  SEL R2, R24, R28, !P3 ;  /* 0x0000001c18027207 */ /* 0x001fca0005800000 */
[----:B------:R0:W-:Y:S01]  /*10620*/  STL [R1+0xf8], R2 ;  /* 0x0000f80201007387 */ /* 0x0001e20000100800 */
[C---:B-1----:R-:W-:Y:S02]  /*10630*/  SEL R3, R24.reuse, R20, !P3 ;  /* 0x0000001418037207 */ /* 0x042fe40005800000 */
[C---:B0-----:R-:W-:Y:S02]  /*10640*/  SEL R2, R24.reuse, R12, !P3 ;  /* 0x0000000c18027207 */ /* 0x041fe40005800000 */
[----:B--2---:R-:W-:-:S05]  /*10650*/  SEL R0, R24, R10, !P3 ;  /* 0x0000000a18007207 */ /* 0x004fca0005800000 */
        /* <DEDUP_REMOVED lines=25> */
[----:B0-----:R-:W2:Y:S04]  /*107f0*/  LDL.LU R23, [R1+0x98] ;  /* 0x0000980001177983 */ /* 0x001ea80000300800 */
[----:B--2---:R0:W-:Y:S04]  /*10800*/  STL [R1+0x1ab8], R23 ;  /* 0x001ab81701007387 */ /* 0x0041e80000100800 */
[----:B0-----:R-:W2:Y:S04]  /*10810*/  LDL.LU R23, [R1+0x9c] ;  /* 0x00009c0001177983 */ /* 0x001ea80000300800 */
        /* <DEDUP_REMOVED lines=34> */
[----:B0-----:R-:W2:Y:S02]  /*10a40*/  LDL.LU R23, [R1+0x1ab8] ;  /* 0x001ab80001177983 */ /* 0x001ea40000300800 */
[----:B--2---:R-:W-:-:S05]  /*10a50*/  SEL R23, R24, R23, !P3 ;  /* 0x0000001718177207 */ /* 0x004fca0005800000 */
[----:B------:R0:W-:Y:S04]  /*10a60*/  STL [R1+0xb8], R23 ;  /* 0x0000b81701007387 */ /* 0x0001e80000100800 */
[----:B0-----:R-:W2:Y:S01]  /*10a70*/  LDL.LU R23, [R1+0x1ab4] ;  /* 0x001ab40001177983 */ /* 0x001ea20000300800 */
[C---:B---3--:R-:W-:Y:S02]  /*10a80*/  SEL R22, R24.reuse, R22, !P3 ;  /* 0x0000001618167207 */ /* 0x048fe40005800000 */
[C---:B----4-:R-:W-:Y:S02]  /*10a90*/  SEL R21, R24.reuse, R21, !P3 ;  /* 0x0000001518157207 */ /* 0x050fe40005800000 */
[C---:B-----5:R-:W-:Y:S02]  /*10aa0*/  SEL R27, R24.reuse, R27, !P3 ;  /* 0x0000001b181b7207 */ /* 0x060fe40005800000 */
[----:B------:R-:W-:-:S02]  /*10ab0*/  SEL R26, R24, R26, !P3 ;  /* 0x0000001a181a7207 */ /* 0x000fc40005800000 */
[C---:B------:R-:W-:Y:S02]  /*10ac0*/  SEL R25, R24.reuse, R25, !P3 ;  /* 0x0000001918197207 */ /* 0x040fe40005800000 */
[C---:B------:R-:W-:Y:S02]  /*10ad0*/  SEL R7, R24.reuse, R7, !P3 ;  /* 0x0000000718077207 */ /* 0x040fe40005800000 */
[C---:B------:R-:W-:Y:S02]  /*10ae0*/  SEL R6, R24.reuse, R6, !P3 ;  /* 0x0000000618067207 */ /* 0x040fe40005800000 */
[C---:B------:R-:W-:Y:S02]  /*10af0*/  SEL R5, R24.reuse, R5, !P3 ;  /* 0x0000000518057207 */ /* 0x040fe40005800000 */
[C---:B------:R-:W-:Y:S02]  /*10b00*/  SEL R4, R24.reuse, R4, !P3 ;  /* 0x0000000418047207 */ /* 0x040fe40005800000 */
        /* <DEDUP_REMOVED lines=16> */
[----:B--2---:R-:W-:-:S05]  /*10c10*/  SEL R23, R24, R23, !P3 ;  /* 0x0000001718177207 */ /* 0x004fca0005800000 */
[----:B------:R0:W-:Y:S04]  /*10c20*/  STL [R1+0xb4], R23 ;  /* 0x0000b41701007387 */ /* 0x0001e80000100800 */
[----:B0-----:R-:W2:Y:S04]  /*10c30*/  LDL.LU R23, [R1+0x1ab0] ;  /* 0x001ab00001177983 */ /* 0x001ea80000300800 */
[----:B------:R0:W-:Y:S04]  /*10c40*/  STL [R1+0xb0], R22 ;  /* 0x0000b01601007387 */ /* 0x0001e80000100800 */
[----:B0-----:R-:W3:Y:S04]  /*10c50*/  LDL.LU R22, [R1+0x1aac] ;  /* 0x001aac0001167983 */ /* 0x001ee80000300800 */
[----:B------:R0:W-:Y:S04]  /*10c60*/  STL [R1+0xac], R21 ;  /* 0x0000ac1501007387 */ /* 0x0001e80000100800 */
[----:B0-----:R-:W4:Y:S04]  /*10c70*/  LDL.LU R21, [R1+0x1aa8] ;  /* 0x001aa80001157983 */ /* 0x001f280000300800 */
[----:B------:R0:W-:Y:S04]  /*10c80*/  STL [R1+0xa8], R27 ;  /* 0x0000a81b01007387 */ /* 0x0001e80000100800 */
[----:B0-----:R-:W5:Y:S04]  /*10c90*/  LDL.LU R27, [R1+0x1aa4] ;  /* 0x001aa400011b7983 */ /* 0x001f680000300800 */
[----:B------:R0:W-:Y:S04]  /*10ca0*/  STL [R1+0xa4], R26 ;  /* 0x0000a41a01007387 */ /* 0x0001e80000100800 */
[----:B0-----:R-:W2:Y:S04]  /*10cb0*/  LDL.LU R26, [R1+0x1aa0] ;  /* 0x001aa000011a7983 */ /* 0x001ea80000300800 */
[----:B------:R0:W-:Y:S04]  /*10cc0*/  STL [R1+0xa0], R25 ;  /* 0x0000a01901007387 */ /* 0x0001e80000100800 */
[----:B0-----:R-:W3:Y:S04]  /*10cd0*/  LDL.LU R25, [R1+0x1a9c] ;  /* 0x001a9c0001197983 */ /* 0x001ee80000300800 */
        /* <DEDUP_REMOVED lines=39> */
[----:B0-----:R-:W3:Y:S01]  /*10f50*/  LDL.LU R8, [R1+0x1a4c] ;  /* 0x001a4c0001087983 */ /* 0x001ee20000300800 */
[----:B------:R-:W-:-:S02]  /*10f60*/  SEL R10, R24, R10, !P3 ;  /* 0x0000000a180a7207 */ /* 0x000fc40005800000 */
[----:B------:R-:W-:-:S03]  /*10f70*/  SEL R29, R24, R29, !P3 ;  /* 0x0000001d181d7207 */ /* 0x000fc60005800000 */
[----:B------:R0:W-:Y:S01]  /*10f80*/  STL [R1+0x40], R10 ;  /* 0x0000400a01007387 */ /* 0x0001e20000100800 */
[C---:B--2---:R-:W-:Y:S02]  /*10f90*/  SEL R26, R24.reuse, R26, !P3 ;  /* 0x0000001a181a7207 */ /* 0x044fe40005800000 */
[C---:B-----5:R-:W-:Y:S02]  /*10fa0*/  SEL R27, R24.reuse, R27, !P3 ;  /* 0x0000001b181b7207 */ /* 0x060fe40005800000 */
[C---:B----4-:R-:W-:Y:S02]  /*10fb0*/  SEL R21, R24.reuse, R21, !P3 ;  /* 0x0000001518157207 */ /* 0x050fe40005800000 */
[C---:B---3--:R-:W-:Y:S02]  /*10fc0*/  SEL R25, R24.reuse, R25, !P3 ;  /* 0x0000001918197207 */ /* 0x048fe40005800000 */
[C---:B------:R-:W-:Y:S02]  /*10fd0*/  SEL R22, R24.reuse, R22, !P3 ;  /* 0x0000001618167207 */ /* 0x040fe40005800000 */
[----:B------:R-:W-:-:S02]  /*10fe0*/  SEL R23, R24, R23, !P3 ;  /* 0x0000001718177207 */ /* 0x000fc40005800000 */
[C---:B------:R-:W-:Y:S02]  /*10ff0*/  SEL R20, R24.reuse, R20, !P3 ;  /* 0x0000001418147207 */ /* 0x040fe40005800000 */
[C---:B------:R-:W-:Y:S02]  /*11000*/  SEL R19, R24.reuse, R19, !P3 ;  /* 0x0000001318137207 */ /* 0x040fe40005800000 */
[C---:B------:R-:W-:Y:S02]  /*11010*/  SEL R14, R24.reuse, R14, !P3 ;  /* 0x0000000e180e7207 */ /* 0x040fe40005800000 */
[C---:B------:R-:W-:Y:S02]  /*11020*/  SEL R11, R24.reuse, R11, !P3 ;  /* 0x0000000b180b7207 */ /* 0x040fe40005800000 */
[C---:B------:R-:W-:Y:S02]  /*11030*/  SEL R16, R24.reuse, R16, !P3 ;  /* 0x0000001018107207 */ /* 0x040fe40005800000 */
[----:B0-----:R-:W-:-:S02]  /*11040*/  SEL R10, R24, R8, !P3 ;  /* 0x00000008180a7207 */ /* 0x001fc40005800000 */
[----:B------:R-:W2:Y:S04]  /*11050*/  LDL.LU R8, [R1+0x1a48] ;  /* 0x001a480001087983 */ /* 0x000ea80000300800 */
[----:B------:R-:W-:Y:S04]  /*11060*/  STL [R1+0x3c], R29 ;  /* 0x00003c1d01007387 */ /* 0x000fe80000100800 */
[----:B------:R0:W-:Y:S04]  /*11070*/  STL [R1+0x38], R10 ;  /* 0x0000380a01007387 */ /* 0x0001e80000100800 */
[----:B------:R-:W-:Y:S01]  /*11080*/  STL [R1+0x34], R16 ;  /* 0x0000341001007387 */ /* 0x000fe20000100800 */
[----:B0-----:R-:W-:-:S03]  /*11090*/  SEL R10, R24, R17, !P3 ;  /* 0x00000011180a7207 */ /* 0x001fc60005800000 */
[----:B------:R0:W-:Y:S01]  /*110a0*/  STL [R1+0x30], R11 ;  /* 0x0000300b01007387 */ /* 0x0001e20000100800 */
[----:B------:R-:W-:-:S03]  /*110b0*/  SEL R29, R24, R15, !P3 ;  /* 0x0000000f181d7207 */ /* 0x000fc60005800000 */
[----:B------:R1:W-:Y:S01]  /*110c0*/  STL [R1+0x2c], R10 ;  /* 0x00002c0a01007387 */ /* 0x0003e20000100800 */
[----:B0-----:R-:W-:-:S03]  /*110d0*/  SEL R11, R24, R18, !P3 ;  /* 0x00000012180b7207 */ /* 0x001fc60005800000 */
[----:B------:R-:W-:Y:S01]  /*110e0*/  STL [R1+0x28], R14 ;  /* 0x0000280e01007387 */ /* 0x000fe20000100800 */
[C---:B-1----:R-:W-:Y:S02]  /*110f0*/  SEL R10, R24.reuse, R9, !P3 ;  /* 0x00000009180a7207 */ /* 0x042fe40005800000 */
[C---:B------:R-:W-:Y:S01]  /*11100*/  SEL R9, R24.reuse, R13, !P3 ;  /* 0x0000000d18097207 */ /* 0x040fe20005800000 */
[----:B------:R-:W-:Y:S01]  /*11110*/  STL [R1+0x24], R11 ;  /* 0x0000240b01007387 */ /* 0x000fe20000100800 */
[----:B------:R-:W-:-:S03]  /*11120*/  SEL R18, R24, R12, !P3 ;  /* 0x0000000c18127207 */ /* 0x000fc60005800000 */
[----:B------:R0:W-:Y:S04]  /*11130*/  STL [R1+0x20], R10 ;  /* 0x0000200a01007387 */ /* 0x0001e80000100800 */
[----:B------:R-:W-:Y:S04]  /*11140*/  STL [R1+0x19c8], R29 ;  /* 0x0019c81d01007387 */ /* 0x000fe80000100800 */
[----:B------:R-:W-:Y:S01]  /*11150*/  STL [R1+0x1c], R9 ;  /* 0x00001c0901007387 */ /* 0x000fe20000100800 */
[----:B0-----:R-:W0:Y:S03]  /*11160*/  LDC R10, c[0x0][0x3ac] ;  /* 0x0000eb00ff0a7b82 */ /* 0x001e260000000800 */
[----:B------:R-:W-:Y:S04]  /*11170*/  STL [R1+0x19cc], R19 ;  /* 0x0019cc1301007387 */ /* 0x000fe80000100800 */
[----:B------:R-:W-:Y:S04]  /*11180*/  STL [R1+0x19d0], R18 ;  /* 0x0019d01201007387 */ /* 0x000fe80000100800 */
[----:B------:R-:W-:Y:S04]  /*11190*/  STL [R1+0x19d4], R20 ;  /* 0x0019d41401007387 */ /* 0x000fe80000100800 */
[----:B------:R1:W-:Y:S04]  /*111a0*/  STL [R1+0x19d8], R25 ;  /* 0x0019d81901007387 */ /* 0x0003e80000100800 */
[----:B-1----:R-:W3:Y:S04]  /*111b0*/  LDL.LU R25, [R1+0xc] ;  /* 0x00000c0001197983 */ /* 0x002ee80000300800 */
[----:B------:R1:W-:Y:S04]  /*111c0*/  STL [R1+0x19dc], R26 ;  /* 0x0019dc1a01007387 */ /* 0x0003e80000100800 */
[----:B-1----:R-:W4:Y:S04]  /*111d0*/  LDL.LU R26, [R1+0x10] ;  /* 0x00001000011a7983 */ /* 0x002f280000300800 */
[----:B------:R1:W-:Y:S04]  /*111e0*/  STL [R1+0x19e0], R27 ;  /* 0x0019e01b01007387 */ /* 0x0003e80000100800 */
[----:B-1----:R-:W5:Y:S04]  /*111f0*/  LDL.LU R27, [R1+0x14] ;  /* 0x00001400011b7983 */ /* 0x002f680000300800 */
[----:B------:R1:W-:Y:S04]  /*11200*/  STL [R1+0x19e4], R21 ;  /* 0x0019e41501007387 */ /* 0x0003e80000100800 */
[----:B-1----:R-:W3:Y:S04]  /*11210*/  LDL.LU R21, [R1+0x90] ;  /* 0x0000900001157983 */ /* 0x002ee80000300800 */
[----:B------:R1:W-:Y:S04]  /*11220*/  STL [R1+0x19e8], R22 ;  /* 0x0019e81601007387 */ /* 0x0003e80000100800 */
[----:B-1----:R-:W4:Y:S04]  /*11230*/  LDL.LU R22, [R1+0x50] ;  /* 0x0000500001167983 */ /* 0x002f280000300800 */
[----:B------:R1:W-:Y:S04]  /*11240*/  STL [R1+0x19ec], R23 ;  /* 0x0019ec1701007387 */ /* 0x0003e80000100800 */
[----:B------:R-:W5:Y:S04]  /*11250*/  LDL.LU R18, [R1+0x8] ;  /* 0x0000080001127983 */ /* 0x000f680000300800 */
[----:B------:R-:W5:Y:S04]  /*11260*/  LDL.LU R19, [R1+0x4] ;  /* 0x0000040001137983 */ /* 0x000f680000300800 */
[----:B------:R-:W5:Y:S01]  /*11270*/  LDL.LU R29, [R1] ;  /* 0x00000000011d7983 */ /* 0x000f620000300800 */
[----:B------:R-:W0:Y:S02]  /*11280*/  S2R R16, SR_TID.X ;  /* 0x0000000000107919 */ /* 0x000e240000002100 */
[----:B0-----:R-:W-:-:S05]  /*11290*/  LOP3.LUT R16, R16, 0x3f, RZ, 0xc0, !PT ;  /* 0x0000003f10107812 */ /* 0x001fca00078ec0ff */
[----:B------:R-:W-:-:S04]  /*112a0*/  IMAD R16, R16, R10, RZ ;  /* 0x0000000a10107224 */ /* 0x000fc800078e02ff */
[----:B------:R-:W-:Y:S01]  /*112b0*/  IMAD R13, R10, 0x40, R16 ;  /* 0x000000400a0d7824 */ /* 0x000fe200078e0210 */
[----:B------:R-:W-:-:S04]  /*112c0*/  LEA R10, P0, R16, UR10, 0x1 ;  /* 0x0000000a100a7c11 */ /* 0x000fc8000f8008ff */
[----:B------:R-:W-:Y:S02]  /*112d0*/  LEA.HI.X.SX32 R11, R16, UR11, 0x1, P0 ;  /* 0x0000000b100b7c11 */ /* 0x000fe400080f0eff */
[----:B------:R-:W0:Y:S01]  /*112e0*/  S2R R16, SR_TID.X ;  /* 0x0000000000107919 */ /* 0x000e220000002100 */
[C---:B------:R-:W-:Y:S01]  /*112f0*/  LEA R12, P1, R13.reuse, UR10, 0x1 ;  /* 0x0000000a0d0c7c11 */ /* 0x040fe2000f8208ff */
[----:B------:R-:W-:Y:S04]  /*11300*/  STL [R1+0x18e4], R10 ;  /* 0x0018e40a01007387 */ /* 0x000fe80000100800 */
[----:B------:R0:W-:Y:S01]  /*11310*/  STL [R1+0x18e0], R11 ;  /* 0x0018e00b01007387 */ /* 0x0001e20000100800 */
[----:B------:R-:W-:Y:S02]  /*11320*/  LEA.HI.X.SX32 R13, R13, UR11, 0x1, P1 ;  /* 0x0000000b0d0d7c11 */ /* 0x000fe400088f0eff */
[----:B0-----:R-:W-:-:S02]  /*11330*/  SHF.R.U32.HI R17, RZ, 0x4, R16 ;  /* 0x00000004ff117819 */ /* 0x001fc40000011610 */
[----:B-1----:R-:W-:-:S03]  /*11340*/  SHF.R.U32.HI R23, RZ, 0x4, R16 ;  /* 0x00000004ff177819 */ /* 0x002fc60000011610 */
[----:B------:R-:W-:-:S04]  /*11350*/  VIADD R17, R17, 0x7c ;  /* 0x0000007c11117836 */ /* 0x000fc80000000000 */
[----:B------:R-:W-:Y:S01]  /*11360*/  IMAD R24, R17, UR6, RZ ;  /* 0x0000000611187c24 */ /* 0x000fe2000f8e02ff */
[----:B------:R-:W-:Y:S01]  /*11370*/  SHF.R.U32.HI R17, RZ, 0x4, R16 ;  /* 0x00000004ff117819 */ /* 0x000fe20000011610 */
[----:B------:R-:W-:-:S03]  /*11380*/  VIADD R23, R23, 0x3c ;  /* 0x0000003c17177836 */ /* 0x000fc60000000000 */
[----:B------:R-:W-:Y:S01]  /*11390*/  SGXT.U32 R17, R17, 0x2 ;  /* 0x000000021111781a */ /* 0x000fe20000000000 */
[----:B------:R-:W-:-:S03]  /*113a0*/  IMAD R11, R23, UR6, RZ ;  /* 0x00000006170b7c24 */ /* 0x000fc6000f8e02ff */
[----:B------:R-:W-:Y:S01]  /*113b0*/  LOP3.LUT R23, R17, 0x78, RZ, 0xfc, !PT ;  /* 0x0000007811177812 */ /* 0x000fe200078efcff */
[----:B------:R0:W-:Y:S04]  /*113c0*/  STL [R1+0x19f4], R12 ;  /* 0x0019f40c01007387 */ /* 0x0001e80000100800 */
[----:B------:R-:W-:Y:S01]  /*113d0*/  IMAD R23, R23, UR6, RZ ;  /* 0x0000000617177c24 */ /* 0x000fe2000f8e02ff */
[----:B------:R1:W-:Y:S01]  /*113e0*/  STL [R1+0x19f0], R13 ;  /* 0x0019f00d01007387 */ /* 0x0003e20000100800 */
[----:B--2---:R-:W-:Y:S01]  /*113f0*/  IMAD R8, R8, UR7, RZ ;  /* 0x0000000708087c24 */ /* 0x004fe2000f8e02ff */
[----:B------:R-:W2:Y:S04]  /*11400*/  LDCU UR7, c[0x0][0x3b0] ;  /* 0x00007600ff0777ac */ /* 0x000ea80008000800 */
[----:B------:R-:W-:Y:S01]  /*11410*/  LEA R14, P2, R8, UR12, 0x1 ;  /* 0x0000000c080e7c11 */ /* 0x000fe2000f8408ff */
[----:B------:R-:W-:Y:S01]  /*11420*/  IMAD R20, RZ, RZ, -UR6 ;  /* 0x80000006ff147e24 */ /* 0x000fe2000f8e02ff */
[----:B------:R-:W2:Y:S02]  /*11430*/  LDCU UR12, c[0x0][0x3a0] ;  /* 0x00007400ff0c77ac */ /* 0x000ea40008000800 */
[----:B0-----:R-:W-:-:S02]  /*11440*/  LEA R12, P5, R24, R14, 0x1 ;  /* 0x0000000e180c7211 */ /* 0x001fc400078a08ff */
[----:B-1----:R-:W-:-:S03]  /*11450*/  LEA R13, P6, R11, R14, 0x1 ;  /* 0x0000000e0b0d7211 */ /* 0x002fc600078c08ff */
[----:B------:R0:W-:Y:S01]  /*11460*/  STL [R1+0x16e0], R12 ;  /* 0x0016e00c01007387 */ /* 0x0001e20000100800 */
[----:B------:R-:W-:-:S03]  /*11470*/  LEA.HI.X.SX32 R15, R8, UR13, 0x1, P2 ;  /* 0x0000000d080f7c11 */ /* 0x000fc600090f0eff */
[----:B------:R-:W-:Y:S01]  /*11480*/  STL [R1+0x170c], R13 ;  /* 0x00170c0d01007387 */ /* 0x000fe20000100800 */
[----:B0-----:R-:W-:-:S05]  /*11490*/  LEA R12, P0, R23, R14, 0x1 ;  /* 0x0000000e170c7211 */ /* 0x001fca00078008ff */
[----:B------:R3:W-:Y:S01]  /*114a0*/  STL [R1+0x16e8], R12 ;  /* 0x0016e80c01007387 */ /* 0x0007e20000100800 */
[----:B------:R-:W-:Y:S01]  /*114b0*/  LEA.HI.X.SX32 R24, R24, R15, 0x1, P5 ;  /* 0x0000000f18187211 */ /* 0x000fe200028f0eff */
[----:B------:R-:W-:-:S04]  /*114c0*/  IMAD R9, R20, 0x4, R7 ;  /* 0x0000000414097824 */ /* 0x000fc800078e0207 */
[----:B------:R-:W-:-:S04]  /*114d0*/  IMAD R8, R20, 0x4, R9 ;  /* 0x0000000414087824 */ /* 0x000fc800078e0209 */
[C---:B------:R-:W-:Y:S02]  /*114e0*/  IMAD R16, R20.reuse, 0x4, R8 ;  /* 0x0000000414107824 */ /* 0x040fe400078e0208 */
[----:B------:R-:W-:Y:S02]  /*114f0*/  IMAD R10, R17, UR6, RZ ;  /* 0x00000006110a7c24 */ /* 0x000fe4000f8e02ff */
[----:B------:R-:W-:Y:S01]  /*11500*/  IMAD R17, R20, 0x4, R16 ;  /* 0x0000000414117824 */ /* 0x000fe200078e0210 */
[-C--:B---3--:R-:W-:Y:S02]  /*11510*/  LEA R12, P2, R21, R14.reuse, 0x1 ;  /* 0x0000000e150c7211 */ /* 0x088fe400078408ff */
[----:B----4-:R-:W-:-:S05]  /*11520*/  LEA R13, P1, R22, R14, 0x1 ;  /* 0x0000000e160d7211 */ /* 0x010fca00078208ff */
[----:B------:R5:W-:Y:S04]  /*11530*/  STL [R1+0x16ec], R13 ;  /* 0x0016ec0d01007387 */ /* 0x000be80000100800 */
[----:B------:R0:W-:Y:S01]  /*11540*/  STL [R1+0x16f0], R12 ;  /* 0x0016f00c01007387 */ /* 0x0001e20000100800 */
[-C--:B-----5:R-:W-:Y:S02]  /*11550*/  LEA R13, P3, R27, R14.reuse, 0x1 ;  /* 0x0000000e1b0d7211 */ /* 0x0a0fe400078608ff */
[----:B0-----:R-:W-:-:S03]  /*11560*/  LEA R12, P4, R26, R14, 0x1 ;  /* 0x0000000e1a0c7211 */ /* 0x001fc600078808ff */
[----:B------:R0:W-:Y:S04]  /*11570*/  STL [R1+0x16f4], R13 ;  /* 0x0016f40d01007387 */ /* 0x0001e80000100800 */
[----:B------:R1:W-:Y:S01]  /*11580*/  STL [R1+0x16f8], R12 ;  /* 0x0016f80c01007387 */ /* 0x0003e20000100800 */
[----:B0-----:R-:W-:-:S03]  /*11590*/  LEA R13, P5, R25, R14, 0x1 ;  /* 0x0000000e190d7211 */ /* 0x001fc600078a08ff */
[----:B------:R-:W-:Y:S01]  /*115a0*/  STL [R1+0x16dc], R24 ;  /* 0x0016dc1801007387 */ /* 0x000fe20000100800 */
[-C--:B-1----:R-:W-:Y:S02]  /*115b0*/  LEA.HI.X.SX32 R12, R11, R15.reuse, 0x1, P6 ;  /* 0x0000000f0b0c7211 */ /* 0x082fe400030f0eff */
[----:B------:R-:W-:Y:S01]  /*115c0*/  LEA R11, P6, R18, R14, 0x1 ;  /* 0x0000000e120b7211 */ /* 0x000fe200078c08ff */
[----:B------:R0:W-:Y:S04]  /*115d0*/  STL [R1+0x16fc], R13 ;  /* 0x0016fc0d01007387 */ /* 0x0001e80000100800 */
[----:B------:R1:W-:Y:S04]  /*115e0*/  STL [R1+0x1708], R12 ;  /* 0x0017080c01007387 */ /* 0x0003e80000100800 */
[----:B------:R3:W-:Y:S01]  /*115f0*/  STL [R1+0x1700], R11 ;  /* 0x0017000b01007387 */ /* 0x0007e20000100800 */
[----:B0-----:R-:W-:-:S02]  /*11600*/  LEA.HI.X.SX32 R13, R23, R15, 0x1, P0 ;  /* 0x0000000f170d7211 */ /* 0x001fc400000f0eff */
[----:B-1----:R-:W-:-:S03]  /*11610*/  LEA R12, P0, R19, R14, 0x1 ;  /* 0x0000000e130c7211 */ /* 0x002fc600078008ff */
[----:B------:R0:W-:Y:S01]  /*11620*/  STL [R1+0x16e4], R13 ;  /* 0x0016e40d01007387 */ /* 0x0001e20000100800 */
[----:B---3--:R-:W-:-:S03]  /*11630*/  LEA.HI.X.SX32 R11, R22, R15, 0x1, P1 ;  /* 0x0000000f160b7211 */ /* 0x008fc600008f0eff */
[----:B------:R1:W-:Y:S04]  /*11640*/  STL [R1+0x1704], R12 ;  /* 0x0017040c01007387 */ /* 0x0003e80000100800 */
[----:B------:R3:W-:Y:S01]  /*11650*/  STL [R1+0x16d4], R11 ;  /* 0x0016d40b01007387 */ /* 0x0007e20000100800 */
[----:B0-----:R-:W-:Y:S02]  /*11660*/  LEA R13, P1, R29, R14, 0x1 ;  /* 0x0000000e1d0d7211 */ /* 0x001fe400078208ff */
[----:B-1----:R-:W-:-:S03]  /*11670*/  LEA.HI.X.SX32 R12, R21, R15, 0x1, P2 ;  /* 0x0000000f150c7211 */ /* 0x002fc600010f0eff */
[----:B------:R0:W-:Y:S01]  /*11680*/  STL [R1+0x16d8], R13 ;  /* 0x0016d80d01007387 */ /* 0x0001e20000100800 */
[----:B---3--:R-:W-:-:S03]  /*11690*/  LEA R11, P2, R28, R14, 0x1 ;  /* 0x0000000e1c0b7211 */ /* 0x008fc600078408ff */
[----:B------:R1:W-:Y:S04]  /*116a0*/  STL [R1+0x16cc], R12 ;  /* 0x0016cc0c01007387 */ /* 0x0003e80000100800 */
[----:B------:R3:W-:Y:S01]  /*116b0*/  STL [R1+0x16d0], R11 ;  /* 0x0016d00b01007387 */ /* 0x0007e20000100800 */
[----:B0-----:R-:W-:Y:S02]  /*116c0*/  LEA.HI.X.SX32 R13, R27, R15, 0x1, P3 ;  /* 0x0000000f1b0d7211 */ /* 0x001fe400018f0eff */
        /* <DEDUP_REMOVED lines=25> */
[----:B------:R-:W-:Y:S01]  /*11860*/  STL [R1+0x1694], R13 ;  /* 0x0016940d01007387 */ /* 0x000fe20000100800 */
[----:B---3--:R-:W-:-:S03]  /*11870*/  LEA.HI.X.SX32 R11, R0, R15, 0x1, P3 ;  /* 0x0000000f000b7211 */ /* 0x008fc600018f0eff */
[----:B------:R-:W-:Y:S01]  /*11880*/  STL [R1+0x1698], R12 ;  /* 0x0016980c01007387 */ /* 0x000fe20000100800 */
[-C--:B------:R-:W-:Y:S02]  /*11890*/  LEA R0, P3, R9, R14.reuse, 0x1 ;  /* 0x0000000e09007211 */ /* 0x080fe400078608ff */
[----:B------:R-:W-:Y:S01]  /*118a0*/  LEA.HI.X.SX32 R2, R2, R15, 0x1, P4 ;  /* 0x0000000f02027211 */ /* 0x000fe200020f0eff */
[----:B------:R0:W-:Y:S04]  /*118b0*/  STL [R1+0x168c], R11 ;  /* 0x00168c0b01007387 */ /* 0x0001e80000100800 */
[----:B------:R-:W-:Y:S01]  /*118c0*/  STL [R1+0x1690], R0 ;  /* 0x0016900001007387 */ /* 0x000fe20000100800 */
[----:B0-----:R-:W-:-:S03]  /*118d0*/  LEA R11, P4, R8, R14, 0x1 ;  /* 0x0000000e080b7211 */ /* 0x001fc600078808ff */
[----:B------:R0:W-:Y:S04]  /*118e0*/  STL [R1+0x1684], R2 ;  /* 0x0016840201007387 */ /* 0x0001e80000100800 */
[----:B------:R1:W-:Y:S01]  /*118f0*/  STL [R1+0x1688], R11 ;  /* 0x0016880b01007387 */ /* 0x0003e20000100800 */
[----:B0-----:R-:W-:Y:S02]  /*11900*/  LEA.HI.X.SX32 R2, R3, R15, 0x1, P5 ;  /* 0x0000000f03027211 */ /* 0x001fe400028f0eff */
[----:B-1----:R-:W-:-:S03]  /*11910*/  LEA R11, P5, R16, R14, 0x1 ;  /* 0x0000000e100b7211 */ /* 0x002fc600078a08ff */
[----:B------:R-:W-:Y:S01]  /*11920*/  STL [R1+0x167c], R2 ;  /* 0x00167c0201007387 */ /* 0x000fe20000100800 */
[----:B------:R-:W-:-:S03]  /*11930*/  LEA.HI.X.SX32 R3, R4, R15, 0x1, P6 ;  /* 0x0000000f04037211 */ /* 0x000fc600030f0eff */
[----:B------:R0:W-:Y:S04]  /*11940*/  STL [R1+0x1680], R11 ;  /* 0x0016800b01007387 */ /* 0x0001e80000100800 */
[----:B------:R1:W-:Y:S01]  /*11950*/  STL [R1+0x1674], R3 ;  /* 0x0016740301007387 */ /* 0x0003e20000100800 */
[----:B0-----:R-:W-:-:S05]  /*11960*/  LEA R11, P6, R17, R14, 0x1 ;  /* 0x0000000e110b7211 */ /* 0x001fca00078c08ff */
[----:B------:R-:W-:Y:S04]  /*11970*/  STL [R1+0x1678], R11 ;  /* 0x0016780b01007387 */ /* 0x000fe80000100800 */
[----:B------:R-:W2:Y:S01]  /*11980*/  LDL.LU R18, [R1+0x418] ;  /* 0x0004180001127983 */ /* 0x000ea20000300800 */
[-C--:B-1----:R-:W-:Y:S02]  /*11990*/  LEA.HI.X.SX32 R3, R5, R15.reuse, 0x1, P0 ;  /* 0x0000000f05037211 */ /* 0x082fe400000f0eff */
[----:B------:R-:W-:Y:S02]  /*119a0*/  LEA R4, P0, R10, R14, 0x1 ;  /* 0x0000000e0a047211 */ /* 0x000fe400078008ff */
[-C--:B------:R-:W-:Y:S01]  /*119b0*/  LEA.HI.X.SX32 R6, R6, R15.reuse, 0x1, P1 ;  /* 0x0000000f06067211 */ /* 0x080fe200008f0eff */
[----:B------:R-:W-:Y:S04]  /*119c0*/  STL [R1+0x166c], R3 ;  /* 0x00166c0301007387 */ /* 0x000fe80000100800 */
[----:B------:R0:W-:Y:S04]  /*119d0*/  STL [R1+0x1670], R4 ;  /* 0x0016700401007387 */ /* 0x0001e80000100800 */
[----:B------:R1:W-:Y:S04]  /*119e0*/  STL [R1+0x1668], R6 ;  /* 0x0016680601007387 */ /* 0x0003e80000100800 */
[----:B------:R-:W3:Y:S01]  /*119f0*/  LDL.LU R19, [R1+0x414] ;  /* 0x0004140001137983 */ /* 0x000ee20000300800 */
[----:B------:R-:W-:-:S02]  /*11a00*/  LEA.HI.X.SX32 R5, R9, R15, 0x1, P3 ;  /* 0x0000000f09057211 */ /* 0x000fc400018f0eff */
[-C--:B0-----:R-:W-:Y:S01]  /*11a10*/  LEA.HI.X.SX32 R4, R7, R15.reuse, 0x1, P2 ;  /* 0x0000000f07047211 */ /* 0x081fe200010f0eff */
[----:B------:R-:W-:Y:S01]  /*11a20*/  IMAD R0, R20, 0x4, R17 ;  /* 0x0000000414007824 */ /* 0x000fe200078e0211 */
[----:B------:R-:W-:-:S03]  /*11a30*/  LEA.HI.X.SX32 R7, R16, R15, 0x1, P5 ;  /* 0x0000000f10077211 */ /* 0x000fc600028f0eff */
[----:B------:R-:W-:Y:S01]  /*11a40*/  STL [R1+0x1664], R4 ;  /* 0x0016640401007387 */ /* 0x000fe20000100800 */
[----:B------:R-:W-:-:S03]  /*11a50*/  IMAD R2, R20, 0x4, R0 ;  /* 0x0000000414027824 */ /* 0x000fc600078e0200 */
[----:B------:R0:W-:Y:S01]  /*11a60*/  STL [R1+0x1660], R5 ;  /* 0x0016600501007387 */ /* 0x0001e20000100800 */
[----:B-1----:R-:W-:Y:S01]  /*11a70*/  LEA R6, P1, R0, R14, 0x1 ;  /* 0x0000000e00067211 */ /* 0x002fe200078208ff */
[----:B------:R-:W-:Y:S01]  /*11a80*/  IMAD R3, R20, 0x4, R2 ;  /* 0x0000000414037824 */ /* 0x000fe200078e0202 */
[-C--:B0-----:R-:W-:Y:S02]  /*11a90*/  LEA.HI.X.SX32 R5, R8, R15.reuse, 0x1, P4 ;  /* 0x0000000f08057211 */ /* 0x081fe400020f0eff */
[----:B------:R-:W-:-:S03]  /*11aa0*/  LEA.HI.X.SX32 R8, R17, R15, 0x1, P6 ;  /* 0x0000000f11087211 */ /* 0x000fc600030f0eff */
[----:B------:R0:W-:Y:S04]  /*11ab0*/  STL [R1+0x165c], R5 ;  /* 0x00165c0501007387 */ /* 0x0001e80000100800 */
[----:B------:R1:W-:Y:S01]  /*11ac0*/  STL [R1+0x1654], R7 ;  /* 0x0016540701007387 */ /* 0x0003e20000100800 */
[----:B------:R-:W-:-:S03]  /*11ad0*/  IMAD R4, R20, 0x4, R3 ;  /* 0x0000000414047824 */ /* 0x000fc600078e0203 */
[----:B------:R4:W-:Y:S01]  /*11ae0*/  STL [R1+0x1658], R6 ;  /* 0x0016580601007387 */ /* 0x0009e20000100800 */
[----:B0-----:R-:W-:-:S03]  /*11af0*/  IMAD R5, R20, 0x4, R4 ;  /* 0x0000000414057824 */ /* 0x001fc600078e0204 */
[----:B------:R0:W-:Y:S01]  /*11b00*/  STL [R1+0x164c], R8 ;  /* 0x00164c0801007387 */ /* 0x0001e20000100800 */
[-C--:B-1----:R-:W-:Y:S02]  /*11b10*/  LEA.HI.X.SX32 R7, R0, R15.reuse, 0x1, P1 ;  /* 0x0000000f00077211 */ /* 0x082fe400008f0eff */
[----:B----4-:R-:W-:-:S05]  /*11b20*/  LEA.HI.X.SX32 R6, R10, R15, 0x1, P0 ;  /* 0x0000000f0a067211 */ /* 0x010fca00000f0eff */
[----:B------:R1:W-:Y:S01]  /*11b30*/  STL [R1+0x1650], R6 ;  /* 0x0016500601007387 */ /* 0x0003e20000100800 */
[----:B0-----:R-:W-:-:S03]  /*11b40*/  LEA R8, P1, R3, R14, 0x1 ;  /* 0x0000000e03087211 */ /* 0x001fc600078208ff */
[----:B------:R0:W-:Y:S01]  /*11b50*/  STL [R1+0x163c], R7 ;  /* 0x00163c0701007387 */ /* 0x0001e20000100800 */
[----:B------:R-:W-:Y:S01]  /*11b60*/  IMAD R0, R20, 0x4, R5 ;  /* 0x0000000414007824 */ /* 0x000fe200078e0205 */
[-C--:B-1----:R-:W-:Y:S02]  /*11b70*/  LEA R6, P0, R2, R14.reuse, 0x1 ;  /* 0x0000000e02067211 */ /* 0x082fe400078008ff */
[----:B0-----:R-:W-:-:S03]  /*11b80*/  LEA R7, P2, R4, R14, 0x1 ;  /* 0x0000000e04077211 */ /* 0x001fc600078408ff */
[----:B------:R0:W-:Y:S01]  /*11b90*/  STL [R1+0x1640], R6 ;  /* 0x0016400601007387 */ /* 0x0001e20000100800 */
[-C--:B------:R-:W-:Y:S02]  /*11ba0*/  LEA.HI.X.SX32 R2, R2, R15.reuse, 0x1, P0 ;  /* 0x0000000f02027211 */ /* 0x080fe400000f0eff */
[-C--:B------:R-:W-:Y:S01]  /*11bb0*/  LEA.HI.X.SX32 R3, R3, R15.reuse, 0x1, P1 ;  /* 0x0000000f03037211 */ /* 0x080fe200008f0eff */
[----:B------:R-:W-:Y:S01]  /*11bc0*/  STL [R1+0x1644], R8 ;  /* 0x0016440801007387 */ /* 0x000fe20000100800 */
[----:B------:R-:W-:-:S03]  /*11bd0*/  LEA.HI.X.SX32 R4, R4, R15, 0x1, P2 ;  /* 0x0000000f04047211 */ /* 0x000fc600010f0eff */
[----:B------:R1:W-:Y:S01]  /*11be0*/  STL [R1+0x1648], R7 ;  /* 0x0016480701007387 */ /* 0x0003e20000100800 */
[----:B0-----:R-:W-:-:S03]  /*11bf0*/  IMAD R6, R20, 0x4, R0 ;  /* 0x0000000414067824 */ /* 0x001fc600078e0200 */
[----:B------:R-:W4:Y:S04]  /*11c00*/  LDL.LU R29, [R1+0x410] ;  /* 0x00041000011d7983 */ /* 0x000f280000300800 */
[----:B------:R0:W-:Y:S04]  /*11c10*/  STL [R1+0x1638], R2 ;  /* 0x0016380201007387 */ /* 0x0001e80000100800 */
[----:B------:R5:W-:Y:S01]  /*11c20*/  STL [R1+0x1634], R3 ;  /* 0x0016340301007387 */ /* 0x000be20000100800 */
[-C--:B-1----:R-:W-:Y:S01]  /*11c30*/  LEA R7, P1, R0, R14.reuse, 0x1 ;  /* 0x0000000e00077211 */ /* 0x082fe200078208ff */
[----:B0-----:R-:W-:Y:S01]  /*11c40*/  IMAD R2, R20, 0x4, R6 ;  /* 0x0000000414027824 */ /* 0x001fe200078e0206 */
[C---:B-----5:R-:W-:Y:S01]  /*11c50*/  LEA R3, P0, R5.reuse, R14, 0x1 ;  /* 0x0000000e05037211 */ /* 0x060fe200078008ff */
[----:B------:R0:W-:Y:S04]  /*11c60*/  STL [R1+0x1630], R4 ;  /* 0x0016300401007387 */ /* 0x0001e80000100800 */
[----:B------:R1:W-:Y:S01]  /*11c70*/  STL [R1+0x1624], R3 ;  /* 0x0016240301007387 */ /* 0x0003e20000100800 */
[----:B------:R-:W-:-:S02]  /*11c80*/  LEA.HI.X.SX32 R5, R5, R15, 0x1, P0 ;  /* 0x0000000f05057211 */ /* 0x000fc400000f0eff */
[-C--:B0-----:R-:W-:Y:S01]  /*11c90*/  LEA R4, P2, R6, R14.reuse, 0x1 ;  /* 0x0000000e06047211 */ /* 0x081fe200078408ff */
[----:B------:R-:W-:Y:S01]  /*11ca0*/  STL [R1+0x1628], R7 ;  /* 0x0016280701007387 */ /* 0x000fe20000100800 */
[----:B-1----:R-:W-:-:S03]  /*11cb0*/  LEA R3, P3, R2, R14, 0x1 ;  /* 0x0000000e02037211 */ /* 0x002fc600078608ff */
[----:B------:R0:W-:Y:S04]  /*11cc0*/  STL [R1+0x162c], R4 ;  /* 0x00162c0401007387 */ /* 0x0001e80000100800 */
[----:B------:R1:W-:Y:S01]  /*11cd0*/  STL [R1+0x1620], R3 ;  /* 0x0016200301007387 */ /* 0x0003e20000100800 */
[----:B0-----:R-:W-:-:S03]  /*11ce0*/  LEA.HI.X.SX32 R4, R0, R15, 0x1, P1 ;  /* 0x0000000f00047211 */ /* 0x001fc600008f0eff */
[----:B------:R-:W-:Y:S01]  /*11cf0*/  STL [R1+0x161c], R5 ;  /* 0x00161c0501007387 */ /* 0x000fe20000100800 */
[-C--:B------:R-:W-:Y:S02]  /*11d00*/  LEA.HI.X.SX32 R0, R2, R15.reuse, 0x1, P3 ;  /* 0x0000000f02007211 */ /* 0x080fe400018f0eff */
[----:B-1----:R-:W-:Y:S01]  /*11d10*/  LEA.HI.X.SX32 R3, R6, R15, 0x1, P2 ;  /* 0x0000000f06037211 */ /* 0x002fe200010f0eff */
[----:B------:R-:W-:Y:S04]  /*11d20*/  STL [R1+0x1618], R4 ;  /* 0x0016180401007387 */ /* 0x000fe80000100800 */
[----:B------:R-:W-:Y:S04]  /*11d30*/  STL [R1+0x1614], R3 ;  /* 0x0016140301007387 */ /* 0x000fe80000100800 */
[----:B------:R-:W5:Y:S04]  /*11d40*/  LDL.LU R17, [R1+0x40c] ;  /* 0x00040c0001117983 */ /* 0x000f680000300800 */
[----:B------:R0:W-:Y:S04]  /*11d50*/  STL [R1+0x1610], R0 ;  /* 0x0016100001007387 */ /* 0x0001e80000100800 */
[----:B------:R-:W5:Y:S01]  /*11d60*/  LDL.LU R24, [R1+0x408] ;  /* 0x0004080001187983 */ /* 0x000f620000300800 */
[----:B--2---:R-:W-:-:S05]  /*11d70*/  IMAD R14, R18, UR7, RZ ;  /* 0x00000007120e7c24 */ /* 0x004fca000f8e02ff */
[----:B------:R1:W-:Y:S04]  /*11d80*/  STL [R1+0x19f8], R14 ;  /* 0x0019f80e01007387 */ /* 0x0003e80000100800 */
[----:B------:R-:W1:Y:S04]  /*11d90*/  LDL.LU R2, [R1+0x404] ;  /* 0x0004040001027983 */ /* 0x000e680000300800 */
[----:B------:R-:W2:Y:S04]  /*11da0*/  LDL.LU R6, [R1+0x400] ;  /* 0x0004000001067983 */ /* 0x000ea80000300800 */
[----:B0-----:R-:W2:Y:S04]  /*11db0*/  LDL.LU R0, [R1+0x3fc] ;  /* 0x0003fc0001007983 */ /* 0x001ea80000300800 */
[----:B------:R-:W2:Y:S04]  /*11dc0*/  LDL.LU R5, [R1+0x3f8] ;  /* 0x0003f80001057983 */ /* 0x000ea80000300800 */
[----:B------:R-:W2:Y:S04]  /*11dd0*/  LDL.LU R4, [R1+0x3f4] ;  /* 0x0003f40001047983 */ /* 0x000ea80000300800 */
[----:B------:R-:W2:Y:S04]  /*11de0*/  LDL.LU R3, [R1+0x3f0] ;  /* 0x0003f00001037983 */ /* 0x000ea80000300800 */
[----:B------:R-:W2:Y:S04]  /*11df0*/  LDL.LU R8, [R1+0x3ec] ;  /* 0x0003ec0001087983 */ /* 0x000ea80000300800 */
[----:B------:R-:W2:Y:S04]  /*11e00*/  LDL.LU R9, [R1+0x3e8] ;  /* 0x0003e80001097983 */ /* 0x000ea80000300800 */
[----:B------:R-:W2:Y:S04]  /*11e10*/  LDL.LU R7, [R1+0x3e4] ;  /* 0x0003e40001077983 */ /* 0x000ea80000300800 */
[----:B------:R-:W2:Y:S01]  /*11e20*/  LDL.LU R28, [R1+0x3e0] ;  /* 0x0003e000011c7983 */ /* 0x000ea20000300800 */
[----:B---3--:R-:W-:-:S03]  /*11e30*/  IMAD R15, R19, UR7, RZ ;  /* 0x00000007130f7c24 */ /* 0x008fc6000f8e02ff */
[----:B------:R-:W3:Y:S04]  /*11e40*/  LDL.LU R13, [R1+0x3dc] ;  /* 0x0003dc00010d7983 */ /* 0x000ee80000300800 */
[----:B------:R-:W3:Y:S04]  /*11e50*/  LDL.LU R12, [R1+0x3d8] ;  /* 0x0003d800010c7983 */ /* 0x000ee80000300800 */
[----:B------:R-:W3:Y:S04]  /*11e60*/  LDL.LU R11, [R1+0x3d4] ;  /* 0x0003d400010b7983 */ /* 0x000ee80000300800 */
[----:B------:R-:W-:Y:S04]  /*11e70*/  STL [R1+0x19fc], R15 ;  /* 0x0019fc0f01007387 */ /* 0x000fe80000100800 */
        /* <DEDUP_REMOVED lines=9> */
[----:B----4-:R-:W-:-:S03]  /*11f10*/  IMAD R16, R29, UR7, RZ ;  /* 0x000000071d107c24 */ /* 0x010fc6000f8e02ff */
[----:B------:R-:W4:Y:S04]  /*11f20*/  LDL.LU R19, [R1+0x3ac] ;  /* 0x0003ac0001137983 */ /* 0x000f280000300800 */
[----:B------:R-:W4:Y:S04]  /*11f30*/  LDL.LU R29, [R1+0x3a8] ;  /* 0x0003a800011d7983 */ /* 0x000f280000300800 */
[----:B------:R-:W-:Y:S01]  /*11f40*/  STL [R1+0x1a00], R16 ;  /* 0x001a001001007387 */ /* 0x000fe20000100800 */
[----:B-----5:R-:W-:Y:S02]  /*11f50*/  IMAD R17, R17, UR7, RZ ;  /* 0x0000000711117c24 */ /* 0x020fe4000f8e02ff */
[----:B------:R-:W-:-:S03]  /*11f60*/  IMAD R24, R24, UR7, RZ ;  /* 0x0000000718187c24 */ /* 0x000fc6000f8e02ff */
[----:B------:R-:W-:Y:S04]  /*11f70*/  STL [R1+0x1a04], R17 ;  /* 0x001a041101007387 */ /* 0x000fe80000100800 */
[----:B------:R-:W-:Y:S01]  /*11f80*/  STL [R1+0x1a08], R24 ;  /* 0x001a081801007387 */ /* 0x000fe20000100800 */
[----:B-1----:R-:W-:Y:S02]  /*11f90*/  IMAD R14, R2, UR7, RZ ;  /* 0x00000007020e7c24 */ /* 0x002fe4000f8e02ff */
[----:B--2---:R-:W-:-:S03]  /*11fa0*/  IMAD R2, R6, UR7, RZ ;  /* 0x0000000706027c24 */ /* 0x004fc6000f8e02ff */
[----:B------:R-:W-:Y:S01]  /*11fb0*/  STL [R1], R14 ;  /* 0x0000000e01007387 */ /* 0x000fe20000100800 */
[----:B------:R-:W-:-:S03]  /*11fc0*/  IMAD R0, R0, UR7, RZ ;  /* 0x0000000700007c24 */ /* 0x000fc6000f8e02ff */
[----:B------:R0:W-:Y:S01]  /*11fd0*/  STL [R1+0x224], R2 ;  /* 0x0002240201007387 */ /* 0x0001e20000100800 */
[----:B------:R-:W-:-:S03]  /*11fe0*/  IMAD R5, R5, UR7, RZ ;  /* 0x0000000705057c24 */ /* 0x000fc6000f8e02ff */
[----:B------:R1:W-:Y:S01]  /*11ff0*/  STL [R1+0x400], R0 ;  /* 0x0004000001007387 */ /* 0x0003e20000100800 */
[----:B0-----:R-:W-:-:S03]  /*12000*/  IMAD R2, R4, UR7, RZ ;  /* 0x0000000704027c24 */ /* 0x001fc6000f8e02ff */
[----:B------:R-:W-:Y:S01]  /*12010*/  STL [R1+0x404], R5 ;  /* 0x0004040501007387 */ /* 0x000fe20000100800 */
[----:B-1----:R-:W-:-:S03]  /*12020*/  IMAD R0, R3, UR7, RZ ;  /* 0x0000000703007c24 */ /* 0x002fc6000f8e02ff */
[----:B------:R0:W-:Y:S01]  /*12030*/  STL [R1+0x410], R2 ;  /* 0x0004100201007387 */ /* 0x0001e20000100800 */
[----:B------:R-:W-:-:S03]  /*12040*/  IMAD R3, R8, UR7, RZ ;  /* 0x0000000708037c24 */ /* 0x000fc6000f8e02ff */
[----:B------:R1:W-:Y:S01]  /*12050*/  STL [R1+0x414], R0 ;  /* 0x0004140001007387 */ /* 0x0003e20000100800 */
[----:B0-----:R-:W-:-:S03]  /*12060*/  IMAD R2, R9, UR7, RZ ;  /* 0x0000000709027c24 */ /* 0x001fc6000f8e02ff */
[----:B------:R3:W-:Y:S01]  /*12070*/  STL [R1+0x3ec], R3 ;  /* 0x0003ec0301007387 */ /* 0x0007e20000100800 */
[----:B-1----:R-:W-:-:S03]  /*12080*/  IMAD R0, R7, UR7, RZ ;  /* 0x0000000707007c24 */ /* 0x002fc6000f8e02ff */
[----:B------:R0:W-:Y:S01]  /*12090*/  STL [R1+0x3e8], R2 ;  /* 0x0003e80201007387 */ /* 0x0001e20000100800 */
[----:B------:R-:W-:Y:S02]  /*120a0*/  IMAD R8, R28, UR7, RZ ;  /* 0x000000071c087c24 */ /* 0x000fe4000f8e02ff */
[----:B---3--:R-:W-:Y:S01]  /*120b0*/  IMAD R3, R13, UR7, RZ ;  /* 0x000000070d037c24 */ /* 0x008fe2000f8e02ff */
[----:B------:R1:W-:Y:S01]  /*120c0*/  STL [R1+0x428], R0 ;  /* 0x0004280001007387 */ /* 0x0003e20000100800 */
[----:B0-----:R-:W-:-:S03]  /*120d0*/  IMAD R2, R12, UR7, RZ ;  /* 0x000000070c027c24 */ /* 0x001fc6000f8e02ff */
[----:B------:R0:W-:Y:S04]  /*120e0*/  STL [R1+0x3dc], R3 ;  /* 0x0003dc0301007387 */ /* 0x0001e80000100800 */
[----:B------:R-:W-:Y:S01]  /*120f0*/  STL [R1+0x42c], R8 ;  /* 0x00042c0801007387 */ /* 0x000fe20000100800 */
[----:B-1----:R-:W-:-:S03]  /*12100*/  IMAD R0, R11, UR7, RZ ;  /* 0x000000070b007c24 */ /* 0x002fc6000f8e02ff */
[----:B------:R1:W-:Y:S04]  /*12110*/  STL [R1+0x3d8], R2 ;  /* 0x0003d80201007387 */ /* 0x0003e80000100800 */
[----:B------:R-:W-:Y:S01]  /*12120*/  STL [R1+0x1a0c], R8 ;  /* 0x001a0c0801007387 */ /* 0x000fe20000100800 */
[----:B0-----:R-:W-:-:S03]  /*12130*/  IMAD R3, R22, UR7, RZ ;  /* 0x0000000716037c24 */ /* 0x001fc6000f8e02ff */
[----:B------:R0:W-:Y:S01]  /*12140*/  STL [R1+0x438], R0 ;  /* 0x0004380001007387 */ /* 0x0001e20000100800 */
[----:B-1----:R-:W-:Y:S02]  /*12150*/  IMAD R2, R10, UR7, RZ ;  /* 0x000000070a027c24 */ /* 0x002fe4000f8e02ff */
[----:B0-----:R-:W-:-:S03]  /*12160*/  IMAD R0, R23, UR7, RZ ;  /* 0x0000000717007c24 */ /* 0x001fc6000f8e02ff */
[----:B------:R0:W-:Y:S04]  /*12170*/  STL [R1+0x43c], R2 ;  /* 0x00043c0201007387 */ /* 0x0001e80000100800 */
[----:B------:R1:W-:Y:S04]  /*12180*/  STL [R1+0x450], R0 ;  /* 0x0004500001007387 */ /* 0x0003e80000100800 */
[----:B------:R2:W-:Y:S01]  /*12190*/  STL [R1+0x454], R3 ;  /* 0x0004540301007387 */ /* 0x0005e20000100800 */
[----:B0-----:R-:W-:Y:S02]  /*121a0*/  IMAD R2, R21, UR7, RZ ;  /* 0x0000000715027c24 */ /* 0x001fe4000f8e02ff */
[----:B-1----:R-:W-:-:S03]  /*121b0*/  IMAD R0, R27, UR7, RZ ;  /* 0x000000071b007c24 */ /* 0x002fc6000f8e02ff */
[----:B------:R0:W-:Y:S01]  /*121c0*/  STL [R1+0x3c4], R2 ;  /* 0x0003c40201007387 */ /* 0x0001e20000100800 */
[----:B--2---:R-:W-:-:S03]  /*121d0*/  IMAD R3, R26, UR7, RZ ;  /* 0x000000071a037c24 */ /* 0x004fc6000f8e02ff */
[----:B------:R1:W-:Y:S04]  /*121e0*/  STL [R1+0x3c0], R0 ;  /* 0x0003c00001007387 */ /* 0x0003e80000100800 */
[----:B------:R2:W-:Y:S01]  /*121f0*/  STL [R1+0x468], R3 ;  /* 0x0004680301007387 */ /* 0x0005e20000100800 */
[----:B0-----:R-:W-:Y:S02]  /*12200*/  IMAD R2, R25, UR7, RZ ;  /* 0x0000000719027c24 */ /* 0x001fe4000f8e02ff */
[----:B-1----:R-:W-:-:S03]  /*12210*/  IMAD R0, R20, UR7, RZ ;  /* 0x0000000714007c24 */ /* 0x002fc6000f8e02ff */
[----:B------:R4:W-:Y:S01]  /*12220*/  STL [R1+0x46c], R2 ;  /* 0x00046c0201007387 */ /* 0x0009e20000100800 */
[----:B--2---:R-:W-:-:S03]  /*12230*/  IMAD R3, R18, UR7, RZ ;  /* 0x0000000712037c24 */ /* 0x004fc6000f8e02ff */
[----:B------:R0:W-:Y:S04]  /*12240*/  STL [R1+0x478], R0 ;  /* 0x0004780001007387 */ /* 0x0001e80000100800 */
[----:B------:R-:W-:Y:S04]  /*12250*/  STL [R1+0x47c], R3 ;  /* 0x00047c0301007387 */ /* 0x000fe80000100800 */
[----:B------:R-:W2:Y:S01]  /*12260*/  LDL.LU R8, [R1+0x39c] ;  /* 0x00039c0001087983 */ /* 0x000ea20000300800 */
[----:B----4-:R-:W-:Y:S02]  /*12270*/  IMAD R2, R19, UR7, RZ ;  /* 0x0000000713027c24 */ /* 0x010fe4000f8e02ff */
[----:B0-----:R-:W-:-:S03]  /*12280*/  IMAD R0, R29, UR7, RZ ;  /* 0x000000071d007c24 */ /* 0x001fc6000f8e02ff */
[----:B------:R-:W-:Y:S04]  /*12290*/  STL [R1+0x3ac], R2 ;  /* 0x0003ac0201007387 */ /* 0x000fe80000100800 */
[----:B--2---:R0:W-:Y:S04]  /*122a0*/  STL [R1+0x1a40], R8 ;  /* 0x001a400801007387 */ /* 0x0041e80000100800 */
[----:B------:R-:W-:Y:S04]  /*122b0*/  STL [R1+0x3a8], R0 ;  /* 0x0003a80001007387 */ /* 0x000fe80000100800 */
        /* <DEDUP_REMOVED lines=31> */
[----:B--2---:R-:W-:-:S05]  /*124b0*/  IMAD R8, R8, UR7, RZ ;  /* 0x0000000708087c24 */ /* 0x004fca000f8e02ff */
[----:B------:R0:W-:Y:S04]  /*124c0*/  STL [R1+0x490], R8 ;  /* 0x0004900801007387 */ /* 0x0001e80000100800 */
[----:B0-----:R-:W2:Y:S02]  /*124d0*/  LDL.LU R8, [R1+0x1a44] ;  /* 0x001a440001087983 */ /* 0x001ea40000300800 */
[----:B--2---:R-:W-:-:S05]  /*124e0*/  IMAD R8, R8, UR7, RZ ;  /* 0x0000000708087c24 */ /* 0x004fca000f8e02ff */
[----:B------:R0:W-:Y:S04]  /*124f0*/  STL [R1+0x494], R8 ;  /* 0x0004940801007387 */ /* 0x0001e80000100800 */
[----:B0-----:R-:W2:Y:S01]  /*12500*/  LDL.LU R8, [R1+0x1a40] ;  /* 0x001a400001087983 */ /* 0x001ea20000300800 */
[----:B----4-:R-:W-:Y:S02]  /*12510*/  IMAD R17, R17, UR7, RZ ;  /* 0x0000000711117c24 */ /* 0x010fe4000f8e02ff */
[----:B-----5:R-:W-:Y:S02]  /*12520*/  IMAD R16, R16, UR7, RZ ;  /* 0x0000000710107c24 */ /* 0x020fe4000f8e02ff */
[----:B---3--:R-:W-:Y:S02]  /*12530*/  IMAD R14, R14, UR7, RZ ;  /* 0x000000070e0e7c24 */ /* 0x008fe4000f8e02ff */
[----:B------:R-:W-:-:S02]  /*12540*/  IMAD R2, R2, UR7, RZ ;  /* 0x0000000702027c24 */ /* 0x000fc4000f8e02ff */
[----:B------:R-:W-:Y:S02]  /*12550*/  IMAD R3, R3, UR7, RZ ;  /* 0x0000000703037c24 */ /* 0x000fe4000f8e02ff */
[----:B--2---:R-:W-:-:S05]  /*12560*/  IMAD R8, R8, UR7, RZ ;  /* 0x0000000708087c24 */ /* 0x004fca000f8e02ff */
[----:B------:R0:W-:Y:S02]  /*12570*/  STL [R1+0x39c], R8 ;  /* 0x00039c0801007387 */ /* 0x0001e40000100800 */
[----:B0-----:R-:W-:-:S05]  /*12580*/  IMAD R8, R24, UR7, RZ ;  /* 0x0000000718087c24 */ /* 0x001fca000f8e02ff */
[----:B------:R0:W-:Y:S04]  /*12590*/  STL [R1+0x398], R8 ;  /* 0x0003980801007387 */ /* 0x0001e80000100800 */
[----:B------:R-:W-:Y:S01]  /*125a0*/  STL [R1+0x4a0], R17 ;  /* 0x0004a01101007387 */ /* 0x000fe20000100800 */
[----:B0-----:R-:W-:-:S03]  /*125b0*/  IMAD R8, R15, UR7, RZ ;  /* 0x000000070f087c24 */ /* 0x001fc6000f8e02ff */
[----:B------:R-:W-:Y:S04]  /*125c0*/  STL [R1+0x4a4], R16 ;  /* 0x0004a41001007387 */ /* 0x000fe80000100800 */
[----:B------:R0:W-:Y:S04]  /*125d0*/  STL [R1+0x4b8], R8 ;  /* 0x0004b80801007387 */ /* 0x0001e80000100800 */
[----:B------:R-:W-:Y:S04]  /*125e0*/  STL [R1+0x4bc], R14 ;  /* 0x0004bc0e01007387 */ /* 0x000fe80000100800 */
[----:B------:R1:W-:Y:S01]  /*125f0*/  STL [R1+0x384], R2 ;  /* 0x0003840201007387 */ /* 0x0003e20000100800 */
[----:B0-----:R-:W-:-:S02]  /*12600*/  IMAD R8, R6, UR7, RZ ;  /* 0x0000000706087c24 */ /* 0x001fc4000f8e02ff */
[----:B------:R-:W-:Y:S02]  /*12610*/  IMAD R6, R0, UR7, RZ ;  /* 0x0000000700067c24 */ /* 0x000fe4000f8e02ff */
[----:B------:R-:W-:Y:S01]  /*12620*/  IMAD R0, R4, UR7, RZ ;  /* 0x0000000704007c24 */ /* 0x000fe2000f8e02ff */
[----:B------:R-:W-:Y:S01]  /*12630*/  STL [R1+0x380], R8 ;  /* 0x0003800801007387 */ /* 0x000fe20000100800 */
[----:B-1----:R-:W-:-:S03]  /*12640*/  IMAD R2, R5, UR7, RZ ;  /* 0x0000000705027c24 */ /* 0x002fc6000f8e02ff */
[----:B------:R-:W-:Y:S04]  /*12650*/  STL [R1+0x4c8], R6 ;  /* 0x0004c80601007387 */ /* 0x000fe80000100800 */
[----:B------:R0:W-:Y:S04]  /*12660*/  STL [R1+0x4cc], R2 ;  /* 0x0004cc0201007387 */ /* 0x0001e80000100800 */
[----:B------:R1:W-:Y:S04]  /*12670*/  STL [R1+0x374], R0 ;  /* 0x0003740001007387 */ /* 0x0003e80000100800 */
[----:B------:R2:W-:Y:S01]  /*12680*/  STL [R1+0x370], R3 ;  /* 0x0003700301007387 */ /* 0x0005e20000100800 */
[----:B0-----:R-:W-:-:S02]  /*12690*/  IMAD R2, R9, UR7, RZ ;  /* 0x0000000709027c24 */ /* 0x001fc4000f8e02ff */
        /* <DEDUP_REMOVED lines=30> */
[----:B0-----:R-:W-:Y:S02]  /*12880*/  IMAD R2, R19, UR7, RZ ;  /* 0x0000000713027c24 */ /* 0x001fe4000f8e02ff */
[----:B-1----:R-:W-:-:S03]  /*12890*/  IMAD R0, R29, UR7, RZ ;  /* 0x000000071d007c24 */ /* 0x002fc6000f8e02ff */
        /* <DEDUP_REMOVED lines=525> */
[----:B---3--:R-:W-:Y:S02]  /*14970*/  IMAD R24, R24, UR7, RZ ;  /* 0x0000000718187c24 */ /* 0x008fe4000f8e02ff */
[----:B----4-:R-:W-:Y:S02]  /*14980*/  IMAD R17, R17, UR7, RZ ;  /* 0x0000000711117c24 */ /* 0x010fe4000f8e02ff */
[----:B-----5:R-:W-:Y:S02]  /*14990*/  IMAD R16, R16, UR7, RZ ;  /* 0x0000000710107c24 */ /* 0x020fe4000f8e02ff */
[----:B------:R-:W-:-:S02]  /*149a0*/  IMAD R15, R15, UR7, RZ ;  /* 0x000000070f0f7c24 */ /* 0x000fc4000f8e02ff */
[----:B------:R-:W-:Y:S02]  /*149b0*/  IMAD R14, R14, UR7, RZ ;  /* 0x000000070e0e7c24 */ /* 0x000fe4000f8e02ff */
[----:B------:R-:W-:Y:S02]  /*149c0*/  IMAD R12, R12, UR7, RZ ;  /* 0x000000070c0c7c24 */ /* 0x000fe4000f8e02ff */
[----:B------:R-:W-:Y:S02]  /*149d0*/  IMAD R13, R13, UR7, RZ ;  /* 0x000000070d0d7c24 */ /* 0x000fe4000f8e02ff */
[----:B------:R-:W-:Y:S02]  /*149e0*/  IMAD R23, R23, UR7, RZ ;  /* 0x0000000717177c24 */ /* 0x000fe4000f8e02ff */
[----:B------:R-:W-:Y:S02]  /*149f0*/  IMAD R22, R22, UR7, RZ ;  /* 0x0000000716167c24 */ /* 0x000fe4000f8e02ff */
        /* <DEDUP_REMOVED lines=8> */
[----:B--2---:R-:W-:-:S05]  /*14a80*/  IMAD R8, R8, UR7, RZ ;  /* 0x0000000708087c24 */ /* 0x004fca000f8e02ff */
[----:B------:R0:W-:Y:S04]  /*14a90*/  STL [R1+0x2e0], R8 ;  /* 0x0002e00801007387 */ /* 0x0001e80000100800 */
[----:B0-----:R-:W2:Y:S04]  /*14aa0*/  LDL.LU R8, [R1+0x1a0c] ;  /* 0x001a0c0001087983 */ /* 0x001ea80000300800 */
[----:B------:R0:W-:Y:S04]  /*14ab0*/  STL [R1+0x2bc], R24 ;  /* 0x0002bc1801007387 */ /* 0x0001e80000100800 */
[----:B0-----:R-:W3:Y:S04]  /*14ac0*/  LDL.LU R24, [R1+0x1a08] ;  /* 0x001a080001187983 */ /* 0x001ee80000300800 */
[----:B------:R0:W-:Y:S04]  /*14ad0*/  STL [R1+0x2b8], R17 ;  /* 0x0002b81101007387 */ /* 0x0001e80000100800 */
[----:B0-----:R-:W4:Y:S04]  /*14ae0*/  LDL.LU R17, [R1+0x1a04] ;  /* 0x001a040001117983 */ /* 0x001f280000300800 */
[----:B------:R0:W-:Y:S04]  /*14af0*/  STL [R1+0x294], R16 ;  /* 0x0002941001007387 */ /* 0x0001e80000100800 */
[----:B0-----:R-:W4:Y:S04]  /*14b00*/  LDL.LU R16, [R1+0x1a00] ;  /* 0x001a000001107983 */ /* 0x001f280000300800 */
[----:B------:R0:W-:Y:S04]  /*14b10*/  STL [R1+0x290], R15 ;  /* 0x0002900f01007387 */ /* 0x0001e80000100800 */
[----:B0-----:R-:W5:Y:S04]  /*14b20*/  LDL.LU R15, [R1+0x19fc] ;  /* 0x0019fc00010f7983 */ /* 0x001f680000300800 */
[----:B------:R0:W-:Y:S04]  /*14b30*/  STL [R1+0x26c], R14 ;  /* 0x00026c0e01007387 */ /* 0x0001e80000100800 */
[----:B0-----:R-:W2:Y:S04]  /*14b40*/  LDL.LU R14, [R1+0x19f8] ;  /* 0x0019f800010e7983 */ /* 0x001ea80000300800 */
        /* <DEDUP_REMOVED lines=19> */
[----:B0-----:R-:W4:Y:S04]  /*14c80*/  LDL.LU R18, [R1+0x19d0] ;  /* 0x0019d00001127983 */ /* 0x001f280000300800 */
[----:B------:R0:W-:Y:S04]  /*14c90*/  STL [R1+0x1b0], R19 ;  /* 0x0001b01301007387 */ /* 0x0001e80000100800 */
[----:B0-----:R-:W5:Y:S04]  /*14ca0*/  LDL.LU R19, [R1+0x19cc] ;  /* 0x0019cc0001137983 */ /* 0x001f680000300800 */
[----:B------:R0:W-:Y:S04]  /*14cb0*/  STL [R1+0x19c], R29 ;  /* 0x00019c1d01007387 */ /* 0x0001e80000100800 */
[----:B0-----:R-:W5:Y:S01]  /*14cc0*/  LDL.LU R29, [R1+0x19c8] ;  /* 0x0019c800011d7983 */ /* 0x001f620000300800 */
[----:B------:R-:W-:-:S05]  /*14cd0*/  IMAD R2, R2, UR7, RZ ;  /* 0x0000000702027c24 */ /* 0x000fca000f8e02ff */
[----:B------:R0:W-:Y:S02]  /*14ce0*/  STL [R1+0x198], R2 ;  /* 0x0001980201007387 */ /* 0x0001e40000100800 */
[----:B0-----:R-:W-:Y:S02]  /*14cf0*/  IMAD R2, R6, UR7, RZ ;  /* 0x0000000706027c24 */ /* 0x001fe4000f8e02ff */
[----:B------:R-:W-:-:S03]  /*14d00*/  IMAD R6, R0, UR7, RZ ;  /* 0x0000000700067c24 */ /* 0x000fc6000f8e02ff */
[----:B------:R0:W-:Y:S01]  /*14d10*/  STL [R1+0x174], R2 ;  /* 0x0001740201007387 */ /* 0x0001e20000100800 */
[----:B------:R-:W-:Y:S02]  /*14d20*/  IMAD R0, R4, UR7, RZ ;  /* 0x0000000704007c24 */ /* 0x000fe4000f8e02ff */
[----:B------:R-:W-:Y:S01]  /*14d30*/  IMAD R3, R3, UR7, RZ ;  /* 0x0000000703037c24 */ /* 0x000fe2000f8e02ff */
[----:B------:R-:W-:Y:S01]  /*14d40*/  STL [R1+0x170], R6 ;  /* 0x0001700601007387 */ /* 0x000fe20000100800 */
[----:B0-----:R-:W-:-:S05]  /*14d50*/  IMAD R2, R5, UR7, RZ ;  /* 0x0000000705027c24 */ /* 0x001fca000f8e02ff */
[----:B------:R0:W-:Y:S04]  /*14d60*/  STL [R1+0x14c], R2 ;  /* 0x00014c0201007387 */ /* 0x0001e80000100800 */
[----:B------:R1:W-:Y:S01]  /*14d70*/  STL [R1+0x148], R0 ;  /* 0x0001480001007387 */ /* 0x0003e20000100800 */
[----:B0-----:R-:W-:-:S03]  /*14d80*/  IMAD R2, R9, UR7, RZ ;  /* 0x0000000709027c24 */ /* 0x001fc6000f8e02ff */
[----:B------:R0:W-:Y:S01]  /*14d90*/  STL [R1+0x124], R3 ;  /* 0x0001240301007387 */ /* 0x0001e20000100800 */
[----:B-1----:R-:W-:-:S03]  /*14da0*/  IMAD R0, R7, UR7, RZ ;  /* 0x0000000707007c24 */ /* 0x002fc6000f8e02ff */
[----:B------:R1:W-:Y:S04]  /*14db0*/  STL [R1+0x120], R2 ;  /* 0x0001200201007387 */ /* 0x0003e80000100800 */
[----:B------:R1:W-:Y:S01]  /*14dc0*/  STL [R1+0x10c], R0 ;  /* 0x00010c0001007387 */ /* 0x0003e20000100800 */
[----:B0-----:R-:W-:Y:S02]  /*14dd0*/  IMAD R3, R28, UR7, RZ ;  /* 0x000000071c037c24 */ /* 0x001fe4000f8e02ff */
[----:B-1----:R-:W-:-:S03]  /*14de0*/  IMAD R2, R11, UR7, RZ ;  /* 0x000000070b027c24 */ /* 0x002fc6000f8e02ff */
[----:B------:R-:W-:Y:S01]  /*14df0*/  STL [R1+0x108], R3 ;  /* 0x0001080301007387 */ /* 0x000fe20000100800 */
[----:B------:R-:W-:-:S03]  /*14e00*/  IMAD R0, R10, UR7, RZ ;  /* 0x000000070a007c24 */ /* 0x000fc6000f8e02ff */
[----:B------:R3:W-:Y:S04]  /*14e10*/  STL [R1+0xe4], R2 ;  /* 0x0000e40201007387 */ /* 0x0007e80000100800 */
[----:B------:R4:W-:Y:S01]  /*14e20*/  STL [R1+0xe0], R0 ;  /* 0x0000e00001007387 */ /* 0x0009e20000100800 */
[----:B--2---:R-:W-:Y:S02]  /*14e30*/  IMAD R28, R22, UR7, RZ ;  /* 0x00000007161c7c24 */ /* 0x004fe4000f8e02ff */
[----:B---3--:R-:W-:Y:S02]  /*14e40*/  IMAD R2, R20, UR7, RZ ;  /* 0x0000000714027c24 */ /* 0x008fe4000f8e02ff */
[----:B----4-:R-:W-:Y:S02]  /*14e50*/  IMAD R0, R18, UR7, RZ ;  /* 0x0000000712007c24 */ /* 0x010fe4000f8e02ff */
[----:B-----5:R-:W-:-:S02]  /*14e60*/  IMAD R11, R19, UR7, RZ ;  /* 0x00000007130b7c24 */ /* 0x020fc4000f8e02ff */
[----:B------:R-:W2:Y:S01]  /*14e70*/  LDL.LU R19, [R1+0x414] ;  /* 0x0004140001137983 */ /* 0x000ea20000300800 */
[----:B------:R-:W-:-:S05]  /*14e80*/  IMAD R10, R29, UR7, RZ ;  /* 0x000000071d0a7c24 */ /* 0x000fca000f8e02ff */
[----:B------:R-:W-:Y:S04]  /*14e90*/  STL [R1+0xbc], R10 ;  /* 0x0000bc0a01007387 */ /* 0x000fe80000100800 */
[----:B------:R-:W3:Y:S04]  /*14ea0*/  LDL.LU R18, [R1+0x410] ;  /* 0x0004100001127983 */ /* 0x000ee80000300800 */
[----:B------:R0:W-:Y:S04]  /*14eb0*/  STL [R1+0x9c], R0 ;  /* 0x00009c0001007387 */ /* 0x0001e80000100800 */
[----:B------:R-:W-:Y:S04]  /*14ec0*/  STL [R1+0xb8], R11 ;  /* 0x0000b80b01007387 */ /* 0x000fe80000100800 */
[----:B------:R-:W-:Y:S01]  /*14ed0*/  STL.64 [R1+0x18e8], R10 ;  /* 0x0018e80a01007387 */ /* 0x000fe20000100a00 */
[----:B0-----:R-:W-:-:S03]  /*14ee0*/  IMAD R0, R25, UR7, RZ ;  /* 0x0000000719007c24 */ /* 0x001fc6000f8e02ff */
[----:B------:R-:W4:Y:S01]  /*14ef0*/  LDL.LU R20, [R1+0x3ec] ;  /* 0x0003ec0001147983 */ /* 0x000f220000300800 */
[----:B------:R-:W-:-:S03]  /*14f00*/  IMAD R29, R26, UR7, RZ ;  /* 0x000000071a1d7c24 */ /* 0x000fc6000f8e02ff */
[----:B------:R0:W-:Y:S04]  /*14f10*/  STL [R1+0x98], R2 ;  /* 0x0000980201007387 */ /* 0x0001e80000100800 */
[----:B------:R-:W5:Y:S04]  /*14f20*/  LDL.LU R25, [R1+0x428] ;  /* 0x0004280001197983 */ /* 0x000f680000300800 */
[----:B------:R1:W-:Y:S01]  /*14f30*/  STL [R1+0x94], R0 ;  /* 0x0000940001007387 */ /* 0x0003e20000100800 */
[----:B0-----:R-:W-:-:S03]  /*14f40*/  IMAD R2, R27, UR7, RZ ;  /* 0x000000071b027c24 */ /* 0x001fc6000f8e02ff */
[----:B------:R-:W2:Y:S04]  /*14f50*/  LDL.LU R26, [R1+0x224] ;  /* 0x00022400011a7983 */ /* 0x000ea80000300800 */
[----:B------:R-:W3:Y:S01]  /*14f60*/  LDL.LU R27, [R1] ;  /* 0x00000000011b7983 */ /* 0x000ee20000300800 */
[----:B-1----:R-:W-:-:S03]  /*14f70*/  IMAD R0, R21, UR7, RZ ;  /* 0x0000000715007c24 */ /* 0x002fc6000f8e02ff */
[----:B------:R-:W-:Y:S04]  /*14f80*/  STL [R1+0x8c], R2 ;  /* 0x00008c0201007387 */ /* 0x000fe80000100800 */
[----:B------:R-:W4:Y:S04]  /*14f90*/  LDL.LU R21, [R1+0x404] ;  /* 0x0004040001157983 */ /* 0x000f280000300800 */
[----:B------:R0:W-:Y:S04]  /*14fa0*/  STL [R1+0x88], R0 ;  /* 0x0000880001007387 */ /* 0x0001e80000100800 */
[----:B------:R-:W-:Y:S04]  /*14fb0*/  STL.64 [R1+0x18f0], R28 ;  /* 0x0018f01c01007387 */ /* 0x000fe80000100a00 */
[----:B------:R-:W5:Y:S01]  /*14fc0*/  LDL.LU R22, [R1+0x3e8] ;  /* 0x0003e80001167983 */ /* 0x000f620000300800 */
[----:B0-----:R-:W-:-:S03]  /*14fd0*/  IMAD R0, R23, UR7, RZ ;  /* 0x0000000717007c24 */ /* 0x001fc6000f8e02ff */
[----:B------:R-:W5:Y:S01]  /*14fe0*/  LDL.LU R23, [R1+0x400] ;  /* 0x0004000001177983 */ /* 0x000f620000300800 */
[----:B------:R-:W-:-:S04]  /*14ff0*/  IMAD.WIDE R4, R14, 0x2, R12 ;  /* 0x000000020e047825 */ /* 0x000fc800078e020c */
[--C-:B------:R-:W-:Y:S01]  /*15000*/  IMAD.WIDE R2, R15, 0x2, R12.reuse ;  /* 0x000000020f027825 */ /* 0x100fe200078e020c */
[----:B------:R-:W-:Y:S04]  /*15010*/  STL.64 [R1+0x18f8], R14 ;  /* 0x0018f80e01007387 */ /* 0x000fe80000100a00 */
[----:B------:R0:W-:Y:S04]  /*15020*/  STL.64 [R1+0x80], R4 ;  /* 0x0000800401007387 */ /* 0x0001e80000100a00 */
[----:B------:R1:W-:Y:S01]  /*15030*/  STL.64 [R1+0x78], R2 ;  /* 0x0000780201007387 */ /* 0x0003e20000100a00 */
[----:B------:R-:W-:-:S03]  /*15040*/  IMAD.WIDE R6, R24, 0x2, R12 ;  /* 0x0000000218067825 */ /* 0x000fc600078e020c */
[----:B------:R-:W-:Y:S01]  /*15050*/  STL.64 [R1+0x1900], R16 ;  /* 0x0019001001007387 */ /* 0x000fe20000100a00 */
[----:B0-----:R-:W-:-:S04]  /*15060*/  IMAD.WIDE R4, R16, 0x2, R12 ;  /* 0x0000000210047825 */ /* 0x001fc800078e020c */
[--C-:B-1----:R-:W-:Y:S01]  /*15070*/  IMAD.WIDE R2, R17, 0x2, R12.reuse ;  /* 0x0000000211027825 */ /* 0x102fe200078e020c */
[----:B------:R2:W-:Y:S04]  /*15080*/  STL.64 [R1+0x70], R4 ;  /* 0x0000700401007387 */ /* 0x0005e80000100a00 */
[----:B------:R3:W-:Y:S04]  /*15090*/  STL.64 [R1+0x68], R2 ;  /* 0x0000680201007387 */ /* 0x0007e80000100a00 */
[----:B------:R4:W-:Y:S01]  /*150a0*/  STL.64 [R1+0x60], R6 ;  /* 0x0000600601007387 */ /* 0x0009e20000100a00 */
[----:B--2---:R-:W-:-:S04]  /*150b0*/  IMAD.WIDE R4, R26, 0x2, R12 ;  /* 0x000000021a047825 */ /* 0x004fc800078e020c */
[--C-:B---3--:R-:W-:Y:S01]  /*150c0*/  IMAD.WIDE R2, R27, 0x2, R12.reuse ;  /* 0x000000021b027825 */ /* 0x108fe200078e020c */
[----:B------:R-:W-:Y:S04]  /*150d0*/  STL.64 [R1+0x1908], R26 ;  /* 0x0019081a01007387 */ /* 0x000fe80000100a00 */
[----:B------:R5:W-:Y:S01]  /*150e0*/  STL.64 [R1+0x58], R2 ;  /* 0x0000580201007387 */ /* 0x000be20000100a00 */
[----:B----4-:R-:W-:-:S03]  /*150f0*/  IMAD.WIDE R6, R21, 0x2, R12 ;  /* 0x0000000215067825 */ /* 0x010fc600078e020c */
[----:B------:R0:W-:Y:S01]  /*15100*/  STL.64 [R1+0x50], R4 ;  /* 0x0000500401007387 */ /* 0x0001e20000100a00 */
[----:B-----5:R-:W-:-:S04]  /*15110*/  IMAD.WIDE R2, R23, 0x2, R12 ;  /* 0x0000000217027825 */ /* 0x020fc800078e020c */
[--C-:B0-----:R-:W-:Y:S01]  /*15120*/  IMAD.WIDE R4, R18, 0x2, R12.reuse ;  /* 0x0000000212047825 */ /* 0x101fe200078e020c */
[----:B------:R0:W-:Y:S04]  /*15130*/  STL.64 [R1+0x48], R2 ;  /* 0x0000480201007387 */ /* 0x0001e80000100a00 */
[----:B------:R-:W-:Y:S04]  /*15140*/  STL.64 [R1+0x40], R6 ;  /* 0x0000400601007387 */ /* 0x000fe80000100a00 */
[----:B------:R-:W2:Y:S01]  /*15150*/  LDL R26, [R1+0x46c] ;  /* 0x00046c00011a7983 */ /* 0x000ea20000100800 */
[----:B0-----:R-:W-:-:S03]  /*15160*/  IMAD.WIDE R2, R19, 0x2, R12 ;  /* 0x0000000213027825 */ /* 0x001fc600078e020c */
[----:B------:R-:W-:Y:S04]  /*15170*/  STL.64 [R1+0x38], R4 ;  /* 0x0000380401007387 */ /* 0x000fe80000100a00 */
[----:B------:R-:W3:Y:S04]  /*15180*/  LDL R27, [R1+0x478] ;  /* 0x00047800011b7983 */ /* 0x000ee80000100800 */
[----:B------:R0:W-:Y:S04]  /*15190*/  STL.64 [R1+0x30], R2 ;  /* 0x0000300201007387 */ /* 0x0001e80000100a00 */
[----:B------:R-:W4:Y:S04]  /*151a0*/  LDL R16, [R1+0x47c] ;  /* 0x00047c0001107983 */ /* 0x000f280000100800 */
[----:B------:R-:W5:Y:S04]  /*151b0*/  LDL R17, [R1+0x3ac] ;  /* 0x0003ac0001117983 */ /* 0x000f680000100800 */
[----:B------:R-:W2:Y:S01]  /*151c0*/  LDL R14, [R1+0x3a8] ;  /* 0x0003a800010e7983 */ /* 0x000ea20000100800 */
[----:B0-----:R-:W-:-:S03]  /*151d0*/  IMAD.WIDE R2, R20, 0x2, R12 ;  /* 0x0000000214027825 */ /* 0x001fc600078e020c */
[----:B------:R-:W2:Y:S04]  /*151e0*/  LDL R15, [R1+0x490] ;  /* 0x00049000010f7983 */ /* 0x000ea80000100800 */
[----:B------:R-:W2:Y:S04]  /*151f0*/  LDL R28, [R1+0x494] ;  /* 0x00049400011c7983 */ /* 0x000ea80000100800 */
[----:B------:R-:W2:Y:S04]  /*15200*/  LDL R29, [R1+0x39c] ;  /* 0x00039c00011d7983 */ /* 0x000ea80000100800 */
[----:B------:R-:W2:Y:S04]  /*15210*/  LDL R10, [R1+0x398] ;  /* 0x00039800010a7983 */ /* 0x000ea80000100800 */
[----:B------:R-:W2:Y:S01]  /*15220*/  LDL R11, [R1+0x4a0] ;  /* 0x0004a000010b7983 */ /* 0x000ea20000100800 */
[----:B------:R-:W-:-:S03]  /*15230*/  IMAD.WIDE R4, R22, 0x2, R12 ;  /* 0x0000000216047825 */ /* 0x000fc600078e020c */
[----:B------:R0:W-:Y:S04]  /*15240*/  STL.64 [R1+0x1910], R18 ;  /* 0x0019101201007387 */ /* 0x0001e80000100a00 */
[----:B0-----:R-:W2:Y:S04]  /*15250*/  LDL R18, [R1+0x3c0] ;  /* 0x0003c00001127983 */ /* 0x001ea80000100800 */
[----:B------:R-:W2:Y:S04]  /*15260*/  LDL R19, [R1+0x468] ;  /* 0x0004680001137983 */ /* 0x000ea80000100800 */
        /* <DEDUP_REMOVED lines=8> */
[----:B------:R-:W3:Y:S04]  /*152f0*/  LDL R23, [R1+0x438] ;  /* 0x0004380001177983 */ /* 0x000ee80000100800 */
[----:B------:R0:W-:Y:S04]  /*15300*/  STL.64 [R1+0x17d0], R4 ;  /* 0x0017d00401007387 */ /* 0x0001e80000100a00 */
[----:B0-----:R-:W3:Y:S01]  /*15310*/  LDL R5, [R1+0x3dc] ;  /* 0x0003dc0001057983 */ /* 0x001ee20000100800 */
[----:B------:R-:W-:-:S04]  /*15320*/  IMAD.WIDE R6, R25, 0x2, R12 ;  /* 0x0000000219067825 */ /* 0x000fc800078e020c */
[--C-:B------:R-:W-:Y:S01]  /*15330*/  IMAD.WIDE R8, R8, 0x2, R12.reuse ;  /* 0x0000000208087825 */ /* 0x100fe200078e020c */
[----:B------:R-:W-:Y:S04]  /*15340*/  STL.64 [R1+0x1928], R24 ;  /* 0x0019281801007387 */ /* 0x000fe80000100a00 */
[----:B------:R2:W-:Y:S04]  /*15350*/  STL.64 [R1+0x17d8], R6 ;  /* 0x0017d80601007387 */ /* 0x0005e80000100a00 */
[----:B------:R3:W-:Y:S01]  /*15360*/  STL.64 [R1+0x17e0], R8 ;  /* 0x0017e00801007387 */ /* 0x0007e20000100a00 */
[----:B--2---:R-:W-:-:S04]  /*15370*/  IMAD.WIDE R6, R22, 0x2, R12 ;  /* 0x0000000216067825 */ /* 0x004fc800078e020c */
[----:B---3--:R-:W-:-:S04]  /*15380*/  IMAD.WIDE R8, R5, 0x2, R12 ;  /* 0x0000000205087825 */ /* 0x008fc800078e020c */
[--C-:B------:R-:W-:Y:S01]  /*15390*/  IMAD.WIDE R4, R23, 0x2, R12.reuse ;  /* 0x0000000217047825 */ /* 0x100fe200078e020c */
[----:B------:R0:W-:Y:S04]  /*153a0*/  STL.64 [R1+0xa8], R8 ;  /* 0x0000a80801007387 */ /* 0x0001e80000100a00 */
[----:B------:R1:W-:Y:S04]  /*153b0*/  STL.64 [R1+0xc0], R6 ;  /* 0x0000c00601007387 */ /* 0x0003e80000100a00 */
[----:B------:R2:W-:Y:S01]  /*153c0*/  STL.64 [R1+0xd0], R4 ;  /* 0x0000d00401007387 */ /* 0x0005e20000100a00 */
[----:B0-----:R-:W-:-:S04]  /*153d0*/  IMAD.WIDE R8, R2, 0x2, R12 ;  /* 0x0000000202087825 */ /* 0x001fc800078e020c */
[--C-:B-1----:R-:W-:Y:S01]  /*153e0*/  IMAD.WIDE R6, R3, 0x2, R12.reuse ;  /* 0x0000000203067825 */ /* 0x102fe200078e020c */
[----:B------:R-:W-:Y:S03]  /*153f0*/  STL.64 [R1+0xe8], R8 ;  /* 0x0000e80801007387 */ /* 0x000fe60000100a00 */
[--C-:B--2---:R-:W-:Y:S01]  /*15400*/  IMAD.WIDE R4, R20, 0x2, R12.reuse ;  /* 0x0000000214047825 */ /* 0x104fe200078e020c */
[----:B------:R0:W-:Y:S03]  /*15410*/  STL.64 [R1+0xf8], R6 ;  /* 0x0000f80601007387 */ /* 0x0001e60000100a00 */
[--C-:B------:R-:W-:Y:S01]  /*15420*/  IMAD.WIDE R2, R21, 0x2, R12.reuse ;  /* 0x0000000215027825 */ /* 0x100fe200078e020c */
[----:B------:R1:W-:Y:S04]  /*15430*/  STL.64 [R1+0x110], R4 ;  /* 0x0001100401007387 */ /* 0x0003e80000100a00 */
[----:B------:R2:W-:Y:S01]  /*15440*/  STL.64 [R1+0x128], R2 ;  /* 0x0001280201007387 */ /* 0x0005e20000100a00 */
[----:B0-----:R-:W-:-:S04]  /*15450*/  IMAD.WIDE R6, R18, 0x2, R12 ;  /* 0x0000000212067825 */ /* 0x001fc800078e020c */
[--C-:B-1----:R-:W-:Y:S01]  /*15460*/  IMAD.WIDE R4, R19, 0x2, R12.reuse ;  /* 0x0000000213047825 */ /* 0x102fe200078e020c */
[----:B------:R0:W-:Y:S03]  /*15470*/  STL.64 [R1+0x138], R6 ;  /* 0x0001380601007387 */ /* 0x0001e60000100a00 */
[--C-:B--2---:R-:W-:Y:S01]  /*15480*/  IMAD.WIDE R2, R26, 0x2, R12.reuse ;  /* 0x000000021a027825 */ /* 0x104fe200078e020c */
[----:B------:R4:W-:Y:S04]  /*15490*/  STL.64 [R1+0x150], R4 ;  /* 0x0001500401007387 */ /* 0x0009e80000100a00 */
[----:B------:R5:W-:Y:S01]  /*154a0*/  STL.64 [R1+0x160], R2 ;  /* 0x0001600201007387 */ /* 0x000be20000100a00 */
[----:B0-----:R-:W-:-:S04]  /*154b0*/  IMAD.WIDE R6, R27, 0x2, R12 ;  /* 0x000000021b067825 */ /* 0x001fc800078e020c */
[--C-:B----4-:R-:W-:Y:S01]  /*154c0*/  IMAD.WIDE R4, R16, 0x2, R12.reuse ;  /* 0x0000000210047825 */ /* 0x110fe200078e020c */
[----:B------:R0:W-:Y:S03]  /*154d0*/  STL.64 [R1+0x178], R6 ;  /* 0x0001780601007387 */ /* 0x0001e60000100a00 */
[--C-:B-----5:R-:W-:Y:S01]  /*154e0*/  IMAD.WIDE R2, R17, 0x2, R12.reuse ;  /* 0x0000000211027825 */ /* 0x120fe200078e020c */
        /* <DEDUP_REMOVED lines=9> */
[--C-:B-1----:R-:W-:Y:S01]  /*15580*/  IMAD.WIDE R4, R10, 0x2, R12.reuse ;  /* 0x000000020a047825 */ /* 0x102fe200078e020c */
[----:B------:R-:W-:Y:S04]  /*15590*/  STL.64 [R1+0x1f0], R6 ;  /* 0x0001f00601007387 */ /* 0x000fe80000100a00 */
[----:B------:R-:W3:Y:S04]  /*155a0*/  LDL R8, [R1+0x4c8] ;  /* 0x0004c80001087983 */ /* 0x000ee80000100800 */
[----:B------:R-:W-:Y:S04]  /*155b0*/  STL.64 [R1+0x208], R4 ;  /* 0x0002080401007387 */ /* 0x000fe80000100a00 */
[----:B------:R-:W4:Y:S01]  /*155c0*/  LDL R9, [R1+0x4cc] ;  /* 0x0004cc0001097983 */ /* 0x000f220000100800 */
[----:B--2---:R-:W-:-:S05]  /*155d0*/  IMAD.WIDE R2, R11, 0x2, R12 ;  /* 0x000000020b027825 */ /* 0x004fca00078e020c */
[----:B------:R-:W-:Y:S04]  /*155e0*/  STL.64 [R1+0x218], R2 ;  /* 0x0002180201007387 */ /* 0x000fe80000100a00 */
[----:B----4-:R0:W-:Y:S04]  /*155f0*/  STL [R1+0x19b0], R9 ;  /* 0x0019b00901007387 */ /* 0x0101e80000100800 */
[----:B0-----:R-:W2:Y:S04]  /*15600*/  LDL R9, [R1+0x380] ;  /* 0x0003800001097983 */ /* 0x001ea80000100800 */
[----:B---3--:R0:W-:Y:S04]  /*15610*/  STL [R1+0x19b4], R8 ;  /* 0x0019b40801007387 */ /* 0x0081e80000100800 */
[----:B0-----:R-:W3:Y:S04]  /*15620*/  LDL R8, [R1+0x384] ;  /* 0x0003840001087983 */ /* 0x001ee80000100800 */
[----:B--2---:R0:W-:Y:S04]  /*15630*/  STL [R1+0x19b8], R9 ;  /* 0x0019b80901007387 */ /* 0x0041e80000100800 */
[----:B0-----:R-:W2:Y:S04]  /*15640*/  LDL R9, [R1+0x4bc] ;  /* 0x0004bc0001097983 */ /* 0x001ea80000100800 */
[----:B---3--:R0:W-:Y:S04]  /*15650*/  STL [R1+0x19bc], R8 ;  /* 0x0019bc0801007387 */ /* 0x0081e80000100800 */
[----:B0-----:R-:W3:Y:S04]  /*15660*/  LDL R8, [R1+0x4b8] ;  /* 0x0004b80001087983 */ /* 0x001ee80000100800 */
[----:B--2---:R0:W-:Y:S04]  /*15670*/  STL [R1+0x19c0], R9 ;  /* 0x0019c00901007387 */ /* 0x0041e80000100800 */
[----:B0-----:R-:W2:Y:S04]  /*15680*/  LDL R9, [R1+0x4a4] ;  /* 0x0004a40001097983 */ /* 0x001ea80000100800 */
[----:B---3--:R2:W-:Y:S04]  /*15690*/  STL [R1+0x19c4], R8 ;  /* 0x0019c40801007387 */ /* 0x0085e80000100800 */
[----:B------:R-:W3:Y:S04]  /*156a0*/  LDL R6, [R1+0x374] ;  /* 0x0003740001067983 */ /* 0x000ee80000100800 */
[----:B------:R-:W4:Y:S04]  /*156b0*/  LDL R7, [R1+0x370] ;  /* 0x0003700001077983 */ /* 0x000f280000100800 */
[----:B------:R-:W5:Y:S04]  /*156c0*/  LDL R24, [R1+0x4e0] ;  /* 0x0004e00001187983 */ /* 0x000f680000100800 */
[----:B------:R-:W3:Y:S04]  /*156d0*/  LDL R25, [R1+0x4e4] ;  /* 0x0004e40001197983 */ /* 0x000ee80000100800 */
        /* <DEDUP_REMOVED lines=19> */
[----:B------:R-:W3:Y:S01]  /*15810*/  LDL R11, [R1+0x598] ;  /* 0x00059800010b7983 */ /* 0x000ee20000100800 */
[----:B--2---:R-:W-:-:S05]  /*15820*/  IMAD.WIDE R8, R9, 0x2, R12 ;  /* 0x0000000209087825 */ /* 0x004fca00078e020c */
[----:B------:R0:W-:Y:S04]  /*15830*/  STL.64 [R1+0x230], R8 ;  /* 0x0002300801007387 */ /* 0x0001e80000100a00 */
[----:B0-----:R-:W2:Y:S02]  /*15840*/  LDL.LU R8, [R1+0x19c4] ;  /* 0x0019c40001087983 */ /* 0x001ea40000300800 */
        /* <DEDUP_REMOVED lines=16> */
[----:B------:R3:W-:Y:S02]  /*15950*/  STL.64 [R1+0x2a8], R8 ;  /* 0x0002a80801007387 */ /* 0x0007e40000100a00 */
[----:B---3--:R-:W-:-:S04]  /*15960*/  IMAD.WIDE R8, R6, 0x2, R12 ;  /* 0x0000000206087825 */ /* 0x008fc800078e020c */
[--C-:B----4-:R-:W-:Y:S01]  /*15970*/  IMAD.WIDE R6, R7, 0x2, R12.reuse ;  /* 0x0000000207067825 */ /* 0x110fe200078e020c */
[----:B------:R5:W-:Y:S04]  /*15980*/  STL.64 [R1+0x2c0], R8 ;  /* 0x0002c00801007387 */ /* 0x000be80000100a00 */
[----:B------:R0:W-:Y:S01]  /*15990*/  STL.64 [R1+0x2d0], R6 ;  /* 0x0002d00601007387 */ /* 0x0001e20000100a00 */
[----:B-----5:R-:W-:-:S04]  /*159a0*/  IMAD.WIDE R8, R24, 0x2, R12 ;  /* 0x0000000218087825 */ /* 0x020fc800078e020c */
[--C-:B0-----:R-:W-:Y:S01]  /*159b0*/  IMAD.WIDE R6, R25, 0x2, R12.reuse ;  /* 0x0000000219067825 */ /* 0x101fe200078e020c */
[----:B------:R0:W-:Y:S03]  /*159c0*/  STL.64 [R1+0x2e8], R8 ;  /* 0x0002e80801007387 */ /* 0x0001e60000100a00 */
[--C-:B------:R-:W-:Y:S01]  /*159d0*/  IMAD.WIDE R24, R4, 0x2, R12.reuse ;  /* 0x0000000204187825 */ /* 0x100fe200078e020c */
[----:B------:R1:W-:Y:S04]  /*159e0*/  STL.64 [R1+0x300], R6 ;  /* 0x0003000601007387 */ /* 0x0003e80000100a00 */
[----:B------:R-:W-:Y:S01]  /*159f0*/  STL.64 [R1+0x310], R24 ;  /* 0x0003101801007387 */ /* 0x000fe20000100a00 */
[----:B0-----:R-:W-:-:S04]  /*15a00*/  IMAD.WIDE R8, R5, 0x2, R12 ;  /* 0x0000000205087825 */ /* 0x001fc800078e020c */
[--C-:B-1----:R-:W-:Y:S01]  /*15a10*/  IMAD.WIDE R6, R22, 0x2, R12.reuse ;  /* 0x0000000216067825 */ /* 0x102fe200078e020c */
[----:B------:R0:W-:Y:S03]  /*15a20*/  STL.64 [R1+0x328], R8 ;  /* 0x0003280801007387 */ /* 0x0001e60000100a00 */
[--C-:B------:R-:W-:Y:S01]  /*15a30*/  IMAD.WIDE R4, R23, 0x2, R12.reuse ;  /* 0x0000000217047825 */ /* 0x100fe200078e020c */
        /* <DEDUP_REMOVED lines=450> */
[----:B------:R-:W-:Y:S03]  /*17660*/  STL.64 [R1+0x10d0], R6 ;  /* 0x0010d00601007387 */ /* 0x000fe60000100a00 */
[--C-:B--2---:R-:W-:Y:S01]  /*17670*/  IMAD.WIDE R2, R11, 0x2, R12.reuse ;  /* 0x000000020b027825 */ /* 0x104fe200078e020c */
[----:B------:R-:W2:Y:S04]  /*17680*/  LDL R10, [R1+0x4d4] ;  /* 0x0004d400010a7983 */ /* 0x000ea80000100800 */
[----:B------:R-:W-:Y:S04]  /*17690*/  STL.64 [R1+0x10e0], R4 ;  /* 0x0010e00401007387 */ /* 0x000fe80000100a00 */
[----:B------:R-:W3:Y:S04]  /*176a0*/  LDL R11, [R1+0x4d0] ;  /* 0x0004d000010b7983 */ /* 0x000ee80000100800 */
[----:B------:R-:W-:Y:S04]  /*176b0*/  STL.64 [R1+0x10f0], R2 ;  /* 0x0010f00201007387 */ /* 0x000fe80000100a00 */
[----:B---3--:R-:W-:Y:S04]  /*176c0*/  STL [R1+0x194c], R11 ;  /* 0x00194c0b01007387 */ /* 0x008fe80000100800 */
[----:B------:R-:W3:Y:S04]  /*176d0*/  LDL R9, [R1+0x458] ;  /* 0x0004580001097983 */ /* 0x000ee80000100800 */
[----:B------:R-:W4:Y:S04]  /*176e0*/  LDL R8, [R1+0x45c] ;  /* 0x00045c0001087983 */ /* 0x000f280000100800 */
[----:B---3--:R0:W-:Y:S04]  /*176f0*/  STL [R1+0x193c], R9 ;  /* 0x00193c0901007387 */ /* 0x0081e80000100800 */
[----:B0-----:R-:W3:Y:S04]  /*17700*/  LDL R9, [R1+0x484] ;  /* 0x0004840001097983 */ /* 0x001ee80000100800 */
[----:B----4-:R0:W-:Y:S04]  /*17710*/  STL [R1+0x1940], R8 ;  /* 0x0019400801007387 */ /* 0x0101e80000100800 */
[----:B0-----:R-:W4:Y:S01]  /*17720*/  LDL R8, [R1+0x4a8] ;  /* 0x0004a80001087983 */ /* 0x001f220000100800 */
[----:B--2---:R-:W-:-:S03]  /*17730*/  IMAD.WIDE R10, R10, 0x2, R12 ;  /* 0x000000020a0a7825 */ /* 0x004fc600078e020c */
[----:B---3--:R0:W-:Y:S04]  /*17740*/  STL [R1+0x1944], R9 ;  /* 0x0019440901007387 */ /* 0x0081e80000100800 */
[----:B0-----:R-:W2:Y:S04]  /*17750*/  LDL R9, [R1+0x4ac] ;  /* 0x0004ac0001097983 */ /* 0x001ea80000100800 */
[----:B----4-:R-:W-:Y:S04]  /*17760*/  STL [R1+0x1948], R8 ;  /* 0x0019480801007387 */ /* 0x010fe80000100800 */
        /* <DEDUP_REMOVED lines=21> */
[----:B------:R0:W-:Y:S04]  /*178c0*/  STL.64 [R1+0x1100], R10 ;  /* 0x0011000a01007387 */ /* 0x0001e80000100a00 */
[----:B0-----:R-:W3:Y:S04]  /*178d0*/  LDL.LU R11, [R1+0x194c] ;  /* 0x00194c00010b7983 */ /* 0x001ee80000300800 */
[----:B------:R-:W4:Y:S01]  /*178e0*/  LDL R29, [R1+0x2bc] ;  /* 0x0002bc00011d7983 */ /* 0x000f220000100800 */
[----:B--2---:R-:W-:-:S04]  /*178f0*/  IMAD.WIDE R8, R9, 0x2, R12 ;  /* 0x0000000209087825 */ /* 0x004fc800078e020c */
[----:B---3--:R-:W-:-:S05]  /*17900*/  IMAD.WIDE R10, R11, 0x2, R12 ;  /* 0x000000020b0a7825 */ /* 0x008fca00078e020c */
[----:B------:R0:W-:Y:S04]  /*17910*/  STL.64 [R1+0x1110], R10 ;  /* 0x0011100a01007387 */ /* 0x0001e80000100a00 */
[----:B0-----:R-:W2:Y:S04]  /*17920*/  LDL R10, [R1+0x2b8] ;  /* 0x0002b800010a7983 */ /* 0x001ea80000100800 */
[----:B------:R-:W3:Y:S04]  /*17930*/  LDL R11, [R1+0x294] ;  /* 0x00029400010b7983 */ /* 0x000ee80000100800 */
        /* <DEDUP_REMOVED lines=13> */
[----:B0-----:R-:W-:-:S04]  /*17a10*/  IMAD.WIDE R8, R6, 0x2, R12 ;  /* 0x0000000206087825 */ /* 0x001fc800078e020c */
[--C-:B----4-:R-:W-:Y:S01]  /*17a20*/  IMAD.WIDE R6, R7, 0x2, R12.reuse ;  /* 0x0000000207067825 */ /* 0x110fe200078e020c */
[----:B------:R5:W-:Y:S04]  /*17a30*/  STL.64 [R1+0x1170], R8 ;  /* 0x0011700801007387 */ /* 0x000be80000100a00 */
[----:B------:R0:W-:Y:S01]  /*17a40*/  STL.64 [R1+0x1180], R6 ;  /* 0x0011800601007387 */ /* 0x0001e20000100a00 */
[----:B-----5:R-:W-:-:S04]  /*17a50*/  IMAD.WIDE R8, R24, 0x2, R12 ;  /* 0x0000000218087825 */ /* 0x020fc800078e020c */
[--C-:B------:R-:W-:Y:S01]  /*17a60*/  IMAD.WIDE R24, R25, 0x2, R12.reuse ;  /* 0x0000000219187825 */ /* 0x100fe200078e020c */
[----:B------:R1:W-:Y:S03]  /*17a70*/  STL.64 [R1+0x1190], R8 ;  /* 0x0011900801007387 */ /* 0x0003e60000100a00 */
[--C-:B0-----:R-:W-:Y:S01]  /*17a80*/  IMAD.WIDE R6, R4, 0x2, R12.reuse ;  /* 0x0000000204067825 */ /* 0x101fe200078e020c */
[----:B------:R-:W-:Y:S04]  /*17a90*/  STL.64 [R1+0x11a0], R24 ;  /* 0x0011a01801007387 */ /* 0x000fe80000100a00 */
[----:B------:R0:W-:Y:S01]  /*17aa0*/  STL.64 [R1+0x11b0], R6 ;  /* 0x0011b00601007387 */ /* 0x0001e20000100a00 */
[----:B-1----:R-:W-:-:S04]  /*17ab0*/  IMAD.WIDE R8, R5, 0x2, R12 ;  /* 0x0000000205087825 */ /* 0x002fc800078e020c */
[--C-:B------:R-:W-:Y:S01]  /*17ac0*/  IMAD.WIDE R4, R22, 0x2, R12.reuse ;  /* 0x0000000216047825 */ /* 0x100fe200078e020c */
[----:B------:R1:W-:Y:S03]  /*17ad0*/  STL.64 [R1+0x11c0], R8 ;  /* 0x0011c00801007387 */ /* 0x0003e60000100a00 */
[--C-:B0-----:R-:W-:Y:S01]  /*17ae0*/  IMAD.WIDE R6, R23, 0x2, R12.reuse ;  /* 0x0000000217067825 */ /* 0x101fe200078e020c */
[----:B------:R0:W-:Y:S04]  /*17af0*/  STL.64 [R1+0x11d0], R4 ;  /* 0x0011d00401007387 */ /* 0x0001e80000100a00 */
[----:B------:R2:W-:Y:S01]  /*17b00*/  STL.64 [R1+0x11e0], R6 ;  /* 0x0011e00601007387 */ /* 0x0005e20000100a00 */
[----:B-1----:R-:W-:-:S04]  /*17b10*/  IMAD.WIDE R8, R2, 0x2, R12 ;  /* 0x0000000202087825 */ /* 0x002fc800078e020c */
[--C-:B0-----:R-:W-:Y:S01]  /*17b20*/  IMAD.WIDE R4, R3, 0x2, R12.reuse ;  /* 0x0000000203047825 */ /* 0x101fe200078e020c */
        /* <DEDUP_REMOVED lines=22> */
[----:B0-----:R-:W2:Y:S04]  /*17c90*/  LDL R4, [R1+0x290] ;  /* 0x0002900001047983 */ /* 0x001ea80000100800 */
[----:B------:R3:W-:Y:S04]  /*17ca0*/  STL.64 [R1+0x12a0], R6 ;  /* 0x0012a00601007387 */ /* 0x0007e80000100a00 */
[----:B------:R-:W4:Y:S01]  /*17cb0*/  LDL R5, [R1+0x26c] ;  /* 0x00026c0001057983 */ /* 0x000f220000100800 */
[----:B------:R-:W-:-:S03]  /*17cc0*/  IMAD.WIDE R8, R10, 0x2, R12 ;  /* 0x000000020a087825 */ /* 0x000fc600078e020c */
[----:B------:R0:W-:Y:S01]  /*17cd0*/  STL.64 [R1+0x12b0], R2 ;  /* 0x0012b00201007387 */ /* 0x0001e20000100a00 */
[----:B---3--:R-:W-:-:S04]  /*17ce0*/  IMAD.WIDE R6, R11, 0x2, R12 ;  /* 0x000000020b067825 */ /* 0x008fc800078e020c */
[----:B0-----:R-:W-:-:S05]  /*17cf0*/  IMAD.WIDE R2, R29, 0x2, R12 ;  /* 0x000000021d027825 */ /* 0x001fca00078e020c */
[----:B------:R0:W-:Y:S04]  /*17d00*/  STL.64 [R1+0x12c0], R2 ;  /* 0x0012c00201007387 */ /* 0x0001e80000100a00 */
[----:B0-----:R-:W3:Y:S04]  /*17d10*/  LDL R2, [R1+0x268] ;  /* 0x0002680001027983 */ /* 0x001ee80000100800 */
[----:B------:R-:W-:Y:S04]  /*17d20*/  STL.64 [R1+0x12d0], R8 ;  /* 0x0012d00801007387 */ /* 0x000fe80000100a00 */
[----:B------:R-:W5:Y:S04]  /*17d30*/  LDL R3, [R1+0x254] ;  /* 0x0002540001037983 */ /* 0x000f680000100800 */
[----:B------:R0:W-:Y:S04]  /*17d40*/  STL.64 [R1+0x12e0], R6 ;  /* 0x0012e00601007387 */ /* 0x0001e80000100a00 */
[----:B------:R-:W2:Y:S04]  /*17d50*/  LDL R25, [R1+0x204] ;  /* 0x0002040001197983 */ /* 0x000ea80000100800 */
[----:B------:R-:W3:Y:S04]  /*17d60*/  LDL R24, [R1+0x228] ;  /* 0x0002280001187983 */ /* 0x000ee80000100800 */
[----:B0-----:R-:W3:Y:S04]  /*17d70*/  LDL R6, [R1+0x22c] ;  /* 0x00022c0001067983 */ /* 0x001ee80000100800 */
[----:B--2---:R0:W-:Y:S04]  /*17d80*/  STL [R1+0x1930], R25 ;  /* 0x0019301901007387 */ /* 0x0041e80000100800 */
[----:B0-----:R-:W2:Y:S04]  /*17d90*/  LDL R25, [R1+0x250] ;  /* 0x0002500001197983 */ /* 0x001ea80000100800 */
[----:B---3--:R-:W-:Y:S04]  /*17da0*/  STL [R1+0x1934], R24 ;  /* 0x0019341801007387 */ /* 0x008fe80000100800 */
[----:B--2---:R0:W-:Y:S04]  /*17db0*/  STL [R1+0x1938], R25 ;  /* 0x0019381901007387 */ /* 0x0041e80000100800 */
[----:B------:R-:W2:Y:S04]  /*17dc0*/  LDL R22, [R1+0x200] ;  /* 0x0002000001167983 */ /* 0x000ea80000100800 */
[----:B------:R-:W3:Y:S01]  /*17dd0*/  LDL R23, [R1+0x1dc] ;  /* 0x0001dc0001177983 */ /* 0x000ee20000100800 */
[----:B0-----:R-:W-:-:S03]  /*17de0*/  IMAD.WIDE R24, R4, 0x2, R12 ;  /* 0x0000000204187825 */ /* 0x001fc600078e020c */
[----:B------:R-:W2:Y:S01]  /*17df0*/  LDL R20, [R1+0x1d8] ;  /* 0x0001d80001147983 */ /* 0x000ea20000100800 */
[----:B----4-:R-:W-:-:S03]  /*17e00*/  IMAD.WIDE R4, R5, 0x2, R12 ;  /* 0x0000000205047825 */ /* 0x010fc600078e020c */
[----:B------:R-:W4:Y:S04]  /*17e10*/  LDL R21, [R1+0x1b4] ;  /* 0x0001b40001157983 */ /* 0x000f280000100800 */
[----:B------:R-:W2:Y:S04]  /*17e20*/  LDL R18, [R1+0x1b0] ;  /* 0x0001b00001127983 */ /* 0x000ea80000100800 */
        /* <DEDUP_REMOVED lines=12> */
[----:B------:R-:W2:Y:S04]  /*17ef0*/  LDL.LU R8, [R1+0x9c] ;  /* 0x00009c0001087983 */ /* 0x000ea80000300800 */
[----:B------:R0:W-:Y:S04]  /*17f00*/  STL.64 [R1+0x12f0], R24 ;  /* 0x0012f01801007387 */ /* 0x0001e80000100a00 */
[----:B------:R-:W2:Y:S04]  /*17f10*/  LDL.LU R9, [R1+0x98] ;  /* 0x0000980001097983 */ /* 0x000ea80000300800 */
[----:B------:R1:W-:Y:S01]  /*17f20*/  STL.64 [R1+0x1300], R4 ;  /* 0x0013000401007387 */ /* 0x0003e20000100a00 */
[----:B0-----:R-:W-:-:S03]  /*17f30*/  IMAD.WIDE R24, R2, 0x2, R12 ;  /* 0x0000000202187825 */ /* 0x001fc600078e020c */
[----:B-1----:R-:W2:Y:S04]  /*17f40*/  LDL.LU R4, [R1+0x94] ;  /* 0x0000940001047983 */ /* 0x002ea80000300800 */
[----:B------:R-:W2:Y:S04]  /*17f50*/  LDL.LU R5, [R1+0x8c] ;  /* 0x00008c0001057983 */ /* 0x000ea80000300800 */
[----:B------:R-:W2:Y:S04]  /*17f60*/  LDL.LU R2, [R1+0x88] ;  /* 0x0000880001027983 */ /* 0x000ea80000300800 */
[----:B------:R5:W-:Y:S02]  /*17f70*/  STL.64 [R1+0x1310], R24 ;  /* 0x0013101801007387 */ /* 0x000be40000100a00 */
[----:B-----5:R-:W-:-:S05]  /*17f80*/  IMAD.WIDE R24, R3, 0x2, R12 ;  /* 0x0000000203187825 */ /* 0x020fca00078e020c */
[----:B------:R0:W-:Y:S04]  /*17f90*/  STL.64 [R1+0x1320], R24 ;  /* 0x0013201801007387 */ /* 0x0001e80000100a00 */
[----:B0-----:R-:W5:Y:S04]  /*17fa0*/  LDL.LU R25, [R1+0x1938] ;  /* 0x0019380001197983 */ /* 0x001f680000300800 */
[----:B------:R-:W2:Y:S01]  /*17fb0*/  LDL.LU R3, [R1+0x480] ;  /* 0x0004800001037983 */ /* 0x000ea20000300800 */
[----:B-----5:R-:W-:-:S05]  /*17fc0*/  IMAD.WIDE R24, R25, 0x2, R12 ;  /* 0x0000000219187825 */ /* 0x020fca00078e020c */
[----:B------:R0:W-:Y:S02]  /*17fd0*/  STL.64 [R1+0x1330], R24 ;  /* 0x0013301801007387 */ /* 0x0001e40000100a00 */
[----:B0-----:R-:W-:-:S05]  /*17fe0*/  IMAD.WIDE R24, R6, 0x2, R12 ;  /* 0x0000000206187825 */ /* 0x001fca00078e020c */
[----:B------:R0:W-:Y:S04]  /*17ff0*/  STL.64 [R1+0x1340], R24 ;  /* 0x0013401801007387 */ /* 0x0001e80000100a00 */
[----:B0-----:R-:W5:Y:S02]  /*18000*/  LDL.LU R24, [R1+0x1934] ;  /* 0x0019340001187983 */ /* 0x001f640000300800 */
[----:B-----5:R-:W-:-:S05]  /*18010*/  IMAD.WIDE R24, R24, 0x2, R12 ;  /* 0x0000000218187825 */ /* 0x020fca00078e020c */
[----:B------:R0:W-:Y:S04]  /*18020*/  STL.64 [R1+0x1350], R24 ;  /* 0x0013501801007387 */ /* 0x0001e80000100a00 */
[----:B0-----:R-:W5:Y:S02]  /*18030*/  LDL.LU R25, [R1+0x1930] ;  /* 0x0019300001197983 */ /* 0x001f640000300800 */
[----:B-----5:R-:W-:-:S05]  /*18040*/  IMAD.WIDE R24, R25, 0x2, R12 ;  /* 0x0000000219187825 */ /* 0x020fca00078e020c */
[----:B------:R2:W-:Y:S02]  /*18050*/  STL.64 [R1+0x1360], R24 ;  /* 0x0013601801007387 */ /* 0x0005e40000100a00 */
[----:B--2---:R-:W-:-:S04]  /*18060*/  IMAD.WIDE R24, R22, 0x2, R12 ;  /* 0x0000000216187825 */ /* 0x004fc800078e020c */
[--C-:B---3--:R-:W-:Y:S01]  /*18070*/  IMAD.WIDE R22, R23, 0x2, R12.reuse ;  /* 0x0000000217167825 */ /* 0x108fe200078e020c */
[----:B------:R0:W-:Y:S04]  /*18080*/  STL.64 [R1+0x1370], R24 ;  /* 0x0013701801007387 */ /* 0x0001e80000100a00 */
[----:B0-----:R-:W2:Y:S04]  /*18090*/  LDL.LU.64 R24, [R1+0x1928] ;  /* 0x0019280001187983 */ /* 0x001ea80000300a00 */
[----:B------:R0:W-:Y:S02]  /*180a0*/  STL.64 [R1+0x1380], R22 ;  /* 0x0013801601007387 */ /* 0x0001e40000100a00 */
[----:B0-----:R-:W-:-:S04]  /*180b0*/  IMAD.WIDE R22, R20, 0x2, R12 ;  /* 0x0000000214167825 */ /* 0x001fc800078e020c */
[--C-:B----4-:R-:W-:Y:S01]  /*180c0*/  IMAD.WIDE R20, R21, 0x2, R12.reuse ;  /* 0x0000000215147825 */ /* 0x110fe200078e020c */
[----:B------:R0:W-:Y:S04]  /*180d0*/  STL.64 [R1+0x1390], R22 ;  /* 0x0013901601007387 */ /* 0x0001e80000100a00 */
[----:B0-----:R-:W3:Y:S04]  /*180e0*/  LDL.LU.64 R22, [R1+0x1920] ;  /* 0x0019200001167983 */ /* 0x001ee80000300a00 */
[----:B------:R0:W-:Y:S02]  /*180f0*/  STL.64 [R1+0x13a0], R20 ;  /* 0x0013a01401007387 */ /* 0x0001e40000100a00 */
[----:B0-----:R-:W-:-:S04]  /*18100*/  IMAD.WIDE R20, R18, 0x2, R12 ;  /* 0x0000000212147825 */ /* 0x001fc800078e020c */
[--C-:B------:R-:W-:Y:S01]  /*18110*/  IMAD.WIDE R18, R19, 0x2, R12.reuse ;  /* 0x0000000213127825 */ /* 0x100fe200078e020c */
[----:B------:R0:W-:Y:S04]  /*18120*/  STL.64 [R1+0x13b0], R20 ;  /* 0x0013b01401007387 */ /* 0x0001e80000100a00 */
[----:B0-----:R-:W4:Y:S04]  /*18130*/  LDL.LU.64 R20, [R1+0x1918] ;  /* 0x0019180001147983 */ /* 0x001f280000300a00 */
[----:B------:R0:W-:Y:S02]  /*18140*/  STL.64 [R1+0x13c0], R18 ;  /* 0x0013c01201007387 */ /* 0x0001e40000100a00 */
[----:B0-----:R-:W-:-:S04]  /*18150*/  IMAD.WIDE R18, R26, 0x2, R12 ;  /* 0x000000021a127825 */ /* 0x001fc800078e020c */
[--C-:B------:R-:W-:Y:S01]  /*18160*/  IMAD.WIDE R26, R27, 0x2, R12.reuse ;  /* 0x000000021b1a7825 */ /* 0x100fe200078e020c */
[----:B------:R0:W-:Y:S04]  /*18170*/  STL.64 [R1+0x13d0], R18 ;  /* 0x0013d01201007387 */ /* 0x0001e80000100a00 */
[----:B0-----:R-:W5:Y:S04]  /*18180*/  LDL.LU.64 R18, [R1+0x1910] ;  /* 0x0019100001127983 */ /* 0x001f680000300a00 */
[----:B------:R0:W-:Y:S02]  /*18190*/  STL.64 [R1+0x13e0], R26 ;  /* 0x0013e01a01007387 */ /* 0x0001e40000100a00 */
[----:B0-----:R-:W-:-:S04]  /*181a0*/  IMAD.WIDE R26, R16, 0x2, R12 ;  /* 0x00000002101a7825 */ /* 0x001fc800078e020c */
[--C-:B------:R-:W-:Y:S01]  /*181b0*/  IMAD.WIDE R16, R17, 0x2, R12.reuse ;  /* 0x0000000211107825 */ /* 0x100fe200078e020c */
[----:B------:R0:W-:Y:S04]  /*181c0*/  STL.64 [R1+0x13f0], R26 ;  /* 0x0013f01a01007387 */ /* 0x0001e80000100a00 */
[----:B0-----:R-:W2:Y:S04]  /*181d0*/  LDL.LU.64 R26, [R1+0x1908] ;  /* 0x00190800011a7983 */ /* 0x001ea80000300a00 */
        /* <DEDUP_REMOVED lines=15> */
[----:B------:R0:W-:Y:S04]  /*182d0*/  STL.64 [R1+0x1460], R10 ;  /* 0x0014600a01007387 */ /* 0x0001e80000100a00 */
[----:B0-----:R-:W2:Y:S01]  /*182e0*/  LDL.LU.64 R10, [R1+0x18e8] ;  /* 0x0018e800010a7983 */ /* 0x001ea20000300a00 */
[----:B------:R-:W-:-:S05]  /*182f0*/  IMAD.WIDE R6, R7, 0x2, R12 ;  /* 0x0000000207067825 */ /* 0x000fca00078e020c */
[----:B------:R2:W-:Y:S02]  /*18300*/  STL.64 [R1+0x1470], R6 ;  /* 0x0014700601007387 */ /* 0x0005e40000100a00 */
[--C-:B--2---:R-:W-:Y:S02]  /*18310*/  IMAD.WIDE R6, R10, 0x2, R12.reuse ;  /* 0x000000020a067825 */ /* 0x104fe400078e020c */
[----:B------:R-:W2:Y:S04]  /*18320*/  LDL.LU R10, [R1+0x18e4] ;  /* 0x0018e400010a7983 */ /* 0x000ea80000300800 */
[----:B------:R0:W-:Y:S02]  /*18330*/  STL.64 [R1+0x1480], R6 ;  /* 0x0014800601007387 */ /* 0x0001e40000100a00 */
[----:B0-----:R-:W-:-:S02]  /*18340*/  IMAD.WIDE R6, R11, 0x2, R12 ;  /* 0x000000020b067825 */ /* 0x001fc400078e020c */
[----:B------:R-:W2:Y:S04]  /*18350*/  LDL.LU R11, [R1+0x18e0] ;  /* 0x0018e000010b7983 */ /* 0x000ea80000300800 */
[----:B------:R0:W-:Y:S02]  /*18360*/  STL.64 [R1+0x1490], R6 ;  /* 0x0014900601007387 */ /* 0x0001e40000100a00 */
[----:B0-----:R-:W-:-:S05]  /*18370*/  IMAD.WIDE R6, R8, 0x2, R12 ;  /* 0x0000000208067825 */ /* 0x001fca00078e020c */
[----:B------:R0:W-:Y:S04]  /*18380*/  STL.64 [R1+0x14a0], R6 ;  /* 0x0014a00601007387 */ /* 0x0001e80000100a00 */
[----:B------:R1:W-:Y:S01]  /*18390*/  STL.64 [R1+0x1830], R8 ;  /* 0x0018300801007387 */ /* 0x0003e20000100a00 */
[----:B0-----:R-:W-:-:S05]  /*183a0*/  IMAD.WIDE R6, R9, 0x2, R12 ;  /* 0x0000000209067825 */ /* 0x001fca00078e020c */
[----:B------:R0:W-:Y:S01]  /*183b0*/  STL.64 [R1+0x14b0], R6 ;  /* 0x0014b00601007387 */ /* 0x0001e20000100a00 */
[----:B-1----:R-:W-:-:S04]  /*183c0*/  IMAD.WIDE R8, R29, 0x2, R12 ;  /* 0x000000021d087825 */ /* 0x002fc800078e020c */
[----:B0-----:R-:W-:-:S05]  /*183d0*/  IMAD.WIDE R6, R4, 0x2, R12 ;  /* 0x0000000204067825 */ /* 0x001fca00078e020c */
[----:B------:R0:W-:Y:S04]  /*183e0*/  STL.64 [R1+0x14c0], R6 ;  /* 0x0014c00601007387 */ /* 0x0001e80000100a00 */
[----:B------:R1:W-:Y:S04]  /*183f0*/  STL.64 [R1+0x1838], R4 ;  /* 0x0018380401007387 */ /* 0x0003e80000100a00 */
[----:B------:R-:W-:Y:S01]  /*18400*/  STL.64 [R1+0x14d0], R8 ;  /* 0x0014d00801007387 */ /* 0x000fe20000100a00 */
[----:B0-----:R-:W-:-:S04]  /*18410*/  IMAD.WIDE R6, R5, 0x2, R12 ;  /* 0x0000000205067825 */ /* 0x001fc800078e020c */
[--C-:B-1----:R-:W-:Y:S01]  /*18420*/  IMAD.WIDE R4, R2, 0x2, R12.reuse ;  /* 0x0000000202047825 */ /* 0x102fe200078e020c */
[----:B------:R0:W-:Y:S04]  /*18430*/  STL.64 [R1+0x14e0], R6 ;  /* 0x0014e00601007387 */ /* 0x0001e80000100a00 */
[----:B------:R-:W-:Y:S04]  /*18440*/  STL.64 [R1+0x1840], R28 ;  /* 0x0018401c01007387 */ /* 0x000fe80000100a00 */
[----:B------:R1:W-:Y:S01]  /*18450*/  STL.64 [R1+0x14f0], R4 ;  /* 0x0014f00401007387 */ /* 0x0003e20000100a00 */
[----:B0-----:R-:W-:-:S05]  /*18460*/  IMAD.WIDE R6, R28, 0x2, R12 ;  /* 0x000000021c067825 */ /* 0x001fca00078e020c */
[----:B------:R0:W-:Y:S01]  /*18470*/  STL.64 [R1+0x1500], R6 ;  /* 0x0015000601007387 */ /* 0x0001e20000100a00 */
[----:B-1----:R-:W-:-:S03]  /*18480*/  IMAD.WIDE R4, R3, 0x2, R12 ;  /* 0x0000000203047825 */ /* 0x002fc600078e020c */
[----:B------:R-:W-:Y:S04]  /*18490*/  STL.64 [R1+0x1848], R2 ;  /* 0x0018480201007387 */ /* 0x000fe80000100a00 */
[----:B------:R2:W-:Y:S01]  /*184a0*/  STL.64 [R1+0x1520], R4 ;  /* 0x0015200401007387 */ /* 0x0005e20000100a00 */
[----:B0-----:R-:W-:-:S05]  /*184b0*/  IMAD.WIDE R6, R0, 0x2, R12 ;  /* 0x0000000200067825 */ /* 0x001fca00078e020c */
[----:B------:R0:W-:Y:S01]  /*184c0*/  STL.64 [R1+0x1510], R6 ;  /* 0x0015100601007387 */ /* 0x0001e20000100a00 */
[----:B--2---:R-:W-:-:S04]  /*184d0*/  IMAD.WIDE R4, R14, 0x2, R10 ;  /* 0x000000020e047825 */ /* 0x004fc800078e020a */
[--C-:B------:R-:W-:Y:S01]  /*184e0*/  IMAD.WIDE R2, R15, 0x2, R10.reuse ;  /* 0x000000020f027825 */ /* 0x100fe200078e020a */
[----:B------:R1:W-:Y:S03]  /*184f0*/  STL.64 [R1+0x28], R4 ;  /* 0x0000280401007387 */ /* 0x0003e60000100a00 */
[--C-:B0-----:R-:W-:Y:S01]  /*18500*/  IMAD.WIDE R6, R16, 0x2, R10.reuse ;  /* 0x0000000210067825 */ /* 0x101fe200078e020a */
[----:B------:R0:W-:Y:S04]  /*18510*/  STL.64 [R1+0x20], R2 ;  /* 0x0000200201007387 */ /* 0x0001e80000100a00 */
[----:B------:R2:W-:Y:S01]  /*18520*/  STL.64 [R1+0x18], R6 ;  /* 0x0000180601007387 */ /* 0x0005e20000100a00 */
[----:B-1----:R-:W-:-:S04]  /*18530*/  IMAD.WIDE R4, R17, 0x2, R10 ;  /* 0x0000000211047825 */ /* 0x002fc800078e020a */
[----:B0-----:R-:W-:-:S04]  /*18540*/  IMAD.WIDE R2, R24, 0x2, R10 ;  /* 0x0000000218027825 */ /* 0x001fc800078e020a */
[--C-:B--2---:R-:W-:Y:S01]  /*18550*/  IMAD.WIDE R6, R27, 0x2, R10.reuse ;  /* 0x000000021b067825 */ /* 0x104fe200078e020a */
[----:B------:R-:W-:Y:S04]  /*18560*/  STL.64 [R1+0x10], R4 ;  /* 0x0000100401007387 */ /* 0x000fe80000100a00 */
[----:B------:R0:W-:Y:S04]  /*18570*/  STL.64 [R1+0x17e8], R6 ;  /* 0x0017e80601007387 */ /* 0x0001e80000100a00 */
[----:B------:R1:W-:Y:S01]  /*18580*/  STL.64 [R1+0x8], R2 ;  /* 0x0000080201007387 */ /* 0x0003e20000100a00 */
[----:B------:R-:W-:-:S03]  /*18590*/  IMAD.WIDE R26, R26, 0x2, R10 ;  /* 0x000000021a1a7825 */ /* 0x000fc600078e020a */
[----:B0-----:R-:W2:Y:S04]  /*185a0*/  LDL.LU R6, [R1+0x454] ;  /* 0x0004540001067983 */ /* 0x001ea80000300800 */
[----:B------:R-:W2:Y:S04]  /*185b0*/  LDL.LU R7, [R1+0x3c4] ;  /* 0x0003c40001077983 */ /* 0x000ea80000300800 */
[----:B-1----:R-:W2:Y:S04]  /*185c0*/  LDL.LU R2, [R1+0x3c0] ;  /* 0x0003c00001027983 */ /* 0x002ea80000300800 */
[----:B------:R-:W2:Y:S04]  /*185d0*/  LDL.LU R3, [R1+0x468] ;  /* 0x0004680001037983 */ /* 0x000ea80000300800 */
[----:B------:R-:W2:Y:S01]  /*185e0*/  LDL.LU R28, [R1+0x46c] ;  /* 0x00046c00011c7983 */ /* 0x000ea20000300800 */
[----:B---3--:R-:W-:-:S03]  /*185f0*/  IMAD.WIDE R12, R23, 0x2, R10 ;  /* 0x00000002170c7825 */ /* 0x008fc600078e020a */
[----:B------:R-:W3:Y:S04]  /*18600*/  LDL.LU R29, [R1+0x478] ;  /* 0x00047800011d7983 */ /* 0x000ee80000300800 */
[----:B------:R-:W2:Y:S04]  /*18610*/  LDL.LU R4, [R1+0x47c] ;  /* 0x00047c0001047983 */ /* 0x000ea80000300800 */
[----:B------:R-:W2:Y:S01]  /*18620*/  LDL.LU R5, [R1+0x3ac] ;  /* 0x0003ac0001057983 */ /* 0x000ea20000300800 */
[----:B----4-:R-:W-:-:S03]  /*18630*/  IMAD.WIDE R14, R21, 0x2, R10 ;  /* 0x00000002150e7825 */ /* 0x010fc600078e020a */
[----:B------:R-:W4:Y:S04]  /*18640*/  LDL.LU R8, [R1+0x3a8] ;  /* 0x0003a80001087983 */ /* 0x000f280000300800 */
[----:B------:R-:W2:Y:S04]  /*18650*/  LDL.LU R9, [R1+0x490] ;  /* 0x0004900001097983 */ /* 0x000ea80000300800 */
[----:B------:R0:W-:Y:S04]  /*18660*/  STL.64 [R1+0x17f0], R26 ;  /* 0x0017f01a01007387 */ /* 0x0001e80000100a00 */
[----:B0-----:R-:W2:Y:S04]  /*18670*/  LDL.LU R26, [R1+0x43c] ;  /* 0x00043c00011a7983 */ /* 0x001ea80000300800 */
[----:B------:R-:W2:Y:S04]  /*18680*/  LDL.LU R27, [R1+0x450] ;  /* 0x00045000011b7983 */ /* 0x000ea80000300800 */
[----:B------:R0:W-:Y:S04]  /*18690*/  STL.64 [R1+0x17f8], R12 ;  /* 0x0017f80c01007387 */ /* 0x0001e80000100a00 */
[----:B0-----:R-:W2:Y:S04]  /*186a0*/  LDL.LU R12, [R1+0x3d8] ;  /* 0x0003d800010c7983 */ /* 0x001ea80000300800 */
[----:B------:R-:W3:Y:S04]  /*186b0*/  LDL.LU R13, [R1+0x438] ;  /* 0x00043800010d7983 */ /* 0x000ee80000300800 */
[----:B------:R0:W-:Y:S04]  /*186c0*/  STL.64 [R1+0x1800], R14 ;  /* 0x0018000e01007387 */ /* 0x0001e80000100a00 */
[----:B0-----:R-:W3:Y:S04]  /*186d0*/  LDL.LU R14, [R1+0x42c] ;  /* 0x00042c00010e7983 */ /* 0x001ee80000300800 */
[----:B------:R-:W4:Y:S01]  /*186e0*/  LDL.LU R15, [R1+0x3dc] ;  /* 0x0003dc00010f7983 */ /* 0x000f220000300800 */
[----:B-----5:R-:W-:-:S04]  /*186f0*/  IMAD.WIDE R16, R18, 0x2, R10 ;  /* 0x0000000212107825 */ /* 0x020fc800078e020a */
[--C-:B------:R-:W-:Y:S01]  /*18700*/  IMAD.WIDE R18, R19, 0x2, R10.reuse ;  /* 0x0000000213127825 */ /* 0x100fe200078e020a */
[----:B------:R-:W-:Y:S03]  /*18710*/  STL.64 [R1+0x1808], R16 ;  /* 0x0018081001007387 */ /* 0x000fe60000100a00 */
[--C-:B------:R-:W-:Y:S01]  /*18720*/  IMAD.WIDE R20, R20, 0x2, R10.reuse ;  /* 0x0000000214147825 */ /* 0x100fe200078e020a */
[----:B------:R2:W-:Y:S03]  /*18730*/  STL.64 [R1+0x1810], R18 ;  /* 0x0018101201007387 */ /* 0x0005e60000100a00 */
[--C-:B------:R-:W-:Y:S01]  /*18740*/  IMAD.WIDE R22, R22, 0x2, R10.reuse ;  /* 0x0000000216167825 */ /* 0x100fe200078e020a */
[----:B------:R3:W-:Y:S03]  /*18750*/  STL.64 [R1+0x1818], R20 ;  /* 0x0018181401007387 */ /* 0x0007e60000100a00 */
[--C-:B------:R-:W-:Y:S01]  /*18760*/  IMAD.WIDE R24, R25, 0x2, R10.reuse ;  /* 0x0000000219187825 */ /* 0x100fe200078e020a */
[----:B------:R-:W-:Y:S04]  /*18770*/  STL.64 [R1+0x1820], R22 ;  /* 0x0018201601007387 */ /* 0x000fe80000100a00 */
[----:B------:R-:W-:Y:S01]  /*18780*/  STL.64 [R1+0x1850], R24 ;  /* 0x0018501801007387 */ /* 0x000fe20000100a00 */
[----:B--2---:R-:W-:-:S04]  /*18790*/  IMAD.WIDE R18, R12, 0x2, R10 ;  /* 0x000000020c127825 */ /* 0x004fc800078e020a */
[----:B---3--:R-:W-:-:S04]  /*187a0*/  IMAD.WIDE R20, R14, 0x2, R10 ;  /* 0x000000020e147825 */ /* 0x008fc800078e020a */
[--C-:B----4-:R-:W-:Y:S01]  /*187b0*/  IMAD.WIDE R16, R15, 0x2, R10.reuse ;  /* 0x000000020f107825 */ /* 0x110fe200078e020a */
[----:B------:R-:W-:Y:S03]  /*187c0*/  STL.64 [R1+0xa0], R20 ;  /* 0x0000a01401007387 */ /* 0x000fe60000100a00 */
[--C-:B------:R-:W-:Y:S01]  /*187d0*/  IMAD.WIDE R14, R13, 0x2, R10.reuse ;  /* 0x000000020d0e7825 */ /* 0x100fe200078e020a */
[----:B------:R0:W-:Y:S03]  /*187e0*/  STL.64 [R1+0xb0], R16 ;  /* 0x0000b01001007387 */ /* 0x0001e60000100a00 */
[--C-:B------:R-:W-:Y:S01]  /*187f0*/  IMAD.WIDE R12, R27, 0x2, R10.reuse ;  /* 0x000000021b0c7825 */ /* 0x100fe200078e020a */
[----:B------:R-:W-:Y:S04]  /*18800*/  STL.64 [R1+0xc8], R18 ;  /* 0x0000c81201007387 */ /* 0x000fe80000100a00 */
[----:B------:R1:W-:Y:S01]  /*18810*/  STL.64 [R1+0xd8], R14 ;  /* 0x0000d80e01007387 */ /* 0x0003e20000100a00 */
[----:B0-----:R-:W-:-:S05]  /*18820*/  IMAD.WIDE R16, R26, 0x2, R10 ;  /* 0x000000021a107825 */ /* 0x001fca00078e020a */
[----:B------:R-:W-:Y:S01]  /*18830*/  STL.64 [R1+0xf0], R16 ;  /* 0x0000f01001007387 */ /* 0x000fe20000100a00 */
[----:B-1----:R-:W-:-:S03]  /*18840*/  IMAD.WIDE R14, R6, 0x2, R10 ;  /* 0x00000002060e7825 */ /* 0x002fc600078e020a */
[----:B------:R0:W-:Y:S01]  /*18850*/  STL.64 [R1+0x100], R12 ;  /* 0x0001000c01007387 */ /* 0x0001e20000100a00 */
[----:B------:R-:W-:-:S03]  /*18860*/  IMAD.WIDE R6, R7, 0x2, R10 ;  /* 0x0000000207067825 */ /* 0x000fc600078e020a */
[----:B------:R-:W-:Y:S04]  /*18870*/  STL.64 [R1+0x118], R14 ;  /* 0x0001180e01007387 */ /* 0x000fe80000100a00 */
[----:B------:R1:W-:Y:S01]  /*18880*/  STL.64 [R1+0x130], R6 ;  /* 0x0001300601007387 */ /* 0x0003e20000100a00 */
[----:B0-----:R-:W-:-:S04]  /*18890*/  IMAD.WIDE R12, R2, 0x2, R10 ;  /* 0x00000002020c7825 */ /* 0x001fc800078e020a */
[--C-:B------:R-:W-:Y:S01]  /*188a0*/  IMAD.WIDE R2, R3, 0x2, R10.reuse ;  /* 0x0000000203027825 */ /* 0x100fe200078e020a */
[----:B------:R0:W-:Y:S03]  /*188b0*/  STL.64 [R1+0x140], R12 ;  /* 0x0001400c01007387 */ /* 0x0001e60000100a00 */
[--C-:B-1----:R-:W-:Y:S01]  /*188c0*/  IMAD.WIDE R6, R28, 0x2, R10.reuse ;  /* 0x000000021c067825 */ /* 0x102fe200078e020a */
        /* <DEDUP_REMOVED lines=8> */
[----:B------:R-:W-:Y:S04]  /*18950*/  STL.64 [R1+0x1a8], R6 ;  /* 0x0001a80601007387 */ /* 0x000fe80000100a00 */
[----:B------:R-:W2:Y:S04]  /*18960*/  LDL.LU R24, [R1+0x4b8] ;  /* 0x0004b80001187983 */ /* 0x000ea80000300800 */
[----:B------:R-:W-:Y:S04]  /*18970*/  STL.64 [R1+0x1c0], R4 ;  /* 0x0001c00401007387 */ /* 0x000fe80000100a00 */
[----:B------:R-:W3:Y:S01]  /*18980*/  LDL.LU R25, [R1+0x4bc] ;  /* 0x0004bc0001197983 */ /* 0x000ee20000300800 */
[----:B0-----:R-:W-:-:S05]  /*18990*/  IMAD.WIDE R2, R9, 0x2, R10 ;  /* 0x0000000209027825 */ /* 0x001fca00078e020a */
[----:B------:R-:W-:Y:S04]  /*189a0*/  STL.64 [R1+0x1d0], R2 ;  /* 0x0001d00201007387 */ /* 0x000fe80000100a00 */
[----:B---3--:R0:W-:Y:S04]  /*189b0*/  STL [R1+0x18c8], R25 ;  /* 0x0018c81901007387 */ /* 0x0081e80000100800 */
[----:B0-----:R-:W3:Y:S04]  /*189c0*/  LDL.LU R25, [R1+0x4a4] ;  /* 0x0004a40001197983 */ /* 0x001ee80000300800 */
[----:B--2---:R0:W-:Y:S04]  /*189d0*/  STL [R1+0x18cc], R24 ;  /* 0x0018cc1801007387 */ /* 0x0041e80000100800 */
[----:B0-----:R-:W2:Y:S04]  /*189e0*/  LDL.LU R24, [R1+0x4a0] ;  /* 0x0004a00001187983 */ /* 0x001ea80000300800 */
[----:B---3--:R0:W-:Y:S04]  /*189f0*/  STL [R1+0x18d0], R25 ;  /* 0x0018d01901007387 */ /* 0x0081e80000100800 */
[----:B0-----:R-:W3:Y:S04]  /*18a00*/  LDL.LU R25, [R1+0x398] ;  /* 0x0003980001197983 */ /* 0x001ee80000300800 */
[----:B--2---:R0:W-:Y:S04]  /*18a10*/  STL [R1+0x18d4], R24 ;  /* 0x0018d41801007387 */ /* 0x0041e80000100800 */
[----:B0-----:R-:W2:Y:S04]  /*18a20*/  LDL.LU R24, [R1+0x39c] ;  /* 0x00039c0001187983 */ /* 0x001ea80000300800 */
[----:B---3--:R0:W-:Y:S04]  /*18a30*/  STL [R1+0x18d8], R25 ;  /* 0x0018d81901007387 */ /* 0x0081e80000100800 */
[----:B0-----:R-:W3:Y:S04]  /*18a40*/  LDL.LU R25, [R1+0x494] ;  /* 0x0004940001197983 */ /* 0x001ee80000300800 */
[----:B--2---:R3:W-:Y:S04]  /*18a50*/  STL [R1+0x18dc], R24 ;  /* 0x0018dc1801007387 */ /* 0x0047e80000100800 */
[----:B------:R-:W2:Y:S04]  /*18a60*/  LDL.LU R22, [R1+0x384] ;  /* 0x0003840001167983 */ /* 0x000ea80000300800 */
[----:B------:R-:W4:Y:S04]  /*18a70*/  LDL.LU R23, [R1+0x380] ;  /* 0x0003800001177983 */ /* 0x000f280000300800 */
[----:B------:R-:W5:Y:S04]  /*18a80*/  LDL.LU R20, [R1+0x4c8] ;  /* 0x0004c80001147983 */ /* 0x000f680000300800 */
[----:B------:R-:W2:Y:S04]  /*18a90*/  LDL.LU R21, [R1+0x4cc] ;  /* 0x0004cc0001157983 */ /* 0x000ea80000300800 */
        /* <DEDUP_REMOVED lines=19> */
[----:B------:R-:W2:Y:S01]  /*18bd0*/  LDL.LU R9, [R1+0x578] ;  /* 0x0005780001097983 */ /* 0x000ea20000300800 */
[----:B---3--:R-:W-:-:S05]  /*18be0*/  IMAD.WIDE R24, R25, 0x2, R10 ;  /* 0x0000000219187825 */ /* 0x008fca00078e020a */
[----:B------:R0:W-:Y:S04]  /*18bf0*/  STL.64 [R1+0x1e8], R24 ;  /* 0x0001e81801007387 */ /* 0x0001e80000100a00 */
[----:B0-----:R-:W3:Y:S02]  /*18c00*/  LDL.LU R24, [R1+0x18dc] ;  /* 0x0018dc0001187983 */ /* 0x001ee40000300800 */
        /* <DEDUP_REMOVED lines=16> */
[----:B------:R2:W-:Y:S02]  /*18d10*/  STL.64 [R1+0x260], R24 ;  /* 0x0002601801007387 */ /* 0x0005e40000100a00 */
[----:B--2---:R-:W-:-:S04]  /*18d20*/  IMAD.WIDE R24, R22, 0x2, R10 ;  /* 0x0000000216187825 */ /* 0x004fc800078e020a */
[--C-:B----4-:R-:W-:Y:S01]  /*18d30*/  IMAD.WIDE R22, R23, 0x2, R10.reuse ;  /* 0x0000000217167825 */ /* 0x110fe200078e020a */
[----:B------:R5:W-:Y:S04]  /*18d40*/  STL.64 [R1+0x278], R24 ;  /* 0x0002781801007387 */ /* 0x000be80000100a00 */
[----:B------:R0:W-:Y:S01]  /*18d50*/  STL.64 [R1+0x288], R22 ;  /* 0x0002881601007387 */ /* 0x0001e20000100a00 */
[----:B-----5:R-:W-:-:S04]  /*18d60*/  IMAD.WIDE R24, R20, 0x2, R10 ;  /* 0x0000000214187825 */ /* 0x020fc800078e020a */
[--C-:B0-----:R-:W-:Y:S01]  /*18d70*/  IMAD.WIDE R22, R21, 0x2, R10.reuse ;  /* 0x0000000215167825 */ /* 0x101fe200078e020a */
[----:B------:R0:W-:Y:S03]  /*18d80*/  STL.64 [R1+0x2a0], R24 ;  /* 0x0002a01801007387 */ /* 0x0001e60000100a00 */
[--C-:B------:R-:W-:Y:S01]  /*18d90*/  IMAD.WIDE R20, R19, 0x2, R10.reuse ;  /* 0x0000000213147825 */ /* 0x100fe200078e020a */
[----:B------:R1:W-:Y:S03]  /*18da0*/  STL.64 [R1+0x2b0], R22 ;  /* 0x0002b01601007387 */ /* 0x0003e60000100a00 */
[----:B0-----:R-:W-:-:S04]  /*18db0*/  IMAD.WIDE R24, R18, 0x2, R10 ;  /* 0x0000000212187825 */ /* 0x001fc800078e020a */
[--C-:B-1----:R-:W-:Y:S01]  /*18dc0*/  IMAD.WIDE R22, R16, 0x2, R10.reuse ;  /* 0x0000000210167825 */ /* 0x102fe200078e020a */
[----:B------:R-:W-:Y:S03]  /*18dd0*/  STL.64 [R1+0x2c8], R24 ;  /* 0x0002c81801007387 */ /* 0x000fe60000100a00 */
[--C-:B------:R-:W-:Y:S01]  /*18de0*/  IMAD.WIDE R18, R17, 0x2, R10.reuse ;  /* 0x0000000211127825 */ /* 0x100fe200078e020a */
[----:B------:R0:W-:Y:S03]  /*18df0*/  STL.64 [R1+0x2d8], R20 ;  /* 0x0002d81401007387 */ /* 0x0001e60000100a00 */
[--C-:B------:R-:W-:Y:S01]  /*18e00*/  IMAD.WIDE R16, R15, 0x2, R10.reuse ;  /* 0x000000020f107825 */ /* 0x100fe200078e020a */
[----:B------:R-:W-:Y:S04]  /*18e10*/  STL.64 [R1+0x2f0], R22 ;  /* 0x0002f01601007387 */ /* 0x000fe80000100a00 */
[----:B------:R1:W-:Y:S01]  /*18e20*/  STL.64 [R1+0x308], R18 ;  /* 0x0003081201007387 */ /* 0x0003e20000100a00 */
[----:B0-----:R-:W-:-:S04]  /*18e30*/  IMAD.WIDE R20, R14, 0x2, R10 ;  /* 0x000000020e147825 */ /* 0x001fc800078e020a */
[--C-:B------:R-:W-:Y:S01]  /*18e40*/  IMAD.WIDE R14, R13, 0x2, R10.reuse ;  /* 0x000000020d0e7825 */ /* 0x100fe200078e020a */
[----:B------:R-:W-:Y:S03]  /*18e50*/  STL.64 [R1+0x318], R20 ;  /* 0x0003181401007387 */ /* 0x000fe60000100a00 */
[--C-:B-1----:R-:W-:Y:S01]  /*18e60*/  IMAD.WIDE R18, R12, 0x2, R10.reuse ;  /* 0x000000020c127825 */ /* 0x102fe200078e020a */
        /* <DEDUP_REMOVED lines=339> */
[----:B------:R-:W2:Y:S01]  /*1a3a0*/  LDL.LU R8, [R1+0x738] ;  /* 0x0007380001087983 */ /* 0x000ea20000300800 */
[----:B0-----:R-:W-:-:S03]  /*1a3b0*/  IMAD.WIDE R2, R9, 0x2, R10 ;  /* 0x0000000209027825 */ /* 0x001fc600078e020a */
[----:B------:R-:W-:Y:S04]  /*1a3c0*/  STL.64 [R1+0xeb8], R4 ;  /* 0x000eb80401007387 */ /* 0x000fe80000100a00 */
[----:B------:R-:W3:Y:S04]  /*1a3d0*/  LDL.LU R9, [R1+0x73c] ;  /* 0x00073c0001097983 */ /* 0x000ee80000300800 */
[----:B------:R-:W-:Y:S04]  /*1a3e0*/  STL.64 [R1+0xec8], R2 ;  /* 0x000ec80201007387 */ /* 0x000fe80000100a00 */
[----:B------:R-:W4:Y:S04]  /*1a3f0*/  LDL.LU R24, [R1+0x74c] ;  /* 0x00074c0001187983 */ /* 0x000f280000300800 */
[----:B------:R-:W5:Y:S04]  /*1a400*/  LDL.LU R25, [R1+0x750] ;  /* 0x0007500001197983 */ /* 0x000f680000300800 */
[----:B-----5:R0:W-:Y:S04]  /*1a410*/  STL [R1+0x186c], R25 ;  /* 0x00186c1901007387 */ /* 0x0201e80000100800 */
[----:B0-----:R-:W5:Y:S04]  /*1a420*/  LDL.LU R25, [R1+0x748] ;  /* 0x0007480001197983 */ /* 0x001f680000300800 */
[----:B----4-:R0:W-:Y:S04]  /*1a430*/  STL [R1+0x1870], R24 ;  /* 0x0018701801007387 */ /* 0x0101e80000100800 */
[----:B0-----:R-:W4:Y:S04]  /*1a440*/  LDL.LU R24, [R1+0x744] ;  /* 0x0007440001187983 */ /* 0x001f280000300800 */
[----:B-----5:R0:W-:Y:S04]  /*1a450*/  STL [R1+0x1874], R25 ;  /* 0x0018741901007387 */ /* 0x0201e80000100800 */
[----:B0-----:R-:W5:Y:S04]  /*1a460*/  LDL.LU R25, [R1+0x740] ;  /* 0x0007400001197983 */ /* 0x001f680000300800 */
[----:B----4-:R-:W-:Y:S04]  /*1a470*/  STL [R1+0x1878], R24 ;  /* 0x0018781801007387 */ /* 0x010fe80000100800 */
[----:B-----5:R2:W-:Y:S04]  /*1a480*/  STL [R1+0x187c], R25 ;  /* 0x00187c1901007387 */ /* 0x0205e80000100800 */
[----:B------:R-:W4:Y:S04]  /*1a490*/  LDL.LU R22, [R1+0x754] ;  /* 0x0007540001167983 */ /* 0x000f280000300800 */
[----:B------:R-:W5:Y:S04]  /*1a4a0*/  LDL.LU R23, [R1+0x758] ;  /* 0x0007580001177983 */ /* 0x000f680000300800 */
[----:B------:R-:W4:Y:S04]  /*1a4b0*/  LDL.LU R20, [R1+0x75c] ;  /* 0x00075c0001147983 */ /* 0x000f280000300800 */
        /* <DEDUP_REMOVED lines=11> */
[----:B------:R-:W4:Y:S01]  /*1a570*/  LDL.LU R6, [R1+0x78c] ;  /* 0x00078c0001067983 */ /* 0x000f220000300800 */
[----:B--2---:R-:W-:-:S03]  /*1a580*/  IMAD.WIDE R24, R8, 0x2, R10 ;  /* 0x0000000208187825 */ /* 0x004fc600078e020a */
        /* <DEDUP_REMOVED lines=8> */
[----:B------:R3:W-:Y:S02]  /*1a610*/  STL.64 [R1+0xed8], R24 ;  /* 0x000ed81801007387 */ /* 0x0007e40000100a00 */
[----:B---3--:R-:W-:-:S05]  /*1a620*/  IMAD.WIDE R24, R9, 0x2, R10 ;  /* 0x0000000209187825 */ /* 0x008fca00078e020a */
[----:B------:R0:W-:Y:S04]  /*1a630*/  STL.64 [R1+0xee8], R24 ;  /* 0x000ee81801007387 */ /* 0x0001e80000100a00 */
[----:B0-----:R-:W3:Y:S04]  /*1a640*/  LDL.LU R25, [R1+0x187c] ;  /* 0x00187c0001197983 */ /* 0x001ee80000300800 */
        /* <DEDUP_REMOVED lines=15> */
[----:B----4-:R-:W-:-:S05]  /*1a740*/  IMAD.WIDE R24, R22, 0x2, R10 ;  /* 0x0000000216187825 */ /* 0x010fca00078e020a */
[----:B------:R5:W-:Y:S02]  /*1a750*/  STL.64 [R1+0xf48], R24 ;  /* 0x000f481801007387 */ /* 0x000be40000100a00 */
[----:B-----5:R-:W-:-:S04]  /*1a760*/  IMAD.WIDE R24, R23, 0x2, R10 ;  /* 0x0000000217187825 */ /* 0x020fc800078e020a */
[--C-:B------:R-:W-:Y:S01]  /*1a770*/  IMAD.WIDE R22, R20, 0x2, R10.reuse ;  /* 0x0000000214167825 */ /* 0x100fe200078e020a */
[----:B------:R0:W-:Y:S04]  /*1a780*/  STL.64 [R1+0xf58], R24 ;  /* 0x000f581801007387 */ /* 0x0001e80000100a00 */
        /* <DEDUP_REMOVED lines=24> */
[--C-:B--2---:R-:W-:Y:S01]  /*1a910*/  IMAD.WIDE R12, R7, 0x2, R10.reuse ;  /* 0x00000002070c7825 */ /* 0x104fe200078e020a */
[----:B------:R-:W-:Y:S03]  /*1a920*/  STL.64 [R1+0x1028], R16 ;  /* 0x0010281001007387 */ /* 0x000fe60000100a00 */
[--C-:B-1----:R-:W-:Y:S01]  /*1a930*/  IMAD.WIDE R14, R2, 0x2, R10.reuse ;  /* 0x00000002020e7825 */ /* 0x102fe200078e020a */
[----:B------:R0:W-:Y:S03]  /*1a940*/  STL.64 [R1+0x1038], R12 ;  /* 0x0010380c01007387 */ /* 0x0001e60000100a00 */
[--C-:B------:R-:W-:Y:S01]  /*1a950*/  IMAD.WIDE R6, R3, 0x2, R10.reuse ;  /* 0x0000000203067825 */ /* 0x100fe200078e020a */
[----:B------:R-:W-:Y:S03]  /*1a960*/  STL.64 [R1+0x1048], R14 ;  /* 0x0010480e01007387 */ /* 0x000fe60000100a00 */
[--C-:B------:R-:W-:Y:S01]  /*1a970*/  IMAD.WIDE R2, R29, 0x2, R10.reuse ;  /* 0x000000021d027825 */ /* 0x100fe200078e020a */
[----:B------:R1:W-:Y:S03]  /*1a980*/  STL.64 [R1+0x1058], R6 ;  /* 0x0010580601007387 */ /* 0x0003e60000100a00 */
[----:B0-----:R-:W-:-:S05]  /*1a990*/  IMAD.WIDE R12, R28, 0x2, R10 ;  /* 0x000000021c0c7825 */ /* 0x001fca00078e020a */
[----:B------:R-:W-:Y:S01]  /*1a9a0*/  STL.64 [R1+0x1068], R12 ;  /* 0x0010680c01007387 */ /* 0x000fe20000100a00 */
[----:B-1----:R-:W-:-:S03]  /*1a9b0*/  IMAD.WIDE R6, R5, 0x2, R10 ;  /* 0x0000000205067825 */ /* 0x002fc600078e020a */
[----:B------:R-:W2:Y:S04]  /*1a9c0*/  LDL.LU R5, [R1+0x514] ;  /* 0x0005140001057983 */ /* 0x000ea80000300800 */
[----:B------:R0:W-:Y:S04]  /*1a9d0*/  STL.64 [R1+0x1078], R2 ;  /* 0x0010780201007387 */ /* 0x0001e80000100a00 */
[----:B------:R1:W-:Y:S01]  /*1a9e0*/  STL.64 [R1+0x568], R6 ;  /* 0x0005680601007387 */ /* 0x0003e20000100a00 */
[----:B0-----:R-:W-:-:S04]  /*1a9f0*/  IMAD.WIDE R2, R4, 0x2, R10 ;  /* 0x0000000204027825 */ /* 0x001fc800078e020a */
[--C-:B-1----:R-:W-:Y:S02]  /*1aa00*/  IMAD.WIDE R6, R8, 0x2, R10.reuse ;  /* 0x0000000208067825 */ /* 0x102fe400078e020a */
[----:B------:R-:W3:Y:S04]  /*1aa10*/  LDL.LU R8, [R1+0x510] ;  /* 0x0005100001087983 */ /* 0x000ee80000300800 */
[----:B------:R0:W-:Y:S04]  /*1aa20*/  STL.64 [R1+0x1098], R2 ;  /* 0x0010980201007387 */ /* 0x0001e80000100a00 */
[----:B------:R-:W-:Y:S01]  /*1aa30*/  STL.64 [R1+0x550], R6 ;  /* 0x0005500601007387 */ /* 0x000fe20000100a00 */
[----:B0-----:R-:W-:-:S03]  /*1aa40*/  IMAD.WIDE R2, R9, 0x2, R10 ;  /* 0x0000000209027825 */ /* 0x001fc600078e020a */
[----:B------:R-:W4:Y:S04]  /*1aa50*/  LDL.LU R9, [R1+0x4ec] ;  /* 0x0004ec0001097983 */ /* 0x000f280000300800 */
[----:B------:R-:W5:Y:S04]  /*1aa60*/  LDL.LU R24, [R1+0x4d0] ;  /* 0x0004d00001187983 */ /* 0x000f680000300800 */
[----:B------:R-:W-:Y:S04]  /*1aa70*/  STL.64 [R1+0x10b8], R2 ;  /* 0x0010b80201007387 */ /* 0x000fe80000100a00 */
[----:B------:R-:W2:Y:S04]  /*1aa80*/  LDL.LU R25, [R1+0x4ac] ;  /* 0x0004ac0001197983 */ /* 0x000ea80000300800 */
[----:B--2---:R0:W-:Y:S04]  /*1aa90*/  STL [R1+0x1860], R25 ;  /* 0x0018601901007387 */ /* 0x0041e80000100800 */
[----:B0-----:R-:W2:Y:S04]  /*1aaa0*/  LDL.LU R25, [R1+0x4d4] ;  /* 0x0004d40001197983 */ /* 0x001ea80000300800 */
[----:B-----5:R0:W-:Y:S04]  /*1aab0*/  STL [R1+0x1864], R24 ;  /* 0x0018641801007387 */ /* 0x0201e80000100800 */
[----:B0-----:R-:W5:Y:S01]  /*1aac0*/  LDL.LU R24, [R1+0x4e8] ;  /* 0x0004e80001187983 */ /* 0x001f620000300800 */
[----:B------:R-:W-:-:S03]  /*1aad0*/  IMAD.WIDE R4, R5, 0x2, R10 ;  /* 0x0000000205047825 */ /* 0x000fc600078e020a */
[----:B--2---:R5:W-:Y:S04]  /*1aae0*/  STL [R1+0x1868], R25 ;  /* 0x0018681901007387 */ /* 0x004be80000100800 */
        /* <DEDUP_REMOVED lines=20> */
[----:B------:R3:W-:Y:S01]  /*1ac30*/  STL.64 [R1+0x10c8], R4 ;  /* 0x0010c80401007387 */ /* 0x0007e20000100a00 */
[----:B-----5:R-:W-:-:S04]  /*1ac40*/  IMAD.WIDE R24, R24, 0x2, R10 ;  /* 0x0000000218187825 */ /* 0x020fc800078e020a */
[----:B---3--:R-:W-:-:S04]  /*1ac50*/  IMAD.WIDE R4, R8, 0x2, R10 ;  /* 0x0000000208047825 */ /* 0x008fc800078e020a */
[--C-:B----4-:R-:W-:Y:S01]  /*1ac60*/  IMAD.WIDE R8, R9, 0x2, R10.reuse ;  /* 0x0000000209087825 */ /* 0x110fe200078e020a */
[----:B------:R0:W-:Y:S04]  /*1ac70*/  STL.64 [R1+0x510], R4 ;  /* 0x0005100401007387 */ /* 0x0001e80000100a00 */
[----:B0-----:R-:W3:Y:S04]  /*1ac80*/  LDL.LU R4, [R1+0x320] ;  /* 0x0003200001047983 */ /* 0x001ee80000300800 */
[----:B------:R-:W4:Y:S04]  /*1ac90*/  LDL.LU R5, [R1+0x2fc] ;  /* 0x0002fc0001057983 */ /* 0x000f280000300800 */
[----:B------:R0:W-:Y:S04]  /*1aca0*/  STL.64 [R1+0x10e8], R8 ;  /* 0x0010e80801007387 */ /* 0x0001e80000100a00 */
[----:B0-----:R-:W5:Y:S04]  /*1acb0*/  LDL.LU R8, [R1+0x2f8] ;  /* 0x0002f80001087983 */ /* 0x001f680000300800 */
[----:B------:R-:W2:Y:S04]  /*1acc0*/  LDL.LU R9, [R1+0x2e4] ;  /* 0x0002e40001097983 */ /* 0x000ea80000300800 */
        /* <DEDUP_REMOVED lines=10> */
[----:B0-----:R-:W-:-:S05]  /*1ad70*/  IMAD.WIDE R24, R22, 0x2, R10 ;  /* 0x0000000216187825 */ /* 0x001fca00078e020a */
[----:B------:R0:W-:Y:S02]  /*1ad80*/  STL.64 [R1+0x4a8], R24 ;  /* 0x0004a81801007387 */ /* 0x0001e40000100a00 */
[----:B0-----:R-:W-:-:S04]  /*1ad90*/  IMAD.WIDE R24, R23, 0x2, R10 ;  /* 0x0000000217187825 */ /* 0x001fc800078e020a */
[--C-:B------:R-:W-:Y:S01]  /*1ada0*/  IMAD.WIDE R22, R20, 0x2, R10.reuse ;  /* 0x0000000214167825 */ /* 0x100fe200078e020a */
[----:B------:R0:W-:Y:S04]  /*1adb0*/  STL.64 [R1+0x1148], R24 ;  /* 0x0011481801007387 */ /* 0x0001e80000100a00 */
[----:B------:R1:W-:Y:S01]  /*1adc0*/  STL.64 [R1+0x1158], R22 ;  /* 0x0011581601007387 */ /* 0x0003e20000100a00 */
[----:B0-----:R-:W-:-:S04]  /*1add0*/  IMAD.WIDE R24, R21, 0x2, R10 ;  /* 0x0000000215187825 */ /* 0x001fc800078e020a */
[--C-:B-1----:R-:W-:Y:S01]  /*1ade0*/  IMAD.WIDE R22, R18, 0x2, R10.reuse ;  /* 0x0000000212167825 */ /* 0x102fe200078e020a */
[----:B------:R-:W-:Y:S03]  /*1adf0*/  STL.64 [R1+0x458], R24 ;  /* 0x0004581801007387 */ /* 0x000fe60000100a00 */
[--C-:B------:R-:W-:Y:S01]  /*1ae00*/  IMAD.WIDE R20, R19, 0x2, R10.reuse ;  /* 0x0000000213147825 */ /* 0x100fe200078e020a */
[----:B------:R-:W-:Y:S03]  /*1ae10*/  STL.64 [R1+0x1178], R22 ;  /* 0x0011781601007387 */ /* 0x000fe60000100a00 */
[--C-:B------:R-:W-:Y:S01]  /*1ae20*/  IMAD.WIDE R18, R16, 0x2, R10.reuse ;  /* 0x0000000210127825 */ /* 0x100fe200078e020a */
        /* <DEDUP_REMOVED lines=22> */
[----:B------:R-:W2:Y:S04]  /*1af90*/  LDL.LU R26, [R1+0x2e0] ;  /* 0x0002e000011a7983 */ /* 0x000ea80000300800 */
[----:B------:R0:W-:Y:S04]  /*1afa0*/  STL.64 [R1+0x1238], R6 ;  /* 0x0012380601007387 */ /* 0x0001e80000100a00 */
[----:B------:R1:W-:Y:S01]  /*1afb0*/  STL.64 [R1+0x1248], R2 ;  /* 0x0012480201007387 */ /* 0x0003e20000100a00 */
[----:B---3--:R-:W-:-:S03]  /*1afc0*/  IMAD.WIDE R12, R4, 0x2, R10 ;  /* 0x00000002040c7825 */ /* 0x008fc600078e020a */
[----:B------:R-:W3:Y:S01]  /*1afd0*/  LDL.LU R27, [R1+0x2bc] ;  /* 0x0002bc00011b7983 */ /* 0x000ee20000300800 */
[----:B0-----:R-:W-:-:S04]  /*1afe0*/  IMAD.WIDE R6, R28, 0x2, R10 ;  /* 0x000000021c067825 */ /* 0x001fc800078e020a */
[--C-:B-1----:R-:W-:Y:S01]  /*1aff0*/  IMAD.WIDE R2, R29, 0x2, R10.reuse ;  /* 0x000000021d027825 */ /* 0x102fe200078e020a */
[----:B------:R0:W-:Y:S04]  /*1b000*/  STL.64 [R1+0x348], R6 ;  /* 0x0003480601007387 */ /* 0x0001e80000100a00 */
[----:B------:R4:W-:Y:S04]  /*1b010*/  STL.64 [R1+0x1268], R2 ;  /* 0x0012680201007387 */ /* 0x0009e80000100a00 */
[----:B0-----:R-:W2:Y:S01]  /*1b020*/  LDL.LU R6, [R1+0x2b8] ;  /* 0x0002b80001067983 */ /* 0x001ea20000300800 */
[----:B----4-:R-:W-:-:S03]  /*1b030*/  IMAD.WIDE R2, R5, 0x2, R10 ;  /* 0x0000000205027825 */ /* 0x010fc600078e020a */
[----:B------:R-:W-:Y:S01]  /*1b040*/  STL.64 [R1+0x320], R12 ;  /* 0x0003200c01007387 */ /* 0x000fe20000100a00 */
[----:B-----5:R-:W-:-:S03]  /*1b050*/  IMAD.WIDE R4, R8, 0x2, R10 ;  /* 0x0000000208047825 */ /* 0x020fc600078e020a */
[----:B------:R0:W-:Y:S04]  /*1b060*/  STL.64 [R1+0x1288], R2 ;  /* 0x0012880201007387 */ /* 0x0001e80000100a00 */
[----:B------:R-:W4:Y:S04]  /*1b070*/  LDL.LU R7, [R1+0x294] ;  /* 0x0002940001077983 */ /* 0x000f280000300800 */
[----:B------:R-:W-:Y:S01]  /*1b080*/  STL.64 [R1+0x2f8], R4 ;  /* 0x0002f80401007387 */ /* 0x000fe20000100a00 */
[----:B0-----:R-:W-:-:S03]  /*1b090*/  IMAD.WIDE R2, R9, 0x2, R10 ;  /* 0x0000000209027825 */ /* 0x001fc600078e020a */
[----:B------:R-:W5:Y:S04]  /*1b0a0*/  LDL.LU R24, [R1+0x26c] ;  /* 0x00026c0001187983 */ /* 0x000f680000300800 */
[----:B------:R-:W-:Y:S04]  /*1b0b0*/  STL.64 [R1+0x12a8], R2 ;  /* 0x0012a80201007387 */ /* 0x000fe80000100a00 */
[----:B------:R-:W2:Y:S04]  /*1b0c0*/  LDL.LU R25, [R1+0x268] ;  /* 0x0002680001197983 */ /* 0x000ea80000300800 */
[----:B--2---:R0:W-:Y:S04]  /*1b0d0*/  STL [R1+0x1858], R25 ;  /* 0x0018581901007387 */ /* 0x0041e80000100800 */
[----:B0-----:R-:W2:Y:S04]  /*1b0e0*/  LDL.LU R25, [R1+0x290] ;  /* 0x0002900001197983 */ /* 0x001ea80000300800 */
[----:B-----5:R-:W-:Y:S04]  /*1b0f0*/  STL [R1+0x185c], R24 ;  /* 0x00185c1801007387 */ /* 0x020fe80000100800 */
        /* <DEDUP_REMOVED lines=10> */
[----:B------:R-:W-:-:S03]  /*1b1a0*/  IMAD.WIDE R12, R26, 0x2, R10 ;  /* 0x000000021a0c7825 */ /* 0x000fc600078e020a */
[----:B------:R-:W5:Y:S04]  /*1b1b0*/  LDL.LU R20, [R1+0x19c] ;  /* 0x00019c0001147983 */ /* 0x000f680000300800 */
[----:B------:R-:W5:Y:S04]  /*1b1c0*/  LDL.LU R21, [R1+0x198] ;  /* 0x0001980001157983 */ /* 0x000f680000300800 */
[----:B------:R-:W5:Y:S01]  /*1b1d0*/  LDL.LU R18, [R1+0x174] ;  /* 0x0001740001127983 */ /* 0x000f620000300800 */
[----:B---3--:R-:W-:-:S03]  /*1b1e0*/  IMAD.WIDE R26, R27, 0x2, R10 ;  /* 0x000000021b1a7825 */ /* 0x008fc600078e020a */
[----:B------:R-:W3:Y:S04]  /*1b1f0*/  LDL.LU R19, [R1+0x170] ;  /* 0x0001700001137983 */ /* 0x000ee80000300800 */
[----:B------:R-:W3:Y:S04]  /*1b200*/  LDL.LU R16, [R1+0x14c] ;  /* 0x00014c0001107983 */ /* 0x000ee80000300800 */
[----:B------:R-:W3:Y:S04]  /*1b210*/  LDL.LU R17, [R1+0x148] ;  /* 0x0001480001117983 */ /* 0x000ee80000300800 */
[----:B------:R-:W3:Y:S04]  /*1b220*/  LDL.LU R14, [R1+0x124] ;  /* 0x00012400010e7983 */ /* 0x000ee80000300800 */
[----:B------:R-:W3:Y:S04]  /*1b230*/  LDL.LU R15, [R1+0x120] ;  /* 0x00012000010f7983 */ /* 0x000ee80000300800 */
[----:B------:R0:W-:Y:S04]  /*1b240*/  STL.64 [R1+0x2e0], R12 ;  /* 0x0002e00c01007387 */ /* 0x0001e80000100a00 */
[----:B0-----:R-:W3:Y:S04]  /*1b250*/  LDL.LU R12, [R1+0x10c] ;  /* 0x00010c00010c7983 */ /* 0x001ee80000300800 */
[----:B------:R-:W3:Y:S04]  /*1b260*/  LDL.LU R13, [R1+0x108] ;  /* 0x00010800010d7983 */ /* 0x000ee80000300800 */
[----:B------:R0:W-:Y:S02]  /*1b270*/  STL.64 [R1+0x12c8], R26 ;  /* 0x0012c81a01007387 */ /* 0x0001e40000100a00 */
[----:B0-----:R-:W-:-:S04]  /*1b280*/  IMAD.WIDE R26, R6, 0x2, R10 ;  /* 0x00000002061a7825 */ /* 0x001fc800078e020a */
[--C-:B----4-:R-:W-:Y:S01]  /*1b290*/  IMAD.WIDE R6, R7, 0x2, R10.reuse ;  /* 0x0000000207067825 */ /* 0x110fe200078e020a */
[----:B------:R0:W-:Y:S04]  /*1b2a0*/  STL.64 [R1+0x2b8], R26 ;  /* 0x0002b81a01007387 */ /* 0x0001e80000100a00 */
[----:B0-----:R-:W4:Y:S04]  /*1b2b0*/  LDL.LU R26, [R1+0xe4] ;  /* 0x0000e400011a7983 */ /* 0x001f280000300800 */
[----:B------:R-:W3:Y:S04]  /*1b2c0*/  LDL.LU R27, [R1+0xe0] ;  /* 0x0000e000011b7983 */ /* 0x000ee80000300800 */
[----:B------:R0:W-:Y:S04]  /*1b2d0*/  STL.64 [R1+0x12e8], R6 ;  /* 0x0012e80601007387 */ /* 0x0001e80000100a00 */
[----:B0-----:R-:W3:Y:S04]  /*1b2e0*/  LDL.LU R6, [R1+0xbc] ;  /* 0x0000bc0001067983 */ /* 0x001ee80000300800 */
[----:B------:R-:W3:Y:S01]  /*1b2f0*/  LDL.LU R7, [R1+0xb8] ;  /* 0x0000b80001077983 */ /* 0x000ee20000300800 */
        /* <DEDUP_REMOVED lines=8> */
[----:B-----5:R-:W-:-:S05]  /*1b380*/  IMAD.WIDE R24, R22, 0x2, R10 ;  /* 0x0000000216187825 */ /* 0x020fca00078e020a */
        /* <DEDUP_REMOVED lines=24> */
[----:B0-----:R-:W-:-:S04]  /*1b510*/  IMAD.WIDE R22, R20, 0x2, R10 ;  /* 0x0000000214167825 */ /* 0x001fc800078e020a */
[--C-:B------:R-:W-:Y:S01]  /*1b520*/  IMAD.WIDE R20, R21, 0x2, R10.reuse ;  /* 0x0000000215147825 */ /* 0x100fe200078e020a */
[----:B------:R0:W-:Y:S04]  /*1b530*/  STL.64 [R1+0x13c8], R22 ;  /* 0x0013c81601007387 */ /* 0x0001e80000100a00 */
[----:B------:R3:W-:Y:S01]  /*1b540*/  STL.64 [R1+0x198], R20 ;  /* 0x0001981401007387 */ /* 0x0007e20000100a00 */
[----:B0-----:R-:W-:-:S04]  /*1b550*/  IMAD.WIDE R22, R18, 0x2, R10 ;  /* 0x0000000212167825 */ /* 0x001fc800078e020a */
[--C-:B---3--:R-:W-:Y:S01]  /*1b560*/  IMAD.WIDE R20, R19, 0x2, R10.reuse ;  /* 0x0000000213147825 */ /* 0x108fe200078e020a */
[----:B------:R0:W-:Y:S03]  /*1b570*/  STL.64 [R1+0x13e8], R22 ;  /* 0x0013e81601007387 */ /* 0x0001e60000100a00 */
[--C-:B------:R-:W-:Y:S01]  /*1b580*/  IMAD.WIDE R18, R16, 0x2, R10.reuse ;  /* 0x0000000210127825 */ /* 0x100fe200078e020a */
[----:B------:R1:W-:Y:S03]  /*1b590*/  STL.64 [R1+0x170], R20 ;  /* 0x0001701401007387 */ /* 0x0003e60000100a00 */
[--C-:B------:R-:W-:Y:S01]  /*1b5a0*/  IMAD.WIDE R16, R17, 0x2, R10.reuse ;  /* 0x0000000211107825 */ /* 0x100fe200078e020a */
[----:B0-----:R-:W3:Y:S04]  /*1b5b0*/  LDL.LU.64 R22, [R1+0x80] ;  /* 0x0000800001167983 */ /* 0x001ee80000300a00 */
[----:B------:R0:W-:Y:S04]  /*1b5c0*/  STL.64 [R1+0x1408], R18 ;  /* 0x0014081201007387 */ /* 0x0001e80000100a00 */
[----:B------:R4:W-:Y:S04]  /*1b5d0*/  STL.64 [R1+0x148], R16 ;  /* 0x0001481001007387 */ /* 0x0009e80000100a00 */
[----:B-1----:R-:W3:Y:S01]  /*1b5e0*/  LDL.LU.64 R20, [R1+0x28] ;  /* 0x0000280001147983 */ /* 0x002ee20000300a00 */
[----:B0-----:R-:W-:-:S04]  /*1b5f0*/  IMAD.WIDE R18, R14, 0x2, R10 ;  /* 0x000000020e127825 */ /* 0x001fc800078e020a */
[--C-:B----4-:R-:W-:Y:S01]  /*1b600*/  IMAD.WIDE R16, R15, 0x2, R10.reuse ;  /* 0x000000020f107825 */ /* 0x110fe200078e020a */
[----:B------:R0:W-:Y:S03]  /*1b610*/  STL.64 [R1+0x1428], R18 ;  /* 0x0014281201007387 */ /* 0x0001e60000100a00 */
[--C-:B------:R-:W-:Y:S01]  /*1b620*/  IMAD.WIDE R14, R12, 0x2, R10.reuse ;  /* 0x000000020c0e7825 */ /* 0x100fe200078e020a */
[----:B------:R1:W-:Y:S03]  /*1b630*/  STL.64 [R1+0x120], R16 ;  /* 0x0001201001007387 */ /* 0x0003e60000100a00 */
[--C-:B------:R-:W-:Y:S01]  /*1b640*/  IMAD.WIDE R12, R13, 0x2, R10.reuse ;  /* 0x000000020d0c7825 */ /* 0x100fe200078e020a */
[----:B0-----:R-:W4:Y:S04]  /*1b650*/  LDL.LU.64 R18, [R1+0x20] ;  /* 0x0000200001127983 */ /* 0x001f280000300a00 */
[----:B------:R0:W-:Y:S04]  /*1b660*/  STL.64 [R1+0x1448], R14 ;  /* 0x0014480e01007387 */ /* 0x0001e80000100a00 */
[----:B------:R0:W-:Y:S04]  /*1b670*/  STL.64 [R1+0x108], R12 ;  /* 0x0001080c01007387 */ /* 0x0001e80000100a00 */
[----:B-1----:R-:W3:Y:S01]  /*1b680*/  LDL.LU.64 R16, [R1+0x70] ;  /* 0x0000700001107983 */ /* 0x002ee20000300a00 */
[----:B0-----:R-:W-:-:S04]  /*1b690*/  IMAD.WIDE R14, R26, 0x2, R10 ;  /* 0x000000021a0e7825 */ /* 0x001fc800078e020a */
[--C-:B------:R-:W-:Y:S01]  /*1b6a0*/  IMAD.WIDE R12, R27, 0x2, R10.reuse ;  /* 0x000000021b0c7825 */ /* 0x100fe200078e020a */
[----:B------:R0:W-:Y:S04]  /*1b6b0*/  STL.64 [R1+0x1468], R14 ;  /* 0x0014680e01007387 */ /* 0x0001e80000100a00 */
[----:B------:R1:W-:Y:S01]  /*1b6c0*/  STL.64 [R1+0xe0], R12 ;  /* 0x0000e00c01007387 */ /* 0x0003e20000100a00 */
[----:B0-----:R-:W-:-:S04]  /*1b6d0*/  IMAD.WIDE R14, R6, 0x2, R10 ;  /* 0x00000002060e7825 */ /* 0x001fc800078e020a */
[--C-:B-1----:R-:W-:Y:S01]  /*1b6e0*/  IMAD.WIDE R12, R7, 0x2, R10.reuse ;  /* 0x00000002070c7825 */ /* 0x102fe200078e020a */
[----:B------:R0:W-:Y:S04]  /*1b6f0*/  STL.64 [R1+0x1488], R14 ;  /* 0x0014880e01007387 */ /* 0x0001e80000100a00 */
[----:B0-----:R-:W3:Y:S04]  /*1b700*/  LDL.LU.64 R14, [R1+0x68] ;  /* 0x00006800010e7983 */ /* 0x001ee80000300a00 */
[----:B------:R0:W-:Y:S01]  /*1b710*/  STL.64 [R1+0xb8], R12 ;  /* 0x0000b80c01007387 */ /* 0x0001e20000100a00 */
[----:B--2---:R-:W-:-:S04]  /*1b720*/  IMAD.WIDE R6, R8, 0x2, R10 ;  /* 0x0000000208067825 */ /* 0x004fc800078e020a */
[--C-:B------:R-:W-:Y:S01]  /*1b730*/  IMAD.WIDE R8, R9, 0x2, R10.reuse ;  /* 0x0000000209087825 */ /* 0x100fe200078e020a */
[----:B------:R1:W-:Y:S04]  /*1b740*/  STL.64 [R1+0x14a8], R6 ;  /* 0x0014a80601007387 */ /* 0x0003e80000100a00 */
[----:B0-----:R-:W2:Y:S04]  /*1b750*/  LDL.LU.64 R12, [R1+0x10] ;  /* 0x00001000010c7983 */ /* 0x001ea80000300a00 */
[----:B------:R0:W-:Y:S01]  /*1b760*/  STL.64 [R1+0x98], R8 ;  /* 0x0000980801007387 */ /* 0x0001e20000100a00 */
[----:B-1----:R-:W-:-:S03]  /*1b770*/  IMAD.WIDE R6, R4, 0x2, R10 ;  /* 0x0000000204067825 */ /* 0x002fc600078e020a */
[----:B------:R-:W2:Y:S04]  /*1b780*/  LDL.LU.64 R26, [R1+0x60] ;  /* 0x00006000011a7983 */ /* 0x000ea80000300a00 */
[----:B------:R1:W-:Y:S01]  /*1b790*/  STL.64 [R1+0x14c8], R6 ;  /* 0x0014c80601007387 */ /* 0x0003e20000100a00 */
[----:B0-----:R-:W-:-:S03]  /*1b7a0*/  IMAD.WIDE R8, R29, 0x2, R10 ;  /* 0x000000021d087825 */ /* 0x001fc600078e020a */
[----:B------:R-:W2:Y:S01]  /*1b7b0*/  LDL.LU R29, [R1+0x1828] ;  /* 0x00182800011d7983 */ /* 0x000ea20000300800 */
[----:B------:R-:W-:-:S03]  /*1b7c0*/  IMAD.WIDE R4, R5, 0x2, R10 ;  /* 0x0000000205047825 */ /* 0x000fc600078e020a */
[----:B-1----:R-:W3:Y:S04]  /*1b7d0*/  LDL.LU.64 R6, [R1+0x8] ;  /* 0x0000080001067983 */ /* 0x002ee80000300a00 */
[----:B------:R0:W-:Y:S04]  /*1b7e0*/  STL.64 [R1+0x90], R8 ;  /* 0x0000900801007387 */ /* 0x0001e80000100a00 */
[----:B0-----:R-:W3:Y:S04]  /*1b7f0*/  LDL.LU.64 R8, [R1+0x58] ;  /* 0x0000580001087983 */ /* 0x001ee80000300a00 */
[----:B------:R5:W-:Y:S02]  /*1b800*/  STL.64 [R1+0x14e8], R4 ;  /* 0x0014e80401007387 */ /* 0x000be40000100a00 */
[----:B-----5:R-:W-:-:S05]  /*1b810*/  IMAD.WIDE R4, R2, 0x2, R10 ;  /* 0x0000000202047825 */ /* 0x020fca00078e020a */
[----:B------:R0:W-:Y:S01]  /*1b820*/  STL.64 [R1+0x88], R4 ;  /* 0x0000880401007387 */ /* 0x0001e20000100a00 */
[----:B------:R-:W-:-:S04]  /*1b830*/  IMAD.WIDE R2, R3, 0x2, R10 ;  /* 0x0000000203027825 */ /* 0x000fc800078e020a */
[----:B0-----:R-:W-:-:S04]  /*1b840*/  IMAD.WIDE R4, R28, 0x2, R10 ;  /* 0x000000021c047825 */ /* 0x001fc800078e020a */
[----:B------:R-:W-:Y:S01]  /*1b850*/  IMAD.WIDE R10, R0, 0x2, R10 ;  /* 0x00000002000a7825 */ /* 0x000fe200078e020a */
[----:B------:R0:W-:Y:S04]  /*1b860*/  STL.64 [R1+0x1508], R4 ;  /* 0x0015080401007387 */ /* 0x0001e80000100a00 */
[----:B0-----:R-:W5:Y:S04]  /*1b870*/  LDL.LU.64 R4, [R1+0x50] ;  /* 0x0000500001047983 */ /* 0x001f680000300a00 */
[----:B--2---:R0:W-:Y:S04]  /*1b880*/  STL [R1+0x17b0], R29 ;  /* 0x0017b01d01007387 */ /* 0x0041e80000100800 */
[----:B0-----:R-:W2:Y:S04]  /*1b890*/  LDL.LU.64 R28, [R1+0x18] ;  /* 0x00001800011c7983 */ /* 0x001ea80000300a00 */
[----:B------:R0:W-:Y:S04]  /*1b8a0*/  STL.64 [R1+0x17b8], R10 ;  /* 0x0017b80a01007387 */ /* 0x0001e80000100a00 */
[----:B------:R1:W-:Y:S04]  /*1b8b0*/  STL.64 [R1+0x480], R2 ;  /* 0x0004800201007387 */ /* 0x0003e80000100a00 */
[----:B0-----:R-:W2:Y:S01]  /*1b8c0*/  LDL.LU.64 R10, [R1+0x78] ;  /* 0x00007800010a7983 */ /* 0x001ea20000300a00 */
[----:B---3--:R-:W-:-:S03]  /*1b8d0*/  IMAD.MOV.U32 R0, RZ, RZ, R23 ;  /* 0x000000ffff007224 */ /* 0x008fc600078e0017 */
[----:B------:R0:W-:Y:S04]  /*1b8e0*/  STL [R1+0x160c], R22 ;  /* 0x00160c1601007387 */ /* 0x0001e80000100800 */
[----:B-1----:R-:W3:Y:S04]  /*1b8f0*/  LDL.LU.64 R2, [R1+0x48] ;  /* 0x0000480001027983 */ /* 0x002ee80000300a00 */
[----:B0-----:R-:W3:Y:S04]  /*1b900*/  LDL.LU.64 R22, [R1+0x1820] ;  /* 0x0018200001167983 */ /* 0x001ee80000300a00 */
[----:B------:R-:W-:Y:S04]  /*1b910*/  STL [R1+0x1608], R20 ;  /* 0x0016081401007387 */ /* 0x000fe80000100800 */
[----:B------:R0:W-:Y:S02]  /*1b920*/  STL [R1+0x1604], R0 ;  /* 0x0016040001007387 */ /* 0x0001e40000100800 */
[----:B0-----:R-:W-:-:S02]  /*1b930*/  IMAD.MOV.U32 R0, RZ, RZ, R21 ;  /* 0x000000ffff007224 */ /* 0x001fc400078e0015 */
[----:B------:R-:W3:Y:S04]  /*1b940*/  LDL.LU.64 R20, [R1+0x1818] ;  /* 0x0018180001147983 */ /* 0x000ee80000300a00 */
[----:B--2---:R-:W-:Y:S04]  /*1b950*/  STL [R1+0x1600], R10 ;  /* 0x0016000a01007387 */ /* 0x004fe80000100800 */
[----:B------:R0:W-:Y:S04]  /*1b960*/  STL [R1+0x15fc], R0 ;  /* 0x0015fc0001007387 */ /* 0x0001e80000100800 */
[----:B----4-:R-:W-:Y:S01]  /*1b970*/  STL [R1+0x15f8], R18 ;  /* 0x0015f81201007387 */ /* 0x010fe20000100800 */
[----:B0-----:R-:W-:-:S05]  /*1b980*/  IMAD.MOV.U32 R0, RZ, RZ, R11 ;  /* 0x000000ffff007224 */ /* 0x001fca00078e000b */
[----:B------:R0:W-:Y:S04]  /*1b990*/  STL [R1+0x15f4], R0 ;  /* 0x0015f40001007387 */ /* 0x0001e80000100800 */
[----:B------:R-:W2:Y:S01]  /*1b9a0*/  LDL.LU.64 R10, [R1+0x38] ;  /* 0x00003800010a7983 */ /* 0x000ea20000300a00 */
[----:B0-----:R-:W-:-:S03]  /*1b9b0*/  IMAD.MOV.U32 R0, RZ, RZ, R19 ;  /* 0x000000ffff007224 */ /* 0x001fc600078e0013 */
[----:B------:R-:W4:Y:S04]  /*1b9c0*/  LDL.LU.64 R18, [R1+0x1810] ;  /* 0x0018100001127983 */ /* 0x000f280000300a00 */
[----:B------:R-:W-:Y:S04]  /*1b9d0*/  STL [R1+0x15f0], R16 ;  /* 0x0015f01001007387 */ /* 0x000fe80000100800 */
[----:B------:R0:W-:Y:S02]  /*1b9e0*/  STL [R1+0x15ec], R0 ;  /* 0x0015ec0001007387 */ /* 0x0001e40000100800 */
[----:B0-----:R-:W-:-:S02]  /*1b9f0*/  IMAD.MOV.U32 R0, RZ, RZ, R17 ;  /* 0x000000ffff007224 */ /* 0x001fc400078e0011 */
[----:B------:R-:W2:Y:S04]  /*1ba00*/  LDL.LU.64 R16, [R1+0x1808] ;  /* 0x0018080001107983 */ /* 0x000ea80000300a00 */
[----:B------:R-:W-:Y:S04]  /*1ba10*/  STL [R1+0x15e8], R28 ;  /* 0x0015e81c01007387 */ /* 0x000fe80000100800 */
[----:B------:R0:W-:Y:S02]  /*1ba20*/  STL [R1+0x15e4], R0 ;  /* 0x0015e40001007387 */ /* 0x0001e40000100800 */
[----:B0-----:R-:W-:-:S02]  /*1ba30*/  IMAD.MOV.U32 R0, RZ, RZ, R29 ;  /* 0x000000ffff007224 */ /* 0x001fc400078e001d */
[----:B------:R-:W2:Y:S04]  /*1ba40*/  LDL.LU.64 R28, [R1+0x30] ;  /* 0x00003000011c7983 */ /* 0x000ea80000300a00 */
[----:B------:R0:W-:Y:S04]  /*1ba50*/  STL [R1+0x15dc], R0 ;  /* 0x0015dc0001007387 */ /* 0x0001e80000100800 */
[----:B------:R1:W-:Y:S01]  /*1ba60*/  STL [R1+0x15e0], R14 ;  /* 0x0015e00e01007387 */ /* 0x0003e20000100800 */
[----:B0-----:R-:W-:-:S03]  /*1ba70*/  IMAD.MOV.U32 R0, RZ, RZ, R15 ;  /* 0x000000ffff007224 */ /* 0x001fc600078e000f */
[----:B-1----:R-:W2:Y:S04]  /*1ba80*/  LDL.LU.64 R14, [R1+0x1800] ;  /* 0x00180000010e7983 */ /* 0x002ea80000300a00 */
        /* <DEDUP_REMOVED lines=15> */
[----:B------:R-:W3:Y:S04]  /*1bb80*/  LDL.LU.64 R8, [R1+0x17e0] ;  /* 0x0017e00001087983 */ /* 0x000ee80000300a00 */
[----:B--2---:R-:W-:Y:S04]  /*1bb90*/  STL [R1+0x15b8], R6 ;  /* 0x0015b80601007387 */ /* 0x004fe80000100800 */
[----:B------:R0:W-:Y:S02]  /*1bba0*/  STL [R1+0x15b4], R0 ;  /* 0x0015b40001007387 */ /* 0x0001e40000100800 */
[----:B0-----:R-:W-:-:S02]  /*1bbb0*/  IMAD.MOV.U32 R0, RZ, RZ, R7 ;  /* 0x000000ffff007224 */ /* 0x001fc400078e0007 */
[----:B------:R-:W2:Y:S04]  /*1bbc0*/  LDL.LU.64 R6, [R1+0x17d8] ;  /* 0x0017d80001067983 */ /* 0x000ea80000300a00 */
[----:B-----5:R-:W-:Y:S04]  /*1bbd0*/  STL [R1+0x15b0], R4 ;  /* 0x0015b00401007387 */ /* 0x020fe80000100800 */
[----:B------:R0:W-:Y:S02]  /*1bbe0*/  STL [R1+0x15ac], R0 ;  /* 0x0015ac0001007387 */ /* 0x0001e40000100800 */
[----:B0-----:R-:W-:-:S02]  /*1bbf0*/  IMAD.MOV.U32 R0, RZ, RZ, R5 ;  /* 0x000000ffff007224 */ /* 0x001fc400078e0005 */
[----:B------:R-:W5:Y:S04]  /*1bc00*/  LDL.LU.64 R4, [R1+0x17d0] ;  /* 0x0017d00001047983 */ /* 0x000f680000300a00 */
[----:B------:R-:W-:Y:S04]  /*1bc10*/  STL [R1+0x15a8], R26 ;  /* 0x0015a81a01007387 */ /* 0x000fe80000100800 */
[----:B------:R-:W-:Y:S04]  /*1bc20*/  STL [R1+0x15a4], R0 ;  /* 0x0015a40001007387 */ /* 0x000fe80000100800 */
[----:B------:R0:W-:Y:S04]  /*1bc30*/  STL [R1+0x159c], R27 ;  /* 0x00159c1b01007387 */ /* 0x0001e80000100800 */
[----:B0-----:R-:W2:Y:S01]  /*1bc40*/  LDL.LU.64 R26, [R1+0x40] ;  /* 0x00004000011a7983 */ /* 0x001ea20000300a00 */
[----:B---3--:R-:W-:-:S03]  /*1bc50*/  IMAD.MOV.U32 R0, RZ, RZ, R3 ;  /* 0x000000ffff007224 */ /* 0x008fc600078e0003 */
[----:B------:R0:W-:Y:S04]  /*1bc60*/  STL [R1+0x15a0], R2 ;  /* 0x0015a00201007387 */ /* 0x0001e80000100800 */
[----:B0-----:R-:W3:Y:S04]  /*1bc70*/  LDL.LU.64 R2, [R1+0x17c8] ;  /* 0x0017c80001027983 */ /* 0x001ee80000300a00 */
[----:B------:R-:W-:Y:S04]  /*1bc80*/  STL [R1+0x1598], R12 ;  /* 0x0015980c01007387 */ /* 0x000fe80000100800 */
[----:B------:R2:W-:Y:S04]  /*1bc90*/  STL [R1+0x1594], R0 ;  /* 0x0015940001007387 */ /* 0x0005e80000100800 */
[----:B------:R-:W-:Y:S01]  /*1bca0*/  STL [R1+0x158c], R13 ;  /* 0x00158c0d01007387 */ /* 0x000fe20000100800 */
[----:B--2---:R-:W-:-:S03]  /*1bcb0*/  IMAD.MOV.U32 R0, RZ, RZ, R27 ;  /* 0x000000ffff007224 */ /* 0x004fc600078e001b */
[----:B------:R-:W-:Y:S04]  /*1bcc0*/  STL [R1+0x1590], R26 ;  /* 0x0015901a01007387 */ /* 0x000fe80000100800 */
[----:B------:R-:W-:Y:S04]  /*1bcd0*/  STL [R1+0x1588], R14 ;  /* 0x0015880e01007387 */ /* 0x000fe80000100800 */
[----:B------:R0:W-:Y:S04]  /*1bce0*/  STL [R1+0x1584], R0 ;  /* 0x0015840001007387 */ /* 0x0001e80000100800 */
[----:B------:R-:W-:Y:S01]  /*1bcf0*/  STL [R1+0x157c], R15 ;  /* 0x00157c0f01007387 */ /* 0x000fe20000100800 */
[----:B0-----:R-:W-:-:S03]  /*1bd00*/  IMAD.MOV.U32 R0, RZ, RZ, R11 ;  /* 0x000000ffff007224 */ /* 0x001fc600078e000b */
[----:B------:R-:W-:Y:S04]  /*1bd10*/  STL [R1+0x1580], R10 ;  /* 0x0015800a01007387 */ /* 0x000fe80000100800 */
[----:B------:R-:W-:Y:S04]  /*1bd20*/  STL [R1+0x1578], R16 ;  /* 0x0015781001007387 */ /* 0x000fe80000100800 */
[----:B------:R-:W-:Y:S04]  /*1bd30*/  STL [R1+0x1574], R0 ;  /* 0x0015740001007387 */ /* 0x000fe80000100800 */
[----:B------:R0:W-:Y:S04]  /*1bd40*/  STL [R1+0x156c], R17 ;  /* 0x00156c1101007387 */ /* 0x0001e80000100800 */
[----:B0-----:R-:W2:Y:S04]  /*1bd50*/  LDL.LU.64 R16, [R1+0xa0] ;  /* 0x0000a00001107983 */ /* 0x001ea80000300a00 */
[----:B------:R-:W2:Y:S01]  /*1bd60*/  LDL.LU.64 R14, [R1+0xa8] ;  /* 0x0000a800010e7983 */ /* 0x000ea20000300a00 */
[----:B------:R-:W-:-:S03]  /*1bd70*/  IMAD.MOV.U32 R0, RZ, RZ, R29 ;  /* 0x000000ffff007224 */ /* 0x000fc600078e001d */
[----:B------:R0:W-:Y:S04]  /*1bd80*/  STL [R1+0x1570], R28 ;  /* 0x0015701c01007387 */ /* 0x0001e80000100800 */
[----:B------:R-:W2:Y:S04]  /*1bd90*/  LDL.LU.64 R12, [R1+0xb0] ;  /* 0x0000b000010c7983 */ /* 0x000ea80000300a00 */
[----:B------:R-:W-:Y:S04]  /*1bda0*/  STL [R1+0x1564], R0 ;  /* 0x0015640001007387 */ /* 0x000fe80000100800 */
[----:B----4-:R-:W-:Y:S04]  /*1bdb0*/  STL [R1+0x1568], R18 ;  /* 0x0015681201007387 */ /* 0x010fe80000100800 */
[----:B------:R-:W-:Y:S04]  /*1bdc0*/  STL [R1+0x155c], R19 ;  /* 0x00155c1301007387 */ /* 0x000fe80000100800 */
[----:B------:R-:W4:Y:S04]  /*1bdd0*/  LDL.LU.64 R26, [R1+0xc0] ;  /* 0x0000c000011a7983 */ /* 0x000f280000300a00 */
[----:B---3--:R-:W-:Y:S04]  /*1bde0*/  STL [R1+0x1560], R2 ;  /* 0x0015600201007387 */ /* 0x008fe80000100800 */
[----:B------:R-:W-:Y:S04]  /*1bdf0*/  STL [R1+0x1554], R3 ;  /* 0x0015540301007387 */ /* 0x000fe80000100800 */
[----:B------:R-:W3:Y:S04]  /*1be00*/  LDL.LU.64 R10, [R1+0xc8] ;  /* 0x0000c800010a7983 */ /* 0x000ee80000300a00 */
[----:B------:R-:W-:Y:S04]  /*1be10*/  STL [R1+0x1558], R20 ;  /* 0x0015581401007387 */ /* 0x000fe80000100800 */
[----:B------:R-:W-:Y:S04]  /*1be20*/  STL [R1+0x154c], R21 ;  /* 0x00154c1501007387 */ /* 0x000fe80000100800 */
[----:B0-----:R-:W3:Y:S04]  /*1be30*/  LDL.LU.64 R28, [R1+0xd0] ;  /* 0x0000d000011c7983 */ /* 0x001ee80000300a00 */
[----:B-----5:R-:W-:Y:S04]  /*1be40*/  STL [R1+0x1550], R4 ;  /* 0x0015500401007387 */ /* 0x020fe80000100800 */
[----:B------:R-:W-:Y:S04]  /*1be50*/  STL [R1+0x1544], R5 ;  /* 0x0015440501007387 */ /* 0x000fe80000100800 */
[----:B------:R-:W-:Y:S04]  /*1be60*/  STL [R1+0x1548], R22 ;  /* 0x0015481601007387 */ /* 0x000fe80000100800 */
[----:B------:R0:W-:Y:S04]  /*1be70*/  STL [R1+0x153c], R23 ;  /* 0x00153c1701007387 */ /* 0x0001e80000100800 */
[----:B0-----:R-:W5:Y:S04]  /*1be80*/  LDL.LU.64 R22, [R1+0xd8] ;  /* 0x0000d80001167983 */ /* 0x001f680000300a00 */
[----:B------:R-:W5:Y:S04]  /*1be90*/  LDL.LU.64 R4, [R1+0xe8] ;  /* 0x0000e80001047983 */ /* 0x000f680000300a00 */
[----:B------:R-:W-:Y:S04]  /*1bea0*/  STL [R1+0x1540], R6 ;  /* 0x0015400601007387 */ /* 0x000fe80000100800 */
[----:B------:R-:W-:Y:S04]  /*1beb0*/  STL [R1+0x1534], R7 ;  /* 0x0015340701007387 */ /* 0x000fe80000100800 */
[----:B------:R-:W5:Y:S04]  /*1bec0*/  LDL.LU.64 R20, [R1+0xf0] ;  /* 0x0000f00001147983 */ /* 0x000f680000300a00 */
[----:B------:R-:W-:Y:S04]  /*1bed0*/  STL [R1+0x1538], R24 ;  /* 0x0015381801007387 */ /* 0x000fe80000100800 */
[----:B------:R-:W-:Y:S04]  /*1bee0*/  STL [R1+0x152c], R25 ;  /* 0x00152c1901007387 */ /* 0x000fe80000100800 */
[----:B------:R-:W5:Y:S04]  /*1bef0*/  LDL.LU.64 R2, [R1+0xf8] ;  /* 0x0000f80001027983 */ /* 0x000f680000300a00 */
[----:B------:R-:W-:Y:S04]  /*1bf00*/  STL [R1+0x1530], R8 ;  /* 0x0015300801007387 */ /* 0x000fe80000100800 */
[----:B------:R-:W-:Y:S04]  /*1bf10*/  STL [R1+0x610], R9 ;  /* 0x0006100901007387 */ /* 0x000fe80000100800 */
[----:B------:R-:W5:Y:S04]  /*1bf20*/  LDL.LU.64 R18, [R1+0x100] ;  /* 0x0001000001127983 */ /* 0x000f680000300a00 */
[----:B--2---:R0:W-:Y:S01]  /*1bf30*/  STL [R1+0x618], R16 ;  /* 0x0006181001007387 */ /* 0x0041e20000100800 */
[----:B------:R-:W-:-:S03]  /*1bf40*/  IMAD.MOV.U32 R0, RZ, RZ, R17 ;  /* 0x000000ffff007224 */ /* 0x000fc600078e0011 */
[----:B0-----:R-:W2:Y:S04]  /*1bf50*/  LDL.LU.64 R16, [R1+0x110] ;  /* 0x0001100001107983 */ /* 0x001ea80000300a00 */
[----:B------:R0:W-:Y:S04]  /*1bf60*/  STL [R1+0x614], R0 ;  /* 0x0006140001007387 */ /* 0x0001e80000100800 */
[----:B------:R1:W-:Y:S01]  /*1bf70*/  STL [R1+0x620], R14 ;  /* 0x0006200e01007387 */ /* 0x0003e20000100800 */
[----:B0-----:R-:W-:-:S03]  /*1bf80*/  IMAD.MOV.U32 R0, RZ, RZ, R15 ;  /* 0x000000ffff007224 */ /* 0x001fc600078e000f */
[----:B-1----:R-:W2:Y:S04]  /*1bf90*/  LDL.LU.64 R14, [R1+0x118] ;  /* 0x00011800010e7983 */ /* 0x002ea80000300a00 */
[----:B------:R0:W-:Y:S04]  /*1bfa0*/  STL [R1+0x61c], R0 ;  /* 0x00061c0001007387 */ /* 0x0001e80000100800 */
[----:B------:R1:W-:Y:S01]  /*1bfb0*/  STL [R1+0x628], R12 ;  /* 0x0006280c01007387 */ /* 0x0003e20000100800 */
[----:B0-----:R-:W-:-:S03]  /*1bfc0*/  IMAD.MOV.U32 R0, RZ, RZ, R13 ;  /* 0x000000ffff007224 */ /* 0x001fc600078e000d */
[----:B-1----:R-:W2:Y:S04]  /*1bfd0*/  LDL.LU.64 R12, [R1+0x128] ;  /* 0x00012800010c7983 */ /* 0x002ea80000300a00 */
[----:B------:R0:W-:Y:S04]  /*1bfe0*/  STL [R1+0x624], R0 ;  /* 0x0006240001007387 */ /* 0x0001e80000100800 */
[----:B----4-:R1:W-:Y:S01]  /*1bff0*/  STL [R1+0x630], R26 ;  /* 0x0006301a01007387 */ /* 0x0103e20000100800 */
[----:B0-----:R-:W-:-:S03]  /*1c000*/  IMAD.MOV.U32 R0, RZ, RZ, R27 ;  /* 0x000000ffff007224 */ /* 0x001fc600078e001b */
[----:B-1----:R-:W4:Y:S04]  /*1c010*/  LDL.LU.64 R26, [R1+0x130] ;  /* 0x00013000011a7983 */ /* 0x002f280000300a00 */
[----:B------:R0:W-:Y:S04]  /*1c020*/  STL [R1+0x62c], R0 ;  /* 0x00062c0001007387 */ /* 0x0001e80000100800 */
[----:B---3--:R1:W-:Y:S01]  /*1c030*/  STL [R1+0x638], R10 ;  /* 0x0006380a01007387 */ /* 0x0083e20000100800 */
[----:B0-----:R-:W-:-:S03]  /*1c040*/  IMAD.MOV.U32 R0, RZ, RZ, R11 ;  /* 0x000000ffff007224 */ /* 0x001fc600078e000b */
[----:B-1----:R-:W3:Y:S04]  /*1c050*/  LDL.LU.64 R10, [R1+0x138] ;  /* 0x00013800010a7983 */ /* 0x002ee80000300a00 */
[----:B------:R0:W-:Y:S04]  /*1c060*/  STL [R1+0x634], R0 ;  /* 0x0006340001007387 */ /* 0x0001e80000100800 */
[----:B------:R1:W-:Y:S01]  /*1c070*/  STL [R1+0x640], R28 ;  /* 0x0006401c01007387 */ /* 0x0003e20000100800 */
[----:B0-----:R-:W-:-:S03]  /*1c080*/  IMAD.MOV.U32 R0, RZ, RZ, R29 ;  /* 0x000000ffff007224 */ /* 0x001fc600078e001d */
[----:B-1----:R-:W3:Y:S04]  /*1c090*/  LDL.LU.64 R28, [R1+0x140] ;  /* 0x00014000011c7983 */ /* 0x002ee80000300a00 */
[----:B------:R0:W-:Y:S04]  /*1c0a0*/  STL [R1+0x63c], R0 ;  /* 0x00063c0001007387 */ /* 0x0001e80000100800 */
[----:B-----5:R1:W-:Y:S01]  /*1c0b0*/  STL [R1+0x648], R22 ;  /* 0x0006481601007387 */ /* 0x0203e20000100800 */
[----:B0-----:R-:W-:-:S03]  /*1c0c0*/  IMAD.MOV.U32 R0, RZ, RZ, R23 ;  /* 0x000000ffff007224 */ /* 0x001fc600078e0017 */
[----:B-1----:R-:W5:Y:S04]  /*1c0d0*/  LDL.LU.64 R22, [R1+0x150] ;  /* 0x0001500001167983 */ /* 0x002f680000300a00 */
[----:B------:R0:W-:Y:S04]  /*1c0e0*/  STL [R1+0x644], R0 ;  /* 0x0006440001007387 */ /* 0x0001e80000100800 */
[----:B------:R1:W-:Y:S01]  /*1c0f0*/  STL [R1+0x650], R4 ;  /* 0x0006500401007387 */ /* 0x0003e20000100800 */
        /* <DEDUP_REMOVED lines=15> */
[----:B--2---:R1:W-:Y:S01]  /*1c1f0*/  STL [R1+0x670], R16 ;  /* 0x0006701001007387 */ /* 0x0043e20000100800 */
[----:B0-----:R-:W-:-:S03]  /*1c200*/  IMAD.MOV.U32 R0, RZ, RZ, R17 ;  /* 0x000000ffff007224 */ /* 0x001fc600078e0011 */
[----:B-1----:R-:W2:Y:S04]  /*1c210*/  LDL.LU.64 R16, [R1+0x180] ;  /* 0x0001800001107983 */ /* 0x002ea80000300a00 */
        /* <DEDUP_REMOVED lines=806> */
[----:B0-----:R-:W-:-:S03]  /*1f480*/  MOV R0, R11 ;  /* 0x0000000b00007202 */ /* 0x001fc60000000f00 */
        /* <DEDUP_REMOVED lines=773> */
[----:B------:R2:W-:Y:S02]  /*224e0*/  STL [R1+0x12c4], R0 ;  /* 0x0012c40001007387 */ /* 0x0005e40000100800 */
[----:B--2---:R-:W-:Y:S02]  /*224f0*/  IMAD.MOV.U32 R0, RZ, RZ, R17 ;  /* 0x000000ffff007224 */ /* 0x004fe400078e0011 */
[----:B------:R0:W-:Y:S04]  /*22500*/  STL [R1+0x12d0], R16 ;  /* 0x0012d01001007387 */ /* 0x0001e80000100800 */
        /* <DEDUP_REMOVED lines=34> */
[----:B------:R-:W-:Y:S04]  /*22730*/  STL [R1+0x1318], R2 ;  /* 0x0013180201007387 */ /* 0x000fe80000100800 */
[----:B------:R-:W5:Y:S01]  /*22740*/  LDL.LU.64 R6, [R1+0x1370] ;  /* 0x0013700001067983 */ /* 0x000f620000300a00 */
[----:B0-----:R-:W-:-:S05]  /*22750*/  IMAD.MOV.U32 R0, RZ, RZ, R3 ;  /* 0x000000ffff007224 */ /* 0x001fca00078e0003 */
[----:B------:R0:W-:Y:S04]  /*22760*/  STL [R1+0x1314], R0 ;  /* 0x0013140001007387 */ /* 0x0001e80000100800 */
[----:B------:R-:W-:Y:S01]  /*22770*/  STL [R1+0x1320], R18 ;  /* 0x0013201201007387 */ /* 0x000fe20000100800 */
[----:B0-----:R-:W-:-:S03]  /*22780*/  IMAD.MOV.U32 R0, RZ, RZ, R19 ;  /* 0x000000ffff007224 */ /* 0x001fc600078e0013 */
[----:B------:R-:W5:Y:S04]  /*22790*/  LDL.LU.64 R2, [R1+0x200] ;  /* 0x0002000001027983 */ /* 0x000f680000300a00 */
[----:B------:R2:W-:Y:S02]  /*227a0*/  STL [R1+0x131c], R0 ;  /* 0x00131c0001007387 */ /* 0x0005e40000100800 */
[----:B--2---:R-:W-:Y:S02]  /*227b0*/  IMAD.MOV.U32 R0, RZ, RZ, R17 ;  /* 0x000000ffff007224 */ /* 0x004fe400078e0011 */
[----:B------:R-:W-:Y:S04]  /*227c0*/  STL [R1+0x1328], R16 ;  /* 0x0013281001007387 */ /* 0x000fe80000100800 */
[----:B------:R-:W2:Y:S04]  /*227d0*/  LDL.LU.64 R18, [R1+0x1380] ;  /* 0x0013800001127983 */ /* 0x000ea80000300a00 */
[----:B------:R0:W-:Y:S02]  /*227e0*/  STL [R1+0x1324], R0 ;  /* 0x0013240001007387 */ /* 0x0001e40000100800 */
[----:B0-----:R-:W-:-:S02]  /*227f0*/  IMAD.MOV.U32 R0, RZ, RZ, R15 ;  /* 0x000000ffff007224 */ /* 0x001fc400078e000f */
[----:B------:R-:W-:Y:S04]  /*22800*/  STL [R1+0x1330], R14 ;  /* 0x0013300e01007387 */ /* 0x000fe80000100800 */
[----:B------:R-:W2:Y:S04]  /*22810*/  LDL.LU.64 R16, [R1+0x1388] ;  /* 0x0013880001107983 */ /* 0x000ea80000300a00 */
[----:B------:R0:W-:Y:S02]  /*22820*/  STL [R1+0x132c], R0 ;  /* 0x00132c0001007387 */ /* 0x0001e40000100800 */
[----:B0-----:R-:W-:-:S02]  /*22830*/  IMAD.MOV.U32 R0, RZ, RZ, R13 ;  /* 0x000000ffff007224 */ /* 0x001fc400078e000d */
[----:B------:R-:W-:Y:S04]  /*22840*/  STL [R1+0x1338], R12 ;  /* 0x0013380c01007387 */ /* 0x000fe80000100800 */
[----:B------:R-:W2:Y:S04]  /*22850*/  LDL.LU.64 R14, [R1+0x1390] ;  /* 0x00139000010e7983 */ /* 0x000ea80000300a00 */
[----:B------:R4:W-:Y:S02]  /*22860*/  STL [R1+0x1334], R0 ;  /* 0x0013340001007387 */ /* 0x0009e40000100800 */
[----:B----4-:R-:W-:-:S02]  /*22870*/  IMAD.MOV.U32 R0, RZ, RZ, R27 ;  /* 0x000000ffff007224 */ /* 0x010fc400078e001b */
[----:B------:R-:W-:Y:S04]  /*22880*/  STL [R1+0x1340], R26 ;  /* 0x0013401a01007387 */ /* 0x000fe80000100800 */
[----:B------:R-:W4:Y:S04]  /*22890*/  LDL.LU.64 R12, [R1+0x1d8] ;  /* 0x0001d800010c7983 */ /* 0x000f280000300a00 */
[----:B------:R0:W-:Y:S04]  /*228a0*/  STL [R1+0x133c], R0 ;  /* 0x00133c0001007387 */ /* 0x0001e80000100800 */
[----:B---3--:R1:W-:Y:S01]  /*228b0*/  STL [R1+0x1348], R10 ;  /* 0x0013480a01007387 */ /* 0x0083e20000100800 */
[----:B0-----:R-:W-:-:S03]  /*228c0*/  IMAD.MOV.U32 R0, RZ, RZ, R11 ;  /* 0x000000ffff007224 */ /* 0x001fc600078e000b */
[----:B------:R-:W3:Y:S04]  /*228d0*/  LDL.LU.64 R26, [R1+0x13a0] ;  /* 0x0013a000011a7983 */ /* 0x000ee80000300a00 */
[----:B------:R-:W-:Y:S04]  /*228e0*/  STL [R1+0x1350], R28 ;  /* 0x0013501c01007387 */ /* 0x000fe80000100800 */
[----:B------:R0:W-:Y:S04]  /*228f0*/  STL [R1+0x1344], R0 ;  /* 0x0013440001007387 */ /* 0x0001e80000100800 */
[----:B-1----:R-:W3:Y:S01]  /*22900*/  LDL.LU.64 R10, [R1+0x13a8] ;  /* 0x0013a800010a7983 */ /* 0x002ee20000300a00 */
[----:B0-----:R-:W-:-:S03]  /*22910*/  IMAD.MOV.U32 R0, RZ, RZ, R29 ;  /* 0x000000ffff007224 */ /* 0x001fc600078e001d */
[----:B-----5:R-:W-:Y:S04]  /*22920*/  STL [R1+0x1358], R22 ;  /* 0x0013581601007387 */ /* 0x020fe80000100800 */
[----:B------:R0:W-:Y:S04]  /*22930*/  STL [R1+0x134c], R0 ;  /* 0x00134c0001007387 */ /* 0x0001e80000100800 */
[----:B------:R-:W5:Y:S01]  /*22940*/  LDL.LU.64 R28, [R1+0x13b0] ;  /* 0x0013b000011c7983 */ /* 0x000f620000300a00 */
[----:B0-----:R-:W-:-:S03]  /*22950*/  IMAD.MOV.U32 R0, RZ, RZ, R23 ;  /* 0x000000ffff007224 */ /* 0x001fc600078e0017 */
[----:B------:R-:W-:Y:S04]  /*22960*/  STL [R1+0x1360], R4 ;  /* 0x0013600401007387 */ /* 0x000fe80000100800 */
        /* <DEDUP_REMOVED lines=12> */
[----:B------:R0:W-:Y:S02]  /*22a30*/  STL [R1+0x136c], R0 ;  /* 0x00136c0001007387 */ /* 0x0001e40000100800 */
[----:B0-----:R-:W-:Y:S02]  /*22a40*/  IMAD.MOV.U32 R0, RZ, RZ, R3 ;  /* 0x000000ffff007224 */ /* 0x001fe400078e0003 */
[----:B------:R-:W5:Y:S04]  /*22a50*/  LDL.LU.64 R2, [R1+0x13d0] ;  /* 0x0013d00001027983 */ /* 0x000f680000300a00 */
[----:B------:R2:W-:Y:S02]  /*22a60*/  STL [R1+0x1374], R0 ;  /* 0x0013740001007387 */ /* 0x0005e40000100800 */
[----:B--2---:R-:W-:-:S02]  /*22a70*/  IMAD.MOV.U32 R0, RZ, RZ, R19 ;  /* 0x000000ffff007224 */ /* 0x004fc400078e0013 */
        /* <DEDUP_REMOVED lines=13> */
[----:B---3--:R-:W-:Y:S04]  /*22b50*/  STL [R1+0x13a0], R26 ;  /* 0x0013a01a01007387 */ /* 0x008fe80000100800 */
[----:B------:R0:W-:Y:S04]  /*22b60*/  STL [R1+0x1394], R0 ;  /* 0x0013940001007387 */ /* 0x0001e80000100800 */
[----:B-1----:R-:W3:Y:S01]  /*22b70*/  LDL.LU.64 R12, [R1+0x13f0] ;  /* 0x0013f000010c7983 */ /* 0x002ee20000300a00 */
[----:B0-----:R-:W-:-:S03]  /*22b80*/  IMAD.MOV.U32 R0, RZ, RZ, R27 ;  /* 0x000000ffff007224 */ /* 0x001fc600078e001b */
[----:B------:R-:W-:Y:S04]  /*22b90*/  STL [R1+0x13a8], R10 ;  /* 0x0013a80a01007387 */ /* 0x000fe80000100800 */
[----:B------:R0:W-:Y:S04]  /*22ba0*/  STL [R1+0x139c], R0 ;  /* 0x00139c0001007387 */ /* 0x0001e80000100800 */
[----:B------:R-:W4:Y:S01]  /*22bb0*/  LDL.LU.64 R26, [R1+0x170] ;  /* 0x00017000011a7983 */ /* 0x000f220000300a00 */
        /* <DEDUP_REMOVED lines=17> */
[----:B------:R-:W5:Y:S04]  /*22cd0*/  LDL.LU.64 R20, [R1+0x1420] ;  /* 0x0014200001147983 */ /* 0x000f680000300a00 */
[----:B------:R0:W-:Y:S04]  /*22ce0*/  STL [R1+0x13c4], R0 ;  /* 0x0013c40001007387 */ /* 0x0001e80000100800 */
[----:B------:R1:W-:Y:S01]  /*22cf0*/  STL [R1+0x13d0], R2 ;  /* 0x0013d00201007387 */ /* 0x0003e20000100800 */
[----:B0-----:R-:W-:-:S03]  /*22d00*/  IMAD.MOV.U32 R0, RZ, RZ, R3 ;  /* 0x000000ffff007224 */ /* 0x001fc600078e0003 */
[----:B-1----:R-:W5:Y:S04]  /*22d10*/  LDL.LU.64 R2, [R1+0x1428] ;  /* 0x0014280001027983 */ /* 0x002f680000300a00 */
[----:B------:R0:W-:Y:S04]  /*22d20*/  STL [R1+0x13cc], R0 ;  /* 0x0013cc0001007387 */ /* 0x0001e80000100800 */
[----:B--2---:R1:W-:Y:S01]  /*22d30*/  STL [R1+0x13d8], R18 ;  /* 0x0013d81201007387 */ /* 0x0043e20000100800 */
[----:B0-----:R-:W-:-:S03]  /*22d40*/  IMAD.MOV.U32 R0, RZ, RZ, R19 ;  /* 0x000000ffff007224 */ /* 0x001fc600078e0013 */
[----:B------:R-:W2:Y:S04]  /*22d50*/  LDL.LU.64 R22, [R1+0x1430] ;  /* 0x0014300001167983 */ /* 0x000ea80000300a00 */
[----:B------:R-:W-:Y:S04]  /*22d60*/  STL [R1+0x13e0], R16 ;  /* 0x0013e01001007387 */ /* 0x000fe80000100800 */
[----:B------:R0:W-:Y:S04]  /*22d70*/  STL [R1+0x13d4], R0 ;  /* 0x0013d40001007387 */ /* 0x0001e80000100800 */
[----:B-1----:R-:W2:Y:S01]  /*22d80*/  LDL.LU.64 R18, [R1+0x120] ;  /* 0x0001200001127983 */ /* 0x002ea20000300a00 */
[----:B0-----:R-:W-:-:S03]  /*22d90*/  IMAD.MOV.U32 R0, RZ, RZ, R17 ;  /* 0x000000ffff007224 */ /* 0x001fc600078e0011 */
[----:B------:R-:W-:Y:S04]  /*22da0*/  STL [R1+0x13e8], R14 ;  /* 0x0013e80e01007387 */ /* 0x000fe80000100800 */
[----:B------:R0:W-:Y:S04]  /*22db0*/  STL [R1+0x13dc], R0 ;  /* 0x0013dc0001007387 */ /* 0x0001e80000100800 */
[----:B------:R-:W2:Y:S04]  /*22dc0*/  LDL.LU.64 R16, [R1+0x1440] ;  /* 0x0014400001107983 */ /* 0x000ea80000300a00 */
[----:B------:R-:W2:Y:S01]  /*22dd0*/  LDL.LU.64 R4, [R1+0x1448] ;  /* 0x0014480001047983 */ /* 0x000ea20000300a00 */
[----:B0-----:R-:W-:-:S05]  /*22de0*/  IMAD.MOV.U32 R0, RZ, RZ, R15 ;  /* 0x000000ffff007224 */ /* 0x001fca00078e000f */
[----:B------:R0:W-:Y:S04]  /*22df0*/  STL [R1+0x13e4], R0 ;  /* 0x0013e40001007387 */ /* 0x0001e80000100800 */
[----:B---3--:R-:W-:Y:S01]  /*22e00*/  STL [R1+0x13f0], R12 ;  /* 0x0013f00c01007387 */ /* 0x008fe20000100800 */
[----:B0-----:R-:W-:-:S03]  /*22e10*/  IMAD.MOV.U32 R0, RZ, RZ, R13 ;  /* 0x000000ffff007224 */ /* 0x001fc600078e000d */
[----:B------:R-:W3:Y:S04]  /*22e20*/  LDL.LU.64 R14, [R1+0x1450] ;  /* 0x00145000010e7983 */ /* 0x000ee80000300a00 */
[----:B------:R4:W-:Y:S02]  /*22e30*/  STL [R1+0x13ec], R0 ;  /* 0x0013ec0001007387 */ /* 0x0009e40000100800 */
[----:B----4-:R-:W-:Y:S02]  /*22e40*/  IMAD.MOV.U32 R0, RZ, RZ, R27 ;  /* 0x000000ffff007224 */ /* 0x010fe400078e001b */
[----:B------:R-:W-:Y:S04]  /*22e50*/  STL [R1+0x13f8], R26 ;  /* 0x0013f81a01007387 */ /* 0x000fe80000100800 */
[----:B------:R-:W4:Y:S04]  /*22e60*/  LDL.LU.64 R12, [R1+0x108] ;  /* 0x00010800010c7983 */ /* 0x000f280000300a00 */
[----:B------:R0:W-:Y:S04]  /*22e70*/  STL [R1+0x13f4], R0 ;  /* 0x0013f40001007387 */ /* 0x0001e80000100800 */
[----:B-----5:R1:W-:Y:S01]  /*22e80*/  STL [R1+0x1400], R10 ;  /* 0x0014000a01007387 */ /* 0x0203e20000100800 */
[----:B0-----:R-:W-:-:S03]  /*22e90*/  IMAD.MOV.U32 R0, RZ, RZ, R11 ;  /* 0x000000ffff007224 */ /* 0x001fc600078e000b */
[----:B------:R-:W5:Y:S04]  /*22ea0*/  LDL.LU.64 R26, [R1+0x1460] ;  /* 0x00146000011a7983 */ /* 0x000f680000300a00 */
[----:B------:R-:W-:Y:S04]  /*22eb0*/  STL [R1+0x1408], R28 ;  /* 0x0014081c01007387 */ /* 0x000fe80000100800 */
[----:B------:R0:W-:Y:S04]  /*22ec0*/  STL [R1+0x13fc], R0 ;  /* 0x0013fc0001007387 */ /* 0x0001e80000100800 */
[----:B-1----:R-:W5:Y:S01]  /*22ed0*/  LDL.LU.64 R10, [R1+0x1468] ;  /* 0x00146800010a7983 */ /* 0x002f620000300a00 */
[----:B0-----:R-:W-:-:S05]  /*22ee0*/  IMAD.MOV.U32 R0, RZ, RZ, R29 ;  /* 0x000000ffff007224 */ /* 0x001fca00078e001d */
[----:B------:R0:W-:Y:S04]  /*22ef0*/  STL [R1+0x1404], R0 ;  /* 0x0014040001007387 */ /* 0x0001e80000100800 */
[----:B------:R-:W-:Y:S04]  /*22f00*/  STL [R1+0x1410], R24 ;  /* 0x0014101801007387 */ /* 0x000fe80000100800 */
[----:B------:R-:W5:Y:S01]  /*22f10*/  LDL.LU.64 R28, [R1+0x1470] ;  /* 0x00147000011c7983 */ /* 0x000f620000300a00 */
[----:B0-----:R-:W-:-:S03]  /*22f20*/  IMAD.MOV.U32 R0, RZ, RZ, R25 ;  /* 0x000000ffff007224 */ /* 0x001fc600078e0019 */
[----:B------:R-:W-:Y:S04]  /*22f30*/  STL [R1+0x1418], R6 ;  /* 0x0014180601007387 */ /* 0x000fe80000100800 */
[----:B------:R0:W-:Y:S04]  /*22f40*/  STL [R1+0x140c], R0 ;  /* 0x00140c0001007387 */ /* 0x0001e80000100800 */
[----:B------:R-:W-:Y:S01]  /*22f50*/  STL [R1+0x1420], R20 ;  /* 0x0014201401007387 */ /* 0x000fe20000100800 */
[----:B0-----:R-:W-:-:S05]  /*22f60*/  IMAD.MOV.U32 R0, RZ, RZ, R7 ;  /* 0x000000ffff007224 */ /* 0x001fca00078e0007 */
[----:B------:R0:W-:Y:S02]  /*22f70*/  STL [R1+0x1414], R0 ;  /* 0x0014140001007387 */ /* 0x0001e40000100800 */
[----:B0-----:R-:W-:Y:S02]  /*22f80*/  IMAD.MOV.U32 R0, RZ, RZ, R21 ;  /* 0x000000ffff007224 */ /* 0x001fe400078e0015 */
[----:B------:R-:W5:Y:S04]  /*22f90*/  LDL.LU.64 R20, [R1+0xe0] ;  /* 0x0000e00001147983 */ /* 0x000f680000300a00 */
[----:B------:R0:W-:Y:S04]  /*22fa0*/  STL [R1+0x141c], R0 ;  /* 0x00141c0001007387 */ /* 0x0001e80000100800 */
[----:B------:R1:W-:Y:S01]  /*22fb0*/  STL [R1+0x1428], R2 ;  /* 0x0014280201007387 */ /* 0x0003e20000100800 */
[----:B0-----:R-:W-:-:S03]  /*22fc0*/  IMAD.MOV.U32 R0, RZ, RZ, R3 ;  /* 0x000000ffff007224 */ /* 0x001fc600078e0003 */
[----:B--2---:R-:W-:Y:S04]  /*22fd0*/  STL [R1+0x1430], R22 ;  /* 0x0014301601007387 */ /* 0x004fe80000100800 */
[----:B------:R0:W-:Y:S04]  /*22fe0*/  STL [R1+0x1424], R0 ;  /* 0x0014240001007387 */ /* 0x0001e80000100800 */
[----:B-1----:R-:W2:Y:S01]  /*22ff0*/  LDL.LU.64 R2, [R1+0x1480] ;  /* 0x0014800001027983 */ /* 0x002ea20000300a00 */
[----:B0-----:R-:W-:-:S03]  /*23000*/  IMAD.MOV.U32 R0, RZ, RZ, R23 ;  /* 0x000000ffff007224 */ /* 0x001fc600078e0017 */
[----:B------:R-:W-:Y:S04]  /*23010*/  STL [R1+0x1438], R18 ;  /* 0x0014381201007387 */ /* 0x000fe80000100800 */
[----:B------:R0:W-:Y:S02]  /*23020*/  STL [R1+0x142c], R0 ;  /* 0x00142c0001007387 */ /* 0x0001e40000100800 */
[----:B0-----:R-:W-:Y:S02]  /*23030*/  IMAD.MOV.U32 R0, RZ, RZ, R19 ;  /* 0x000000ffff007224 */ /* 0x001fe400078e0013 */
[----:B------:R-:W2:Y:S04]  /*23040*/  LDL.LU.64 R18, [R1+0x1488] ;  /* 0x0014880001127983 */ /* 0x000ea80000300a00 */
[----:B------:R0:W-:Y:S04]  /*23050*/  STL [R1+0x1434], R0 ;  /* 0x0014340001007387 */ /* 0x0001e80000100800 */
[----:B------:R1:W-:Y:S01]  /*23060*/  STL [R1+0x1440], R16 ;  /* 0x0014401001007387 */ /* 0x0003e20000100800 */
[----:B0-----:R-:W-:-:S03]  /*23070*/  IMAD.MOV.U32 R0, RZ, RZ, R17 ;  /* 0x000000ffff007224 */ /* 0x001fc600078e0011 */
[----:B------:R-:W-:Y:S04]  /*23080*/  STL [R1+0x1448], R4 ;  /* 0x0014480401007387 */ /* 0x000fe80000100800 */
[----:B------:R0:W-:Y:S04]  /*23090*/  STL [R1+0x143c], R0 ;  /* 0x00143c0001007387 */ /* 0x0001e80000100800 */
[----:B-1----:R-:W2:Y:S01]  /*230a0*/  LDL.LU.64 R16, [R1+0x1490] ;  /* 0x0014900001107983 */ /* 0x002ea20000300a00 */
[----:B0-----:R-:W-:-:S03]  /*230b0*/  IMAD.MOV.U32 R0, RZ, RZ, R5 ;  /* 0x000000ffff007224 */ /* 0x001fc600078e0005 */
[----:B---3--:R-:W-:Y:S04]  /*230c0*/  STL [R1+0x1450], R14 ;  /* 0x0014500e01007387 */ /* 0x008fe80000100800 */
[----:B------:R0:W-:Y:S02]  /*230d0*/  STL [R1+0x1444], R0 ;  /* 0x0014440001007387 */ /* 0x0001e40000100800 */
[----:B0-----:R-:W-:Y:S02]  /*230e0*/  IMAD.MOV.U32 R0, RZ, RZ, R15 ;  /* 0x000000ffff007224 */ /* 0x001fe400078e000f */
[----:B------:R-:W3:Y:S04]  /*230f0*/  LDL.LU.64 R14, [R1+0xb8] ;  /* 0x0000b800010e7983 */ /* 0x000ee80000300a00 */
[----:B------:R0:W-:Y:S04]  /*23100*/  STL [R1+0x144c], R0 ;  /* 0x00144c0001007387 */ /* 0x0001e80000100800 */
[----:B----4-:R1:W-:Y:S01]  /*23110*/  STL [R1+0x1458], R12 ;  /* 0x0014580c01007387 */ /* 0x0103e20000100800 */
[----:B0-----:R-:W-:-:S03]  /*23120*/  IMAD.MOV.U32 R0, RZ, RZ, R13 ;  /* 0x000000ffff007224 */ /* 0x001fc600078e000d */
[----:B-----5:R-:W-:Y:S04]  /*23130*/  STL [R1+0x1460], R26 ;  /* 0x0014601a01007387 */ /* 0x020fe80000100800 */
[----:B------:R0:W-:Y:S04]  /*23140*/  STL [R1+0x1454], R0 ;  /* 0x0014540001007387 */ /* 0x0001e80000100800 */
[----:B-1----:R-:W4:Y:S01]  /*23150*/  LDL.LU.64 R12, [R1+0x14a0] ;  /* 0x0014a000010c7983 */ /* 0x002f220000300a00 */
[----:B0-----:R-:W-:-:S03]  /*23160*/  IMAD.MOV.U32 R0, RZ, RZ, R27 ;  /* 0x000000ffff007224 */ /* 0x001fc600078e001b */
[----:B------:R-:W5:Y:S04]  /*23170*/  LDL.LU.64 R26, [R1+0x14a8] ;  /* 0x0014a800011a7983 */ /* 0x000f680000300a00 */
[----:B------:R0:W-:Y:S04]  /*23180*/  STL [R1+0x145c], R0 ;  /* 0x00145c0001007387 */ /* 0x0001e80000100800 */
[----:B------:R1:W-:Y:S01]  /*23190*/  STL [R1+0x1468], R10 ;  /* 0x0014680a01007387 */ /* 0x0003e20000100800 */
[----:B0-----:R-:W-:-:S03]  /*231a0*/  IMAD.MOV.U32 R0, RZ, RZ, R11 ;  /* 0x000000ffff007224 */ /* 0x001fc600078e000b */
[----:B------:R-:W-:Y:S04]  /*231b0*/  STL [R1+0x1470], R28 ;  /* 0x0014701c01007387 */ /* 0x000fe80000100800 */
[----:B------:R0:W-:Y:S04]  /*231c0*/  STL [R1+0x1464], R0 ;  /* 0x0014640001007387 */ /* 0x0001e80000100800 */
[----:B-1----:R-:W2:Y:S01]  /*231d0*/  LDL.LU.64 R10, [R1+0x98] ;  /* 0x00009800010a7983 */ /* 0x002ea20000300a00 */
[----:B0-----:R-:W-:-:S03]  /*231e0*/  IMAD.MOV.U32 R0, RZ, RZ, R29 ;  /* 0x000000ffff007224 */ /* 0x001fc600078e001d */
[----:B--2---:R0:W-:Y:S04]  /*231f0*/  STL.64 [R1+0x17c0], R10 ;  /* 0x0017c00a01007387 */ /* 0x0041e80000100a00 */
[----:B0-----:R-:W2:Y:S04]  /*23200*/  LDL.LU.64 R10, [R1+0x14b0] ;  /* 0x0014b000010a7983 */ /* 0x001ea80000300a00 */
[----:B------:R-:W2:Y:S04]  /*23210*/  LDL.LU.64 R28, [R1+0x14c0] ;  /* 0x0014c000011c7983 */ /* 0x000ea80000300a00 */
[----:B------:R0:W-:Y:S04]  /*23220*/  STL [R1+0x146c], R0 ;  /* 0x00146c0001007387 */ /* 0x0001e80000100800 */
[----:B------:R-:W-:Y:S04]  /*23230*/  STL [R1+0x1478], R20 ;  /* 0x0014781401007387 */ /* 0x000fe80000100800 */
[----:B------:R-:W2:Y:S01]  /*23240*/  LDL.LU.64 R8, [R1+0x14c8] ;  /* 0x0014c80001087983 */ /* 0x000ea20000300a00 */
[----:B0-----:R-:W-:-:S03]  /*23250*/  IMAD.MOV.U32 R0, RZ, RZ, R21 ;  /* 0x000000ffff007224 */ /* 0x001fc600078e0015 */
        /* <DEDUP_REMOVED lines=12> */
[----:B------:R1:W-:Y:S04]  /*23320*/  STL [R1+0x1490], R16 ;  /* 0x0014901001007387 */ /* 0x0003e80000100800 */
[----:B------:R-:W2:Y:S01]  /*23330*/  LDL.LU.64 R2, [R1+0x88] ;  /* 0x0000880001027983 */ /* 0x000ea20000300a00 */
[----:B0-----:R-:W-:-:S03]  /*23340*/  IMAD.MOV.U32 R0, RZ, RZ, R17 ;  /* 0x000000ffff007224 */ /* 0x001fc600078e0011 */
[----:B------:R-:W2:Y:S04]  /*23350*/  LDL.LU.64 R18, [R1+0x1500] ;  /* 0x0015000001127983 */ /* 0x000ea80000300a00 */
[----:B------:R0:W-:Y:S04]  /*23360*/  STL [R1+0x148c], R0 ;  /* 0x00148c0001007387 */ /* 0x0001e80000100800 */
[----:B---3--:R3:W-:Y:S04]  /*23370*/  STL [R1+0x1498], R14 ;  /* 0x0014980e01007387 */ /* 0x0087e80000100800 */
[----:B-1----:R-:W2:Y:S01]  /*23380*/  LDL.LU.64 R16, [R1+0x1508] ;  /* 0x0015080001107983 */ /* 0x002ea20000300a00 */
[----:B0-----:R-:W-:-:S03]  /*23390*/  IMAD.MOV.U32 R0, RZ, RZ, R15 ;  /* 0x000000ffff007224 */ /* 0x001fc600078e000f */
[----:B---3--:R-:W3:Y:S04]  /*233a0*/  LDL.LU.64 R14, [R1+0x1510] ;  /* 0x00151000010e7983 */ /* 0x008ee80000300a00 */
[----:B------:R0:W-:Y:S04]  /*233b0*/  STL [R1+0x1494], R0 ;  /* 0x0014940001007387 */ /* 0x0001e80000100800 */
[----:B----4-:R1:W-:Y:S01]  /*233c0*/  STL [R1+0x14a0], R12 ;  /* 0x0014a00c01007387 */ /* 0x0103e20000100800 */
[----:B0-----:R-:W-:-:S03]  /*233d0*/  IMAD.MOV.U32 R0, RZ, RZ, R13 ;  /* 0x000000ffff007224 */ /* 0x001fc600078e000d */
[----:B-----5:R-:W-:Y:S04]  /*233e0*/  STL [R1+0x14a8], R26 ;  /* 0x0014a81a01007387 */ /* 0x020fe80000100800 */
[----:B------:R0:W-:Y:S04]  /*233f0*/  STL [R1+0x149c], R0 ;  /* 0x00149c0001007387 */ /* 0x0001e80000100800 */
[----:B-1----:R-:W4:Y:S01]  /*23400*/  LDL.LU.64 R12, [R1+0x1520] ;  /* 0x00152000010c7983 */ /* 0x002f220000300a00 */
[----:B0-----:R-:W-:-:S05]  /*23410*/  IMAD.MOV.U32 R0, RZ, RZ, R27 ;  /* 0x000000ffff007224 */ /* 0x001fca00078e001b */
[----:B------:R0:W-:Y:S04]  /*23420*/  STL [R1+0x14a4], R0 ;  /* 0x0014a40001007387 */ /* 0x0001e80000100800 */
[----:B--2---:R1:W-:Y:S01]  /*23430*/  STL [R1+0x14b0], R10 ;  /* 0x0014b00a01007387 */ /* 0x0043e20000100800 */
[----:B0-----:R-:W-:-:S03]  /*23440*/  IMAD.MOV.U32 R0, RZ, RZ, R11 ;  /* 0x000000ffff007224 */ /* 0x001fc600078e000b */
[----:B------:R-:W2:Y:S04]  /*23450*/  LDL.LU.64 R26, [R1+0x480] ;  /* 0x00048000011a7983 */ /* 0x000ea80000300a00 */
[----:B-1----:R-:W5:Y:S04]  /*23460*/  LDL.LU.64 R10, [R1+0x17c0] ;  /* 0x0017c000010a7983 */ /* 0x002f680000300a00 */
[----:B-----5:R-:W-:Y:S04]  /*23470*/  STL [R1+0x14b8], R10 ;  /* 0x0014b80a01007387 */ /* 0x020fe80000100800 */
[----:B------:R0:W-:Y:S02]  /*23480*/  STL [R1+0x14ac], R0 ;  /* 0x0014ac0001007387 */ /* 0x0001e40000100800 */
[----:B0-----:R-:W-:-:S02]  /*23490*/  IMAD.MOV.U32 R0, RZ, RZ, R11 ;  /* 0x000000ffff007224 */ /* 0x001fc400078e000b */
[----:B------:R-:W5:Y:S04]  /*234a0*/  LDL.LU.64 R10, [R1+0x17b8] ;  /* 0x0017b800010a7983 */ /* 0x000f680000300a00 */
[----:B------:R0:W-:Y:S04]  /*234b0*/  STL [R1+0x14c0], R28 ;  /* 0x0014c01c01007387 */ /* 0x0001e80000100800 */
[----:B------:R1:W-:Y:S01]  /*234c0*/  STL [R1+0x14b4], R0 ;  /* 0x0014b40001007387 */ /* 0x0003e20000100800 */
[----:B0-----:R-:W0:Y:S01]  /*234d0*/  LDC R28, c[0x0][0x3ac] ;  /* 0x0000eb00ff1c7b82 */ /* 0x001e220000000800 */
[----:B-1----:R-:W-:-:S02]  /*234e0*/  IMAD.MOV.U32 R0, RZ, RZ, R29 ;  /* 0x000000ffff007224 */ /* 0x002fc400078e001d */
[----:B------:R-:W2:Y:S04]  /*234f0*/  LDL.LU R29, [R1+0x17b0] ;  /* 0x0017b000011d7983 */ /* 0x000ea80000300800 */
[----:B------:R-:W-:Y:S04]  /*23500*/  STL [R1+0x14c8], R8 ;  /* 0x0014c80801007387 */ /* 0x000fe80000100800 */
[----:B------:R1:W-:Y:S04]  /*23510*/  STL [R1+0x14bc], R0 ;  /* 0x0014bc0001007387 */ /* 0x0003e80000100800 */
[----:B------:R-:W-:Y:S01]  /*23520*/  STL [R1+0x14d0], R24 ;  /* 0x0014d01801007387 */ /* 0x000fe20000100800 */
[----:B-1----:R-:W-:-:S05]  /*23530*/  IMAD.MOV.U32 R0, RZ, RZ, R9 ;  /* 0x000000ffff007224 */ /* 0x002fca00078e0009 */
        /* <DEDUP_REMOVED lines=22> */
[----:B---3--:R-:W-:Y:S01]  /*236a0*/  STL [R1+0x1510], R14 ;  /* 0x0015100e01007387 */ /* 0x008fe20000100800 */
[----:B-1----:R-:W-:-:S05]  /*236b0*/  IMAD.MOV.U32 R0, RZ, RZ, R17 ;  /* 0x000000ffff007224 */ /* 0x002fca00078e0011 */
[----:B------:R1:W-:Y:S02]  /*236c0*/  STL [R1+0x1504], R0 ;  /* 0x0015040001007387 */ /* 0x0003e40000100800 */
[----:B-1----:R-:W-:Y:S02]  /*236d0*/  IMAD.MOV.U32 R0, RZ, RZ, R15 ;  /* 0x000000ffff007224 */ /* 0x002fe400078e000f */
[----:B0-----:R-:W-:Y:S01]  /*236e0*/  IMAD.SHL.U32 R28, R28, 0x80, RZ ;  /* 0x000000801c1c7824 */ /* 0x001fe200078e00ff */
[----:B------:R-:W-:Y:S02]  /*236f0*/  USHF.R.S32.HI UR7, URZ, 0x1f, UR4 ;  /* 0x0000001fff077899 */ /* 0x000fe40008011404 */
[----:B------:R-:W-:Y:S02]  /*23700*/  USHF.L.U32 UR6, UR6, 0x7, URZ ;  /* 0x0000000706067899 */ /* 0x000fe400080006ff */
[----:B------:R-:W-:Y:S01]  /*23710*/  SHF.R.S32.HI R3, RZ, 0x1f, R28 ;  /* 0x0000001fff037819 */ /* 0x000fe2000001141c */
[----:B------:R-:W-:-:S02]  /*23720*/  ULEA.HI UR7, UR7, UR4, URZ, 0x7 ;  /* 0x0000000407077291 */ /* 0x000fc4000f8f38ff */
[----:B------:R-:W-:Y:S02]  /*23730*/  USHF.R.S32.HI UR4, URZ, 0x1f, UR6 ;  /* 0x0000001fff047899 */ /* 0x000fe40008011406 */
[----:B------:R-:W-:Y:S01]  /*23740*/  USHF.L.U32 UR10, UR6, 0x1, URZ ;  /* 0x00000001060a7899 */ /* 0x000fe200080006ff */
[----:B-----5:R-:W-:Y:S04]  /*23750*/  STL [R1+0x1518], R10 ;  /* 0x0015180a01007387 */ /* 0x020fe80000100800 */
[----:B------:R4:W-:Y:S04]  /*23760*/  STL [R1+0x150c], R0 ;  /* 0x00150c0001007387 */ /* 0x0009e80000100800 */
[----:B------:R-:W-:Y:S01]  /*23770*/  STL [R1+0x1514], R11 ;  /* 0x0015140b01007387 */ /* 0x000fe20000100800 */
[----:B----4-:R-:W-:-:S03]  /*23780*/  IMAD.MOV.U32 R0, RZ, RZ, R13 ;  /* 0x000000ffff007224 */ /* 0x010fc600078e000d */
[----:B------:R-:W-:Y:S04]  /*23790*/  STL [R1+0x1520], R12 ;  /* 0x0015200c01007387 */ /* 0x000fe80000100800 */
[----:B--2---:R-:W-:Y:S04]  /*237a0*/  STL [R1+0x1528], R26 ;  /* 0x0015281a01007387 */ /* 0x004fe80000100800 */
[----:B------:R0:W-:Y:S02]  /*237b0*/  STL [R1+0x151c], R0 ;  /* 0x00151c0001007387 */ /* 0x0001e40000100800 */
[----:B0-----:R-:W-:-:S05]  /*237c0*/  IMAD.MOV.U32 R0, RZ, RZ, R27 ;  /* 0x000000ffff007224 */ /* 0x001fca00078e001b */
[----:B------:R0:W-:Y:S04]  /*237d0*/  STL [R1+0x1524], R0 ;  /* 0x0015240001007387 */ /* 0x0001e80000100800 */
[----:B------:R1:W-:Y:S04]  /*237e0*/  STL [R1+0x410], RZ ;  /* 0x000410ff01007387 */ /* 0x0003e80000100800 */
[----:B------:R1:W-:Y:S04]  /*237f0*/  STL [R1+0x414], RZ ;  /* 0x000414ff01007387 */ /* 0x0003e80000100800 */
[----:B------:R1:W-:Y:S04]  /*23800*/  STL [R1+0x418], RZ ;  /* 0x000418ff01007387 */ /* 0x0003e80000100800 */
[----:B------:R1:W-:Y:S04]  /*23810*/  STL [R1+0x41c], RZ ;  /* 0x00041cff01007387 */ /* 0x0003e80000100800 */
[----:B------:R1:W-:Y:S04]  /*23820*/  STL [R1+0x400], RZ ;  /* 0x000400ff01007387 */ /* 0x0003e80000100800 */
[----:B------:R1:W-:Y:S01]  /*23830*/  STL [R1+0x404], RZ ;  /* 0x000404ff01007387 */ /* 0x0003e20000100800 */
[C---:B0-----:R-:W-:Y:S01]  /*23840*/  SHF.L.U64.HI R0, R28.reuse, 0x1, R3 ;  /* 0x000000011c007819 */ /* 0x041fe20000010203 */
[----:B------:R-:W-:Y:S01]  /*23850*/  IMAD.SHL.U32 R28, R28, 0x2, RZ ;  /* 0x000000021c1c7824 */ /* 0x000fe200078e00ff */
[----:B------:R-:W-:Y:S01]  /*23860*/  USHF.L.U64.HI UR6, UR6, 0x1, UR4 ;  /* 0x0000000106067899 */ /* 0x000fe20008010204 */
[----:B------:R1:W-:Y:S01]  /*23870*/  STL [R1+0x408], RZ ;  /* 0x000408ff01007387 */ /* 0x0003e20000100800 */
[----:B------:R-:W-:Y:S01]  /*23880*/  USHF.R.S32.HI UR7, URZ, 0x7, UR7 ;  /* 0x00000007ff077899 */ /* 0x000fe20008011407 */
[----:B------:R-:W-:-:S02]  /*23890*/  UMOV UR4, URZ ;  /* 0x000000ff00047c82 */ /* 0x000fc40008000000 */
[----:B------:R1:W-:Y:S04]  /*238a0*/  STL [R1+0x40c], RZ ;  /* 0x00040cff01007387 */ /* 0x0003e80000100800 */
        /* <DEDUP_REMOVED lines=31> */
[----:B------:R1:W-:Y:S01]  /*23aa0*/  STL [R1+0x38c], RZ ;  /* 0x00038cff01007387 */ /* 0x0003e20000100800 */
[----:B------:R-:W0:Y:S03]  /*23ab0*/  S2R R27, SR_TID.X ;  /* 0x00000000001b7919 */ /* 0x000e260000002100 */
        /* <DEDUP_REMOVED lines=8> */
[----:B0-----:R-:W-:-:S03]  /*23b40*/  LOP3.LUT R27, R27, 0x3f, RZ, 0xc0, !PT ;  /* 0x0000003f1b1b7812 */ /* 0x001fc600078ec0ff */
[----:B------:R1:W-:Y:S02]  /*23b50*/  STL [R1+0x170], RZ ;  /* 0x000170ff01007387 */ /* 0x0003e40000100800 */
[----:B------:R-:W-:Y:S02]  /*23b60*/  IMAD.SHL.U32 R2, R27, 0x2, RZ ;  /* 0x000000021b027824 */ /* 0x000fe400078e00ff */
[----:B------:R1:W-:Y:S03]  /*23b70*/  STL [R1+0x174], RZ ;  /* 0x000174ff01007387 */ /* 0x0003e60000100800 */
[C---:B------:R-:W-:Y:S01]  /*23b80*/  LOP3.LUT R4, R2.reuse, 0x10, RZ, 0x3c, !PT ;  /* 0x0000001002047812 */ /* 0x040fe200078e3cff */
[----:B------:R1:W-:Y:S01]  /*23b90*/  STL [R1+0x178], RZ ;  /* 0x000178ff01007387 */ /* 0x0003e20000100800 */
[C---:B------:R-:W-:Y:S02]  /*23ba0*/  LOP3.LUT R3, R2.reuse, 0x20, RZ, 0x3c, !PT ;  /* 0x0000002002037812 */ /* 0x040fe400078e3cff */
[C---:B------:R-:W-:Y:S01]  /*23bb0*/  LOP3.LUT R5, R2.reuse, 0x30, RZ, 0x3c, !PT ;  /* 0x0000003002057812 */ /* 0x040fe200078e3cff */
[----:B------:R1:W-:Y:S01]  /*23bc0*/  STL [R1+0x17c], RZ ;  /* 0x00017cff01007387 */ /* 0x0003e20000100800 */
[----:B------:R-:W-:-:S02]  /*23bd0*/  LOP3.LUT R4, R2, 0x40, RZ, 0x3c, !PT ;  /* 0x0000004002047812 */ /* 0x000fc400078e3cff */
[C---:B------:R-:W-:Y:S01]  /*23be0*/  LOP3.LUT R3, R2.reuse, 0x50, RZ, 0x3c, !PT ;  /* 0x0000005002037812 */ /* 0x040fe200078e3cff */
[----:B------:R1:W-:Y:S01]  /*23bf0*/  STL [R1+0x160], RZ ;  /* 0x000160ff01007387 */ /* 0x0003e20000100800 */
[C---:B------:R-:W-:Y:S02]  /*23c00*/  LOP3.LUT R5, R2.reuse, 0x60, RZ, 0x3c, !PT ;  /* 0x0000006002057812 */ /* 0x040fe400078e3cff */
[----:B------:R-:W-:Y:S01]  /*23c10*/  LOP3.LUT R4, R2, 0x70, RZ, 0x3c, !PT ;  /* 0x0000007002047812 */ /* 0x000fe200078e3cff */
[----:B------:R1:W-:Y:S01]  /*23c20*/  STL [R1+0x164], RZ ;  /* 0x000164ff01007387 */ /* 0x0003e20000100800 */
[----:B------:R-:W-:-:S03]  /*23c30*/  LOP3.LUT R3, R29, 0x40, RZ, 0x3c, !PT ;  /* 0x000000401d037812 */ /* 0x000fc600078e3cff */
        /* <DEDUP_REMOVED lines=9> */
[----:B------:R1:W-:Y:S02]  /*23cd0*/  STL [R1+0x10c], RZ ;  /* 0x00010cff01007387 */ /* 0x0003e40000100800 */
.L_x_2:
[----:B-----5:R-:W2:Y:S04]  /*23ce0*/  LDL R5, [R1+0x1610] ;  /* 0x0016100001057983 */ /* 0x020ea80000100800 */
[----:B--2---:R-:W-:Y:S04]  /*23cf0*/  STL [R1+0x2984], R5 ;  /* 0x0029840501007387 */ /* 0x004fe80000100800 */
[----:B------:R-:W2:Y:S04]  /*23d00*/  LDL R4, [R1+0x1620] ;  /* 0x0016200001047983 */ /* 0x000ea80000100800 */
[----:B--2---:R-:W-:Y:S04]  /*23d10*/  STL [R1+0x2988], R4 ;  /* 0x0029880401007387 */ /* 0x004fe80000100800 */
[----:B------:R-:W-:Y:S04]  /*23d20*/  STL [R1+0x2950], R28 ;  /* 0x0029501c01007387 */ /* 0x000fe80000100800 */
        /* <DEDUP_REMOVED lines=67> */
[----:B------:R0:W-:Y:S04]  /*24160*/  STL [R1+0x2960], R13 ;  /* 0x0029600d01007387 */ /* 0x0001e80000100800 */
[----:B0-----:R-:W2:Y:S01]  /*24170*/  LDL R13, [R1+0x1628] ;  /* 0x00162800010d7983 */ /* 0x001ea20000100800 */
[----:B------:R-:W0:Y:S01]  /*24180*/  S2R R5, SR_TID.X ;  /* 0x0000000000057919 */ /* 0x000e220000002100 */
[----:B------:R-:W-:Y:S01]  /*24190*/  UIMAD UR11, UR4, -0x80, UR12 ;  /* 0xffffff80040b78a4 */ /* 0x000fe2000f8e020c */
[----:B0-----:R-:W-:-:S02]  /*241a0*/  SHF.R.U32.HI R28, RZ, 0x4, R5 ;  /* 0x00000004ff1c7819 */ /* 0x001fc40000011605 */
[----:B------:R-:W-:Y:S01]  /*241b0*/  SHF.R.U32.HI R5, RZ, 0x4, R5 ;  /* 0x00000004ff057819 */ /* 0x000fe20000011605 */
        /* <DEDUP_REMOVED lines=257> */
[----:B------:R-:W-:Y:S01]  /*251d0*/  STL [R1+0x25f8], R29 ;  /* 0x0025f81d01007387 */ /* 0x000fe20000100800 */
[----:B------:R-:W-:-:S03]  /*251e0*/  SGXT.U32 R28, R28, 0x2 ;  /* 0x000000021c1c781a */ /* 0x000fc60000000000 */
[----:B------:R-:W-:Y:S04]  /*251f0*/  STL [R1+0x2600], R29 ;  /* 0x0026001d01007387 */ /* 0x000fe80000100800 */
[----:B------:R-:W-:Y:S01]  /*25200*/  STL [R1+0x2608], R29 ;  /* 0x0026081d01007387 */ /* 0x000fe20000100800 */
[----:B------:R-:W-:-:S03]  /*25210*/  SGXT.U32 R5, R5, 0x2 ;  /* 0x000000020505781a */ /* 0x000fc60000000000 */
[----:B------:R-:W-:Y:S04]  /*25220*/  STL [R1+0x2610], R29 ;  /* 0x0026101d01007387 */ /* 0x000fe80000100800 */
[----:B------:R-:W-:Y:S01]  /*25230*/  STL [R1+0x2618], R29 ;  /* 0x0026181d01007387 */ /* 0x000fe20000100800 */
[----:B------:R-:W-:-:S03]  /*25240*/  LOP3.LUT R3, R28, 0x4, RZ, 0xfc, !PT ;  /* 0x000000041c037812 */ /* 0x000fc600078efcff */
[----:B------:R-:W-:Y:S01]  /*25250*/  STL [R1+0x2620], R29 ;  /* 0x0026201d01007387 */ /* 0x000fe20000100800 */
[----:B------:R-:W-:-:S03]  /*25260*/  LOP3.LUT R4, R28, 0x8, RZ, 0xfc, !PT ;  /* 0x000000081c047812 */ /* 0x000fc600078efcff */
[----:B------:R-:W-:Y:S01]  /*25270*/  STL [R1+0x2628], R29 ;  /* 0x0026281d01007387 */ /* 0x000fe20000100800 */
[----:B------:R-:W-:-:S03]  /*25280*/  LOP3.LUT R5, R5, 0x10, RZ, 0xfc, !PT ;  /* 0x0000001005057812 */ /* 0x000fc600078efcff */
[----:B------:R-:W-:Y:S04]  /*25290*/  STL [R1+0x2630], R29 ;  /* 0x0026301d01007387 */ /* 0x000fe80000100800 */
[----:B------:R-:W-:Y:S04]  /*252a0*/  STL [R1+0x2638], R29 ;  /* 0x0026381d01007387 */ /* 0x000fe80000100800 */
[----:B------:R-:W-:Y:S01]  /*252b0*/  STL [R1+0x2640], R29 ;  /* 0x0026401d01007387 */ /* 0x000fe20000100800 */
[----:B------:R-:W-:-:S03]  /*252c0*/  ISETP.GE.AND P0, PT, R3, UR11, PT ;  /* 0x0000000b03007c0c */ /* 0x000fc6000bf06270 */
[----:B------:R-:W-:Y:S01]  /*252d0*/  STL [R1+0x2648], R29 ;  /* 0x0026481d01007387 */ /* 0x000fe20000100800 */
[----:B------:R-:W-:-:S03]  /*252e0*/  ISETP.GE.AND P1, PT, R4, UR11, PT ;  /* 0x0000000b04007c0c */ /* 0x000fc6000bf26270 */
[----:B------:R0:W-:Y:S01]  /*252f0*/  STL [R1+0x2650], R29 ;  /* 0x0026501d01007387 */ /* 0x0001e20000100800 */
[----:B------:R-:W-:-:S03]  /*25300*/  ISETP.GE.AND P3, PT, R5, UR11, PT ;  /* 0x0000000b05007c0c */ /* 0x000fc6000bf66270 */
[----:B0-----:R-:W2:Y:S01]  /*25310*/  LDL R29, [R1+0x1618] ;  /* 0x00161800011d7983 */ /* 0x001ea20000100800 */
[----:B------:R-:W-:Y:S02]  /*25320*/  PRMT R13, RZ, 0x7610, R13 ;  /* 0x00007610ff0d7816 */ /* 0x000fe4000000000d */
[----:B------:R-:W-:Y:S01]  /*25330*/  LOP3.LUT R28, R28, 0xc, RZ, 0xfc, !PT ;  /* 0x0000000c1c1c7812 */ /* 0x000fe200078efcff */
[----:B------:R-:W-:Y:S04]  /*25340*/  STL [R1+0x17c4], R0 ;  /* 0x0017c40001007387 */ /* 0x000fe80000100800 */
[----:B------:R-:W3:Y:S04]  /*25350*/  LDL.LU R3, [R1+0x298c] ;  /* 0x00298c0001037983 */ /* 0x000ee80000300800 */
[----:B------:R-:W4:Y:S01]  /*25360*/  LDL.LU R4, [R1+0x2988] ;  /* 0x0029880001047983 */ /* 0x000f220000300800 */
[----:B------:R-:W-:-:S03]  /*25370*/  ISETP.GE.AND P2, PT, R28, UR11, PT ;  /* 0x0000000b1c007c0c */ /* 0x000fc6000bf46270 */
[----:B------:R-:W4:Y:S01]  /*25380*/  LDL.LU R5, [R1+0x2984] ;  /* 0x0029840001057983 */ /* 0x000f220000300800 */
[----:B------:R-:W0:Y:S01]  /*25390*/  S2R R28, SR_TID.X ;  /* 0x00000000001c7919 */ /* 0x000e220000002100 */
[----:B---3--:R-:W-:Y:S02]  /*253a0*/  PRMT R3, RZ, 0x7610, R3 ;  /* 0x00007610ff037816 */ /* 0x008fe40000000003 */
[----:B----4-:R-:W3:Y:S04]  /*253b0*/  @!P0 LDG.E.U16 R13, desc[UR8][R4.64] ;  /* 0x00000008040d8981 */ /* 0x010ee8000c1e1500 */
[----:B---3--:R0:W-:Y:S04]  /*253c0*/  STL [R1+0x2fc], R13 ;  /* 0x0002fc0d01007387 */ /* 0x0081e80000100800 */
[----:B------:R-:W3:Y:S04]  /*253d0*/  LDL R4, [R1+0x1614] ;  /* 0x0016140001047983 */ /* 0x000ee80000100800 */
[----:B------:R-:W3:Y:S01]  /*253e0*/  LDL R5, [R1+0x162c] ;  /* 0x00162c0001057983 */ /* 0x000ee20000100800 */
[----:B0-----:R-:W-:-:S04]  /*253f0*/  SHF.R.U32.HI R13, RZ, 0x4, R28 ;  /* 0x00000004ff0d7819 */ /* 0x001fc8000001161c */
[----:B------:R-:W-:-:S04]  /*25400*/  SGXT.U32 R13, R13, 0x2 ;  /* 0x000000020d0d781a */ /* 0x000fc80000000000 */
[----:B------:R-:W-:-:S04]  /*25410*/  LOP3.LUT R13, R13, 0x14, RZ, 0xfc, !PT ;  /* 0x000000140d0d7812 */ /* 0x000fc800078efcff */
[----:B------:R-:W-:Y:S02]  /*25420*/  ISETP.GE.AND P0, PT, R13, UR11, PT ;  /* 0x0000000b0d007c0c */ /* 0x000fe4000bf06270 */
[----:B------:R-:W4:Y:S01]  /*25430*/  LDL.LU R13, [R1+0x2980] ;  /* 0x00298000010d7983 */ /* 0x000f220000300800 */
[----:B---3--:R-:W-:-:S04]  /*25440*/  @!P1 LOP3.LUT R5, R5, R4, RZ, 0x3c, !PT ;  /* 0x0000000405059212 */ /* 0x008fc800078e3cff */
[----:B------:R-:W-:-:S04]  /*25450*/  @!P1 LOP3.LUT R4, R5, R4, RZ, 0x3c, !PT ;  /* 0x0000000405049212 */ /* 0x000fc800078e3cff */
[----:B------:R-:W-:-:S05]  /*25460*/  @!P1 LOP3.LUT R5, R5, R4, RZ, 0x3c, !PT ;  /* 0x0000000405059212 */ /* 0x000fca00078e3cff */
[----:B------:R0:W3:Y:S01]  /*25470*/  @!P1 LDG.E.U16 R3, desc[UR8][R4.64] ;  /* 0x0000000804039981 */ /* 0x0000e2000c1e1500 */
[----:B------:R-:W-:-:S04]  /*25480*/  SHF.R.U32.HI R28, RZ, 0x4, R28 ;  /* 0x00000004ff1c7819 */ /* 0x000fc8000001161c */
[----:B------:R-:W-:-:S04]  /*25490*/  SGXT.U32 R28, R28, 0x2 ;  /* 0x000000021c1c781a */ /* 0x000fc80000000000 */
[----:B0-----:R-:W-:Y:S01]  /*254a0*/  LOP3.LUT R5, R28, 0x18, RZ, 0xfc, !PT ;  /* 0x000000181c057812 */ /* 0x001fe200078efcff */
[----:B----4-:R-:W-:Y:S01]  /*254b0*/  @!P2 IMAD.MOV.U32 R4, RZ, RZ, R13 ;  /* 0x000000ffff04a224 */ /* 0x010fe200078e000d */
[----:B------:R-:W-:Y:S02]  /*254c0*/  PRMT R11, RZ, 0x7610, R11 ;  /* 0x00007610ff0b7816 */ /* 0x000fe4000000000b */
[----:B------:R-:W-:Y:S01]  /*254d0*/  ISETP.GE.AND P1, PT, R5, UR11, PT ;  /* 0x0000000b05007c0c */ /* 0x000fe2000bf26270 */
[----:B--2---:R-:W-:-:S05]  /*254e0*/  @!P2 IMAD.MOV.U32 R5, RZ, RZ, R29 ;  /* 0x000000ffff05a224 */ /* 0x004fca00078e001d */
[----:B------:R0:W2:Y:S04]  /*254f0*/  @!P2 LDG.E.U16 R11, desc[UR8][R4.64] ;  /* 0x00000008040ba981 */ /* 0x0000a8000c1e1500 */
[----:B---3--:R3:W-:Y:S04]  /*25500*/  STL [R1+0x2f8], R3 ;  /* 0x0002f80301007387 */ /* 0x0087e80000100800 */
[----:B------:R-:W0:Y:S04]  /*25510*/  LDL R4, [R1+0x161c] ;  /* 0x00161c0001047983 */ /* 0x000e280000100800 */
[----:B------:R-:W0:Y:S01]  /*25520*/  LDL R5, [R1+0x1624] ;  /* 0x0016240001057983 */ /* 0x000e220000100800 */
[----:B------:R-:W-:Y:S01]  /*25530*/  PRMT R10, RZ, 0x7610, R10 ;  /* 0x00007610ff0a7816 */ /* 0x000fe2000000000a */
[----:B------:R-:W4:Y:S02]  /*25540*/  S2R R28, SR_TID.X ;  /* 0x00000000001c7919 */ /* 0x000f240000002100 */
[----:B---3--:R-:W3:Y:S04]  /*25550*/  LDL R3, [R1+0x1644] ;  /* 0x0016440001037983 */ /* 0x008ee80000100800 */
[----:B------:R-:W2:Y:S01]  /*25560*/  LDL R29, [R1+0x1638] ;  /* 0x00163800011d7983 */ /* 0x000ea20000100800 */
[----:B0-----:R-:W-:-:S04]  /*25570*/  @!P3 LOP3.LUT R5, R5, R4, RZ, 0x3c, !PT ;  /* 0x000000040505b212 */ /* 0x001fc800078e3cff */
[----:B------:R-:W-:-:S04]  /*25580*/  @!P3 LOP3.LUT R4, R5, R4, RZ, 0x3c, !PT ;  /* 0x000000040504b212 */ /* 0x000fc800078e3cff */
[----:B------:R-:W-:-:S05]  /*25590*/  @!P3 LOP3.LUT R5, R5, R4, RZ, 0x3c, !PT ;  /* 0x000000040505b212 */ /* 0x000fca00078e3cff */
[----:B------:R-:W3:Y:S01]  /*255a0*/  @!P3 LDG.E.U16 R10, desc[UR8][R4.64] ;  /* 0x00000008040ab981 */ /* 0x000ee2000c1e1500 */
[----:B----4-:R-:W-:-:S04]  /*255b0*/  SHF.R.U32.HI R28, RZ, 0x4, R28 ;  /* 0x00000004ff1c7819 */ /* 0x010fc8000001161c */
[----:B------:R-:W-:Y:S01]  /*255c0*/  SGXT.U32 R28, R28, 0x2 ;  /* 0x000000021c1c781a */ /* 0x000fe20000000000 */
[----:B--2---:R0:W-:Y:S03]  /*255d0*/  STL [R1+0x2f4], R11 ;  /* 0x0002f40b01007387 */ /* 0x0041e60000100800 */
[----:B0-----:R-:W-:Y:S02]  /*255e0*/  LOP3.LUT R11, R28, 0x1c, RZ, 0xfc, !PT ;  /* 0x0000001c1c0b7812 */ /* 0x001fe400078efcff */
[----:B------:R-:W2:Y:S02]  /*255f0*/  LDL R28, [R1+0x1640] ;  /* 0x00164000011c7983 */ /* 0x000ea40000100800 */
[----:B------:R-:W-:Y:S02]  /*25600*/  ISETP.GE.AND P2, PT, R11, UR11, PT ;  /* 0x0000000b0b007c0c */ /* 0x000fe4000bf46270 */
[----:B------:R-:W4:Y:S04]  /*25610*/  LDL.LU R11, [R1+0x297c] ;  /* 0x00297c00010b7983 */ /* 0x000f280000300800 */
[----:B------:R-:W2:Y:S04]  /*25620*/  LDL R4, [R1+0x1630] ;  /* 0x0016300001047983 */ /* 0x000ea80000100800 */
[----:B---3--:R0:W-:Y:S04]  /*25630*/  STL [R1+0x2f0], R10 ;  /* 0x0002f00a01007387 */ /* 0x0081e80000100800 */
[----:B------:R-:W2:Y:S01]  /*25640*/  LDL R5, [R1+0x1648] ;  /* 0x0016480001057983 */ /* 0x000ea20000100800 */
[----:B------:R-:W-:Y:S01]  /*25650*/  PRMT R12, RZ, 0x7610, R12 ;  /* 0x00007610ff0c7816 */ /* 0x000fe2000000000c */
[----:B------:R-:W3:Y:S01]  /*25660*/  S2R R13, SR_TID.X ;  /* 0x00000000000d7919 */ /* 0x000ee20000002100 */
[----:B--2---:R-:W-:-:S04]  /*25670*/  @!P0 LOP3.LUT R5, R5, R4, RZ, 0x3c, !PT ;  /* 0x0000000405058212 */ /* 0x004fc800078e3cff */
[----:B------:R-:W-:-:S04]  /*25680*/  @!P0 LOP3.LUT R4, R5, R4, RZ, 0x3c, !PT ;  /* 0x0000000405048212 */ /* 0x000fc800078e3cff */
[----:B------:R-:W-:-:S05]  /*25690*/  @!P0 LOP3.LUT R5, R5, R4, RZ, 0x3c, !PT ;  /* 0x0000000405058212 */ /* 0x000fca00078e3cff */
[----:B------:R2:W4:Y:S02]  /*256a0*/  @!P0 LDG.E.U16 R12, desc[UR8][R4.64] ;  /* 0x00000008040c8981 */ /* 0x000524000c1e1500 */
[----:B--2---:R-:W2:Y:S01]  /*256b0*/  S2R R5, SR_TID.X ;  /* 0x0000000000057919 */ /* 0x004ea20000002100 */
[----:B---3--:R-:W-:-:S04]  /*256c0*/  SHF.R.U32.HI R13, RZ, 0x4, R13 ;  /* 0x00000004ff0d7819 */ /* 0x008fc8000001160d */
[----:B------:R-:W-:-:S04]  /*256d0*/  SGXT.U32 R13, R13, 0x2 ;  /* 0x000000020d0d781a */ /* 0x000fc80000000000 */
[----:B0-----:R-:W-:Y:S02]  /*256e0*/  LOP3.LUT R10, R13, 0x20, RZ, 0xfc, !PT ;  /* 0x000000200d0a7812 */ /* 0x001fe400078efcff */
[----:B------:R-:W3:Y:S02]  /*256f0*/  LDL R13, [R1+0x1658] ;  /* 0x00165800010d7983 */ /* 0x000ee40000100800 */
[----:B------:R-:W-:Y:S02]  /*25700*/  ISETP.GE.AND P3, PT, R10, UR11, PT ;  /* 0x0000000b0a007c0c */ /* 0x000fe4000bf66270 */
[----:B------:R-:W3:Y:S01]  /*25710*/  LDL.LU R10, [R1+0x2978] ;  /* 0x00297800010a7983 */ /* 0x000ee20000300800 */
[----:B--2---:R-:W-:-:S04]  /*25720*/  SHF.R.U32.HI R5, RZ, 0x4, R5 ;  /* 0x00000004ff057819 */ /* 0x004fc80000011605 */
[----:B------:R-:W-:-:S04]  /*25730*/  SGXT.U32 R5, R5, 0x2 ;  /* 0x000000020505781a */ /* 0x000fc80000000000 */
[----:B------:R-:W-:Y:S01]  /*25740*/  LOP3.LUT R4, R5, 0x24, RZ, 0xfc, !PT ;  /* 0x0000002405047812 */ /* 0x000fe200078efcff */
[----:B----4-:R0:W-:Y:S04]  /*25750*/  STL [R1+0x2ec], R12 ;  /* 0x0002ec0c01007387 */ /* 0x0101e80000100800 */
[----:B0-----:R-:W2:Y:S04]  /*25760*/  LDL.LU R12, [R1+0x2974] ;  /* 0x00297400010c7983 */ /* 0x001ea80000300800 */
[----:B------:R-:W4:Y:S01]  /*25770*/  LDL R5, [R1+0x1634] ;  /* 0x0016340001057983 */ /* 0x000f220000100800 */
[----:B------:R-:W-:-:S02]  /*25780*/  PRMT R11, RZ, 0x7610, R11 ;  /* 0x00007610ff0b7816 */ /* 0x000fc4000000000b */
[----:B------:R-:W-:Y:S01]  /*25790*/  ISETP.GE.AND P0, PT, R4, UR11, PT ;  /* 0x0000000b04007c0c */ /* 0x000fe2000bf06270 */
[----:B------:R-:W-:-:S05]  /*257a0*/  @!P1 IMAD.MOV.U32 R4, RZ, RZ, R3 ;  /* 0x000000ffff049224 */ /* 0x000fca00078e0003 */
[----:B----4-:R0:W4:Y:S02]  /*257b0*/  @!P1 LDG.E.U16 R11, desc[UR8][R4.64] ;  /* 0x00000008040b9981 */ /* 0x010124000c1e1500 */
[----:B0-----:R-:W0:Y:S01]  /*257c0*/  S2R R5, SR_TID.X ;  /* 0x0000000000057919 */ /* 0x001e220000002100 */
[----:B--2---:R-:W-:Y:S01]  /*257d0*/  PRMT R12, RZ, 0x7610, R12 ;  /* 0x00007610ff0c7816 */ /* 0x004fe2000000000c */
[----:B------:R-:W-:Y:S01]  /*257e0*/  @!P2 IMAD.MOV.U32 R4, RZ, RZ, R28 ;  /* 0x000000ffff04a224 */ /* 0x000fe200078e001c */
[----:B0-----:R-:W-:-:S04]  /*257f0*/  SHF.R.U32.HI R5, RZ, 0x4, R5 ;  /* 0x00000004ff057819 */ /* 0x001fc80000011605 */
[----:B------:R-:W-:-:S04]  /*25800*/  SGXT.U32 R5, R5, 0x2 ;  /* 0x000000020505781a */ /* 0x000fc80000000000 */
[----:B------:R-:W-:-:S04]  /*25810*/  LOP3.LUT R5, R5, 0x28, RZ, 0xfc, !PT ;  /* 0x0000002805057812 */ /* 0x000fc800078efcff */
[----:B------:R-:W-:Y:S01]  /*25820*/  ISETP.GE.AND P1, PT, R5, UR11, PT ;  /* 0x0000000b05007c0c */ /* 0x000fe2000bf26270 */
[----:B------:R-:W-:-:S05]  /*25830*/  @!P2 IMAD.MOV.U32 R5, RZ, RZ, R29 ;  /* 0x000000ffff05a224 */ /* 0x000fca00078e001d */
[----:B------:R-:W2:Y:S04]  /*25840*/  @!P2 LDG.E.U16 R12, desc[UR8][R4.64] ;  /* 0x00000008040ca981 */ /* 0x000ea8000c1e1500 */
[----:B----4-:R0:W-:Y:S04]  /*25850*/  STL [R1+0x2e8], R11 ;  /* 0x0002e80b01007387 */ /* 0x0101e80000100800 */
[----:B0-----:R-:W4:Y:S04]  /*25860*/  LDL.LU R11, [R1+0x2970] ;  /* 0x00297000010b7983 */ /* 0x001f280000300800 */
[----:B------:R-:W4:Y:S04]  /*25870*/  LDL R29, [R1+0x165c] ;  /* 0x00165c00011d7983 */ /* 0x000f280000100800 */
[----:B------:R-:W4:Y:S04]  /*25880*/  LDL R28, [R1+0x1688] ;  /* 0x00168800011c7983 */ /* 0x000f280000100800 */
[----:B--2---:R0:W-:Y:S04]  /*25890*/  STL [R1+0x2e4], R12 ;  /* 0x0002e40c01007387 */ /* 0x0041e80000100800 */
[----:B0-----:R-:W2:Y:S04]  /*258a0*/  LDL.LU R12, [R1+0x296c] ;  /* 0x00296c00010c7983 */ /* 0x001ea80000300800 */
[----:B------:R-:W2:Y:S01]  /*258b0*/  LDL R5, [R1+0x163c] ;  /* 0x00163c0001057983 */ /* 0x000ea20000100800 */
[----:B---3--:R-:W-:Y:S01]  /*258c0*/  PRMT R10, RZ, 0x7610, R10 ;  /* 0x00007610ff0a7816 */ /* 0x008fe2000000000a */
[----:B------:R-:W-:-:S05]  /*258d0*/  @!P3 IMAD.MOV.U32 R4, RZ, RZ, R13 ;  /* 0x000000ffff04b224 */ /* 0x000fca00078e000d */
[----:B--2---:R-:W2:Y:S04]  /*258e0*/  @!P3 LDG.E.U16 R10, desc[UR8][R4.64] ;  /* 0x00000008040ab981 */ /* 0x004ea8000c1e1500 */
[----:B------:R-:W3:Y:S04]  /*258f0*/  LDL R4, [R1+0x164c] ;  /* 0x00164c0001047983 */ /* 0x000ee80000100800 */
[----:B--2---:R0:W-:Y:S04]  /*25900*/  STL [R1+0x2e0], R10 ;  /* 0x0002e00a01007387 */ /* 0x0041e80000100800 */
[----:B------:R-:W3:Y:S01]  /*25910*/  LDL R5, [R1+0x1678] ;  /* 0x0016780001057983 */ /* 0x000ee20000100800 */
[----:B----4-:R-:W-:Y:S01]  /*25920*/  PRMT R11, RZ, 0x7610, R11 ;  /* 0x00007610ff0b7816 */ /* 0x010fe2000000000b */
[----:B------:R-:W2:Y:S02]  /*25930*/  S2R R3, SR_TID.X ;  /* 0x0000000000037919 */ /* 0x000ea40000002100 */
[----:B--2---:R-:W-:-:S04]  /*25940*/  SHF.R.U32.HI R3, RZ, 0x4, R3 ;  /* 0x00000004ff037819 */ /* 0x004fc80000011603 */
[----:B------:R-:W-:Y:S02]  /*25950*/  SGXT.U32 R3, R3, 0x2 ;  /* 0x000000020303781a */ /* 0x000fe40000000000 */
[----:B---3--:R-:W-:-:S04]  /*25960*/  @!P0 LOP3.LUT R5, R5, R4, RZ, 0x3c, !PT ;  /* 0x0000000405058212 */ /* 0x008fc800078e3cff */
[----:B------:R-:W-:-:S04]  /*25970*/  @!P0 LOP3.LUT R4, R5, R4, RZ, 0x3c, !PT ;  /* 0x0000000405048212 */ /* 0x000fc800078e3cff */
[----:B------:R-:W-:-:S05]  /*25980*/  @!P0 LOP3.LUT R5, R5, R4, RZ, 0x3c, !PT ;  /* 0x0000000405058212 */ /* 0x000fca00078e3cff */
[----:B------:R-:W2:Y:S01]  /*25990*/  @!P0 LDG.E.U16 R11, desc[UR8][R4.64] ;  /* 0x00000008040b8981 */ /* 0x000ea2000c1e1500 */
[----:B------:R-:W-:-:S04]  /*259a0*/  LOP3.LUT R3, R3, 0x2c, RZ, 0xfc, !PT ;  /* 0x0000002c03037812 */ /* 0x000fc800078efcff */
[----:B------:R-:W-:Y:S02]  /*259b0*/  ISETP.GE.AND P2, PT, R3, UR11, PT ;  /* 0x0000000b03007c0c */ /* 0x000fe4000bf46270 */
[----:B------:R-:W0:Y:S02]  /*259c0*/  S2R R3, SR_TID.X ;  /* 0x0000000000037919 */ /* 0x000e240000002100 */
[----:B0-----:R-:W-:Y:S02]  /*259d0*/  SHF.R.U32.HI R10, RZ, 0x4, R3 ;  /* 0x00000004ff0a7819 */ /* 0x001fe40000011603 */
[----:B------:R-:W3:Y:S02]  /*259e0*/  LDL R3, [R1+0x1690] ;  /* 0x0016900001037983 */ /* 0x000ee40000100800 */
[----:B------:R-:W-:-:S04]  /*259f0*/  SGXT.U32 R10, R10, 0x2 ;  /* 0x000000020a0a781a */ /* 0x000fc80000000000 */
[----:B------:R-:W-:-:S04]  /*25a00*/  LOP3.LUT R10, R10, 0x30, RZ, 0xfc, !PT ;  /* 0x000000300a0a7812 */ /* 0x000fc800078efcff */
[----:B------:R-:W-:Y:S02]  /*25a10*/  ISETP.GE.AND P3, PT, R10, UR11, PT ;  /* 0x0000000b0a007c0c */ /* 0x000fe4000bf66270 */
[----:B------:R-:W4:Y:S01]  /*25a20*/  LDL.LU R10, [R1+0x2968] ;  /* 0x00296800010a7983 */ /* 0x000f220000300800 */
[----:B------:R-:W0:Y:S02]  /*25a30*/  S2R R13, SR_TID.X ;  /* 0x00000000000d7919 */ /* 0x000e240000002100 */
[----:B0-----:R-:W-:-:S04]  /*25a40*/  SHF.R.U32.HI R13, RZ, 0x4, R13 ;  /* 0x00000004ff0d7819 */ /* 0x001fc8000001160d */
[----:B------:R-:W-:-:S04]  /*25a50*/  SGXT.U32 R13, R13, 0x2 ;  /* 0x000000020d0d781a */ /* 0x000fc80000000000 */
[----:B------:R-:W-:-:S04]  /*25a60*/  LOP3.LUT R13, R13, 0x34, RZ, 0xfc, !PT ;  /* 0x000000340d0d7812 */ /* 0x000fc800078efcff */
[----:B------:R-:W-:Y:S01]  /*25a70*/  ISETP.GE.AND P4, PT, R13, UR11, PT ;  /* 0x0000000b0d007c0c */ /* 0x000fe2000bf86270 */
[----:B--2---:R0:W-:Y:S04]  /*25a80*/  STL [R1+0x2dc], R11 ;  /* 0x0002dc0b01007387 */ /* 0x0041e80000100800 */
[----:B0-----:R-:W2:Y:S04]  /*25a90*/  LDL.LU R11, [R1+0x2964] ;  /* 0x00296400010b7983 */ /* 0x001ea80000300800 */
[----:B------:R-:W2:Y:S04]  /*25aa0*/  LDL R4, [R1+0x1654] ;  /* 0x0016540001047983 */ /* 0x000ea80000100800 */
[----:B------:R-:W2:Y:S04]  /*25ab0*/  LDL R5, [R1+0x1680] ;  /* 0x0016800001057983 */ /* 0x000ea80000100800 */
[----:B------:R-:W3:Y:S01]  /*25ac0*/  LDL.LU R13, [R1+0x2960] ;  /* 0x00296000010d7983 */ /* 0x000ee20000300800 */
[----:B------:R-:W-:-:S02]  /*25ad0*/  PRMT R12, RZ, 0x7610, R12 ;  /* 0x00007610ff0c7816 */ /* 0x000fc4000000000c */
[----:B--2---:R-:W-:-:S04]  /*25ae0*/  @!P1 LOP3.LUT R5, R5, R4, RZ, 0x3c, !PT ;  /* 0x0000000405059212 */ /* 0x004fc800078e3cff */
[----:B------:R-:W-:-:S04]  /*25af0*/  @!P1 LOP3.LUT R4, R5, R4, RZ, 0x3c, !PT ;  /* 0x0000000405049212 */ /* 0x000fc800078e3cff */
[----:B------:R-:W-:-:S05]  /*25b00*/  @!P1 LOP3.LUT R5, R5, R4, RZ, 0x3c, !PT ;  /* 0x0000000405059212 */ /* 0x000fca00078e3cff */
[----:B------:R0:W2:Y:S02]  /*25b10*/  @!P1 LDG.E.U16 R12, desc[UR8][R4.64] ;  /* 0x00000008040c9981 */ /* 0x0000a4000c1e1500 */
[----:B0-----:R-:W0:Y:S01]  /*25b20*/  S2R R5, SR_TID.X ;  /* 0x0000000000057919 */ /* 0x001e220000002100 */
[----:B---3--:R-:W-:Y:S01]  /*25b30*/  PRMT R13, RZ, 0x7610, R13 ;  /* 0x00007610ff0d7816 */ /* 0x008fe2000000000d */
[----:B------:R-:W-:Y:S01]  /*25b40*/  @!P2 IMAD.MOV.U32 R4, RZ, RZ, R28 ;  /* 0x000000ffff04a224 */ /* 0x000fe200078e001c */
[----:B0-----:R-:W-:-:S04]  /*25b50*/  SHF.R.U32.HI R5, RZ, 0x4, R5 ;  /* 0x00000004ff057819 */ /* 0x001fc80000011605 */
[----:B------:R-:W-:-:S04]  /*25b60*/  SGXT.U32 R5, R5, 0x2 ;  /* 0x000000020505781a */ /* 0x000fc80000000000 */
[----:B------:R-:W-:-:S04]  /*25b70*/  LOP3.LUT R5, R5, 0x38, RZ, 0xfc, !PT ;  /* 0x0000003805057812 */ /* 0x000fc800078efcff */
[----:B------:R-:W-:Y:S01]  /*25b80*/  ISETP.GE.AND P0, PT, R5, UR11, PT ;  /* 0x0000000b05007c0c */ /* 0x000fe2000bf06270 */
[----:B------:R-:W-:-:S05]  /*25b90*/  @!P2 IMAD.MOV.U32 R5, RZ, RZ, R29 ;  /* 0x000000ffff05a224 */ /* 0x000fca00078e001d */
[----:B------:R-:W3:Y:S04]  /*25ba0*/  @!P2 LDG.E.U16 R13, desc[UR8][R4.64] ;  /* 0x00000008040da981 */ /* 0x000ee8000c1e1500 */
[----:B--2---:R0:W-:Y:S04]  /*25bb0*/  STL [R1+0x2d8], R12 ;  /* 0x0002d80c01007387 */ /* 0x0041e80000100800 */
[----:B0-----:R-:W2:Y:S04]  /*25bc0*/  LDL.LU R12, [R1+0x295c] ;  /* 0x00295c00010c7983 */ /* 0x001ea80000300800 */
[----:B------:R-:W4:Y:S04]  /*25bd0*/  LDL R29, [R1+0x170c] ;  /* 0x00170c00011d7983 */ /* 0x000f280000100800 */
[----:B---3--:R0:W-:Y:S04]  /*25be0*/  STL [R1+0x2d4], R13 ;  /* 0x0002d40d01007387 */ /* 0x0081e80000100800 */
[----:B0-----:R-:W3:Y:S04]  /*25bf0*/  LDL.LU R13, [R1+0x2958] ;  /* 0x00295800010d7983 */ /* 0x001ee80000300800 */
[----:B------:R-:W3:Y:S01]  /*25c00*/  LDL R5, [R1+0x1660] ;  /* 0x0016600001057983 */ /* 0x000ee20000100800 */
[----:B------:R-:W0:Y:S02]  /*25c10*/  S2R R28, SR_TID.X ;  /* 0x00000000001c7919 */ /* 0x000e240000002100 */
[----:B0-----:R-:W-:-:S05]  /*25c20*/  SHF.R.U32.HI R4, RZ, 0x4, R28 ;  /* 0x00000004ff047819 */ /* 0x001fca000001161c */
[----:B------:R-:W-:-:S05]  /*25c30*/  VIADD R4, R4, 0x3c ;  /* 0x0000003c04047836 */ /* 0x000fca0000000000 */
[----:B------:R-:W-:Y:S01]  /*25c40*/  ISETP.GE.AND P1, PT, R4, UR11, PT ;  /* 0x0000000b04007c0c */ /* 0x000fe2000bf26270 */
[----:B------:R-:W-:Y:S01]  /*25c50*/  @!P3 IMAD.MOV.U32 R4, RZ, RZ, R3 ;  /* 0x000000ffff04b224 */ /* 0x000fe200078e0003 */
[----:B--2---:R-:W-:-:S06]  /*25c60*/  PRMT R12, RZ, 0x7610, R12 ;  /* 0x00007610ff0c7816 */ /* 0x004fcc000000000c */
[----:B---3--:R-:W2:Y:S04]  /*25c70*/  @!P3 LDG.E.U16 R12, desc[UR8][R4.64] ;  /* 0x00000008040cb981 */ /* 0x008ea8000c1e1500 */
[----:B--2---:R0:W-:Y:S04]  /*25c80*/  STL [R1+0x2d0], R12 ;  /* 0x0002d00c01007387 */ /* 0x0041e80000100800 */
[----:B0-----:R-:W2:Y:S04]  /*25c90*/  LDL.LU R12, [R1+0x2954] ;  /* 0x00295400010c7983 */ /* 0x001ea80000300800 */
[----:B------:R-:W3:Y:S04]  /*25ca0*/  LDL R4, [R1+0x1664] ;  /* 0x0016640001047983 */ /* 0x000ee80000100800 */
[----:B------:R-:W3:Y:S01]  /*25cb0*/  LDL R5, [R1+0x1698] ;  /* 0x0016980001057983 */ /* 0x000ee20000100800 */
[----:B------:R-:W-:-:S04]  /*25cc0*/  SHF.R.U32.HI R28, RZ, 0x4, R28 ;  /* 0x00000004ff1c7819 */ /* 0x000fc8000001161c */
[----:B------:R-:W-:Y:S02]  /*25cd0*/  SGXT.U32 R28, R28, 0x2 ;  /* 0x000000021c1c781a */ /* 0x000fe40000000000 */
[----:B------:R-:W-:Y:S02]  /*25ce0*/  PRMT R13, RZ, 0x7610, R13 ;  /* 0x00007610ff0d7816 */ /* 0x000fe4000000000d */
[----:B------:R-:W-:-:S04]  /*25cf0*/  LOP3.LUT R28, R28, 0x40, RZ, 0xfc, !PT ;  /* 0x000000401c1c7812 */ /* 0x000fc800078efcff */
[----:B------:R-:W-:Y:S02]  /*25d00*/  ISETP.GE.AND P2, PT, R28, UR11, PT ;  /* 0x0000000b1c007c0c */ /* 0x000fe4000bf46270 */
[----:B------:R-:W2:Y:S01]  /*25d10*/  LDL.LU R28, [R1+0x2950] ;  /* 0x00295000011c7983 */ /* 0x000ea20000300800 */
[----:B------:R-:W0:Y:S01]  /*25d20*/  S2R R3, SR_TID.X ;  /* 0x0000000000037919 */ /* 0x000e220000002100 */
[----:B---3--:R-:W-:-:S04]  /*25d30*/  @!P4 LOP3.LUT R5, R5, R4, RZ, 0x3c, !PT ;  /* 0x000000040505c212 */ /* 0x008fc800078e3cff */
[----:B------:R-:W-:-:S04]  /*25d40*/  @!P4 LOP3.LUT R4, R5, R4, RZ, 0x3c, !PT ;  /* 0x000000040504c212 */ /* 0x000fc800078e3cff */
[----:B------:R-:W-:-:S05]  /*25d50*/  @!P4 LOP3.LUT R5, R5, R4, RZ, 0x3c, !PT ;  /* 0x000000040505c212 */ /* 0x000fca00078e3cff */
[----:B------:R-:W3:Y:S04]  /*25d60*/  @!P4 LDG.E.U16 R13, desc[UR8][R4.64] ;  /* 0x00000008040dc981 */ /* 0x000ee8000c1e1500 */
[----:B------:R-:W4:Y:S04]  /*25d70*/  LDL R4, [R1+0x1668] ;  /* 0x0016680001047983 */ /* 0x000f280000100800 */
[----:B------:R-:W4:Y:S01]  /*25d80*/  LDL R5, [R1+0x16a0] ;  /* 0x0016a00001057983 */ /* 0x000f220000100800 */
[----:B0-----:R-:W-:-:S04]  /*25d90*/  SHF.R.U32.HI R3, RZ, 0x4, R3 ;  /* 0x00000004ff037819 */ /* 0x001fc80000011603 */
[----:B------:R-:W-:Y:S02]  /*25da0*/  SGXT.U32 R3, R3, 0x2 ;  /* 0x000000020303781a */ /* 0x000fe40000000000 */
[----:B--2---:R-:W-:Y:S01]  /*25db0*/  PRMT R28, RZ, 0x7610, R28 ;  /* 0x00007610ff1c7816 */ /* 0x004fe2000000001c */
[----:B---3--:R0:W-:Y:S01]  /*25dc0*/  STL [R1+0x2cc], R13 ;  /* 0x0002cc0d01007387 */ /* 0x0081e20000100800 */
[-C--:B----4-:R-:W-:Y:S02]  /*25dd0*/  @!P0 LOP3.LUT R5, R5, R4.reuse, RZ, 0x3c, !PT ;  /* 0x0000000405058212 */ /* 0x090fe400078e3cff */
[----:B0-----:R-:W-:Y:S02]  /*25de0*/  LOP3.LUT R13, R3, 0x44, RZ, 0xfc, !PT ;  /* 0x00000044030d7812 */ /* 0x001fe400078efcff */
[----:B------:R-:W-:Y:S02]  /*25df0*/  @!P0 LOP3.LUT R4, R5, R4, RZ, 0x3c, !PT ;  /* 0x0000000405048212 */ /* 0x000fe400078e3cff */
[----:B------:R-:W-:-:S02]  /*25e00*/  LOP3.LUT R3, R3, 0x48, RZ, 0xfc, !PT ;  /* 0x0000004803037812 */ /* 0x000fc400078efcff */
[----:B------:R-:W-:Y:S02]  /*25e10*/  @!P0 LOP3.LUT R5, R5, R4, RZ, 0x3c, !PT ;  /* 0x0000000405058212 */ /* 0x000fe400078e3cff */
[----:B------:R-:W-:Y:S02]  /*25e20*/  ISETP.GE.AND P3, PT, R13, UR11, PT ;  /* 0x0000000b0d007c0c */ /* 0x000fe4000bf66270 */
[----:B------:R-:W2:Y:S01]  /*25e30*/  LDL.LU R13, [R1+0x294c] ;  /* 0x00294c00010d7983 */ /* 0x000ea20000300800 */
[----:B------:R-:W-:-:S03]  /*25e40*/  ISETP.GE.AND P4, PT, R3, UR11, PT ;  /* 0x0000000b03007c0c */ /* 0x000fc6000bf86270 */
[----:B------:R-:W3:Y:S04]  /*25e50*/  LDL.LU R3, [R1+0x2948] ;  /* 0x0029480001037983 */ /* 0x000ee80000300800 */
[----:B------:R0:W4:Y:S04]  /*25e60*/  @!P0 LDG.E.U16 R28, desc[UR8][R4.64] ;  /* 0x00000008041c8981 */ /* 0x000128000c1e1500 */
[----:B------:R-:W2:Y:S01]  /*25e70*/  LDL R5, [R1+0x1708] ;  /* 0x0017080001057983 */ /* 0x000ea20000100800 */
[----:B------:R-:W-:Y:S01]  /*25e80*/  PRMT R12, RZ, 0x7610, R12 ;  /* 0x00007610ff0c7816 */ /* 0x000fe2000000000c */
[----:B0-----:R-:W-:-:S05]  /*25e90*/  @!P1 IMAD.MOV.U32 R4, RZ, RZ, R29 ;  /* 0x000000ffff049224 */ /* 0x001fca00078e001d */
[----:B--2---:R-:W2:Y:S04]  /*25ea0*/  @!P1 LDG.E.U16 R12, desc[UR8][R4.64] ;  /* 0x00000008040c9981 */ /* 0x004ea8000c1e1500 */
[----:B----4-:R0:W-:Y:S04]  /*25eb0*/  STL [R1+0x2c8], R28 ;  /* 0x0002c81c01007387 */ /* 0x0101e80000100800 */
[----:B------:R-:W4:Y:S04]  /*25ec0*/  LDL R4, [R1+0x166c] ;  /* 0x00166c0001047983 */ /* 0x000f280000100800 */
[----:B--2---:R2:W-:Y:S04]  /*25ed0*/  STL [R1+0x2c4], R12 ;  /* 0x0002c40c01007387 */ /* 0x0045e80000100800 */
[----:B------:R-:W4:Y:S01]  /*25ee0*/  LDL R5, [R1+0x16a8] ;  /* 0x0016a80001057983 */ /* 0x000f220000100800 */
[----:B---3--:R-:W-:Y:S01]  /*25ef0*/  PRMT R3, RZ, 0x7610, R3 ;  /* 0x00007610ff037816 */ /* 0x008fe20000000003 */
[----:B0-----:R-:W2:Y:S02]  /*25f00*/  S2R R28, SR_TID.X ;  /* 0x00000000001c7919 */ /* 0x001ea40000002100 */
[----:B------:R-:W3:Y:S01]  /*25f10*/  LDL R29, [R1+0x16c0] ;  /* 0x0016c000011d7983 */ /* 0x000ee20000100800 */
[----:B----4-:R-:W-:-:S04]  /*25f20*/  @!P2 LOP3.LUT R5, R5, R4, RZ, 0x3c, !PT ;  /* 0x000000040505a212 */ /* 0x010fc800078e3cff */
[----:B------:R-:W-:-:S04]  /*25f30*/  @!P2 LOP3.LUT R4, R5, R4, RZ, 0x3c, !PT ;  /* 0x000000040504a212 */ /* 0x000fc800078e3cff */
[----:B------:R-:W-:-:S05]  /*25f40*/  @!P2 LOP3.LUT R5, R5, R4, RZ, 0x3c, !PT ;  /* 0x000000040505a212 */ /* 0x000fca00078e3cff */
[----:B------:R-:W4:Y:S01]  /*25f50*/  @!P2 LDG.E.U16 R3, desc[UR8][R4.64] ;  /* 0x000000080403a981 */ /* 0x000f22000c1e1500 */
[----:B--2---:R-:W-:-:S04]  /*25f60*/  SHF.R.U32.HI R12, RZ, 0x4, R28 ;  /* 0x00000004ff0c7819 */ /* 0x004fc8000001161c */
[----:B------:R-:W-:-:S04]  /*25f70*/  SGXT.U32 R12, R12, 0x2 ;  /* 0x000000020c0c781a */ /* 0x000fc80000000000 */
[----:B------:R-:W-:-:S04]  /*25f80*/  LOP3.LUT R12, R12, 0x4c, RZ, 0xfc, !PT ;  /* 0x0000004c0c0c7812 */ /* 0x000fc800078efcff */
[----:B------:R-:W-:Y:S02]  /*25f90*/  ISETP.GE.AND P0, PT, R12, UR11, PT ;  /* 0x0000000b0c007c0c */ /* 0x000fe4000bf06270 */
[----:B------:R-:W2:Y:S04]  /*25fa0*/  LDL.LU R12, [R1+0x2944] ;  /* 0x00294400010c7983 */ /* 0x000ea80000300800 */
[----:B----4-:R0:W-:Y:S04]  /*25fb0*/  STL [R1+0x2c0], R3 ;  /* 0x0002c00301007387 */ /* 0x0101e80000100800 */
[----:B0-----:R-:W4:Y:S04]  /*25fc0*/  LDL.LU R3, [R1+0x2940] ;  /* 0x0029400001037983 */ /* 0x001f280000300800 */
[----:B------:R-:W2:Y:S04]  /*25fd0*/  LDL R4, [R1+0x1674] ;  /* 0x0016740001047983 */ /* 0x000ea80000100800 */
[----:B------:R-:W2:Y:S01]  /*25fe0*/  LDL R5, [R1+0x16b0] ;  /* 0x0016b00001057983 */ /* 0x000ea20000100800 */
[----:B------:R-:W-:-:S02]  /*25ff0*/  PRMT R13, RZ, 0x7610, R13 ;  /* 0x00007610ff0d7816 */ /* 0x000fc4000000000d */
[----:B--2---:R-:W-:-:S04]  /*26000*/  @!P3 LOP3.LUT R5, R5, R4, RZ, 0x3c, !PT ;  /* 0x000000040505b212 */ /* 0x004fc800078e3cff */
[----:B------:R-:W-:-:S04]  /*26010*/  @!P3 LOP3.LUT R4, R5, R4, RZ, 0x3c, !PT ;  /* 0x000000040504b212 */ /* 0x000fc800078e3cff */
[----:B------:R-:W-:-:S05]  /*26020*/  @!P3 LOP3.LUT R5, R5, R4, RZ, 0x3c, !PT ;  /* 0x000000040505b212 */ /* 0x000fca00078e3cff */
[----:B------:R-:W2:Y:S04]  /*26030*/  @!P3 LDG.E.U16 R13, desc[UR8][R4.64] ;  /* 0x00000008040db981 */ /* 0x000ea8000c1e1500 */
[----:B--2---:R0:W-:Y:S04]  /*26040*/  STL [R1+0x2bc], R13 ;  /* 0x0002bc0d01007387 */ /* 0x0041e80000100800 */
[----:B0-----:R-:W2:Y:S04]  /*26050*/  LDL.LU R13, [R1+0x293c] ;  /* 0x00293c00010d7983 */ /* 0x001ea80000300800 */
[----:B------:R-:W2:Y:S04]  /*26060*/  LDL R4, [R1+0x167c] ;  /* 0x00167c0001047983 */ /* 0x000ea80000100800 */
[----:B------:R-:W2:Y:S01]  /*26070*/  LDL R5, [R1+0x16b8] ;  /* 0x0016b80001057983 */ /* 0x000ea20000100800 */
[----:B----4-:R-:W-:-:S02]  /*26080*/  PRMT R3, RZ, 0x7610, R3 ;  /* 0x00007610ff037816 */ /* 0x010fc40000000003 */
[----:B--2---:R-:W-:-:S04]  /*26090*/  @!P4 LOP3.LUT R5, R5, R4, RZ, 0x3c, !PT ;  /* 0x000000040505c212 */ /* 0x004fc800078e3cff */
[----:B------:R-:W-:-:S04]  /*260a0*/  @!P4 LOP3.LUT R4, R5, R4, RZ, 0x3c, !PT ;  /* 0x000000040504c212 */ /* 0x000fc800078e3cff */
[----:B------:R-:W-:-:S05]  /*260b0*/  @!P4 LOP3.LUT R5, R5, R4, RZ, 0x3c, !PT ;  /* 0x000000040505c212 */ /* 0x000fca00078e3cff */
[----:B------:R0:W2:Y:S02]  /*260c0*/  @!P4 LDG.E.U16 R3, desc[UR8][R4.64] ;  /* 0x000000080403c981 */ /* 0x0000a4000c1e1500 */
[----:B0-----:R-:W0:Y:S02]  /*260d0*/  S2R R5, SR_TID.X ;  /* 0x0000000000057919 */ /* 0x001e240000002100 */
[----:B0-----:R-:W-:-:S04]  /*260e0*/  SHF.R.U32.HI R5, RZ, 0x4, R5 ;  /* 0x00000004ff057819 */ /* 0x001fc80000011605 */
[----:B------:R-:W-:-:S04]  /*260f0*/  SGXT.U32 R5, R5, 0x2 ;  /* 0x000000020505781a */ /* 0x000fc80000000000 */
[----:B------:R-:W-:Y:S02]  /*26100*/  LOP3.LUT R4, R5, 0x54, RZ, 0xfc, !PT ;  /* 0x0000005405047812 */ /* 0x000fe400078efcff */
[----:B------:R-:W-:-:S04]  /*26110*/  SHF.R.U32.HI R28, RZ, 0x4, R28 ;  /* 0x00000004ff1c7819 */ /* 0x000fc8000001161c */
[----:B------:R-:W-:Y:S01]  /*26120*/  SGXT.U32 R28, R28, 0x2 ;  /* 0x000000021c1c781a */ /* 0x000fe20000000000 */
[----:B--2---:R0:W-:Y:S04]  /*26130*/  STL [R1+0x2b8], R3 ;  /* 0x0002b80301007387 */ /* 0x0041e80000100800 */
[----:B0-----:R-:W2:Y:S04]  /*26140*/  LDL.LU R3, [R1+0x2938] ;  /* 0x0029380001037983 */ /* 0x001ea80000300800 */
[----:B------:R-:W4:Y:S01]  /*26150*/  LDL R5, [R1+0x1684] ;  /* 0x0016840001057983 */ /* 0x000f220000100800 */
[----:B------:R-:W-:-:S04]  /*26160*/  LOP3.LUT R28, R28, 0x50, RZ, 0xfc, !PT ;  /* 0x000000501c1c7812 */ /* 0x000fc800078efcff */
[----:B------:R-:W-:Y:S02]  /*26170*/  ISETP.GE.AND P1, PT, R28, UR11, PT ;  /* 0x0000000b1c007c0c */ /* 0x000fe4000bf26270 */
[----:B------:R-:W0:Y:S01]  /*26180*/  S2R R28, SR_TID.X ;  /* 0x00000000001c7919 */ /* 0x000e220000002100 */
[----:B------:R-:W-:Y:S02]  /*26190*/  ISETP.GE.AND P2, PT, R4, UR11, PT ;  /* 0x0000000b04007c0c */ /* 0x000fe4000bf46270 */
[----:B------:R-:W-:Y:S02]  /*261a0*/  PRMT R13, RZ, 0x7610, R13 ;  /* 0x00007610ff0d7816 */ /* 0x000fe4000000000d */
[----:B0-----:R-:W-:-:S04]  /*261b0*/  SHF.R.U32.HI R28, RZ, 0x4, R28 ;  /* 0x00000004ff1c7819 */ /* 0x001fc8000001161c */
[----:B------:R-:W-:-:S04]  /*261c0*/  SGXT.U32 R28, R28, 0x2 ;  /* 0x000000021c1c781a */ /* 0x000fc80000000000 */
[----:B------:R-:W-:-:S04]  /*261d0*/  LOP3.LUT R4, R28, 0x58, RZ, 0xfc, !PT ;  /* 0x000000581c047812 */ /* 0x000fc800078efcff */
[----:B------:R-:W-:Y:S01]  /*261e0*/  ISETP.GE.AND P3, PT, R4, UR11, PT ;  /* 0x0000000b04007c0c */ /* 0x000fe2000bf66270 */
[----:B---3--:R-:W-:-:S05]  /*261f0*/  @!P0 IMAD.MOV.U32 R4, RZ, RZ, R29 ;  /* 0x000000ffff048224 */ /* 0x008fca00078e001d */
[----:B----4-:R0:W3:Y:S04]  /*26200*/  @!P0 LDG.E.U16 R13, desc[UR8][R4.64] ;  /* 0x00000008040d8981 */ /* 0x0100e8000c1e1500 */
[----:B------:R-:W0:Y:S04]  /*26210*/  LDL R4, [R1+0x168c] ;  /* 0x00168c0001047983 */ /* 0x000e280000100800 */
[----:B------:R-:W0:Y:S01]  /*26220*/  LDL R5, [R1+0x16c8] ;  /* 0x0016c80001057983 */ /* 0x000e220000100800 */
[----:B------:R-:W-:Y:S01]  /*26230*/  PRMT R12, RZ, 0x7610, R12 ;  /* 0x00007610ff0c7816 */ /* 0x000fe2000000000c */
[----:B------:R-:W4:Y:S01]  /*26240*/  S2R R28, SR_TID.X ;  /* 0x00000000001c7919 */ /* 0x000f220000002100 */
[----:B0-----:R-:W-:-:S04]  /*26250*/  @!P1 LOP3.LUT R5, R5, R4, RZ, 0x3c, !PT ;  /* 0x0000000405059212 */ /* 0x001fc800078e3cff */
[----:B------:R-:W-:-:S04]  /*26260*/  @!P1 LOP3.LUT R4, R5, R4, RZ, 0x3c, !PT ;  /* 0x0000000405049212 */ /* 0x000fc800078e3cff */
[----:B------:R-:W-:-:S05]  /*26270*/  @!P1 LOP3.LUT R5, R5, R4, RZ, 0x3c, !PT ;  /* 0x0000000405059212 */ /* 0x000fca00078e3cff */
[----:B------:R-:W2:Y:S01]  /*26280*/  @!P1 LDG.E.U16 R12, desc[UR8][R4.64] ;  /* 0x00000008040c9981 */ /* 0x000ea2000c1e1500 */
[----:B----4-:R-:W-:-:S04]  /*26290*/  SHF.R.U32.HI R28, RZ, 0x4, R28 ;  /* 0x00000004ff1c7819 */ /* 0x010fc8000001161c */
[----:B------:R-:W-:Y:S01]  /*262a0*/  SGXT.U32 R28, R28, 0x2 ;  /* 0x000000021c1c781a */ /* 0x000fe20000000000 */
[----:B---3--:R0:W-:Y:S04]  /*262b0*/  STL [R1+0x2b4], R13 ;  /* 0x0002b40d01007387 */ /* 0x0081e80000100800 */
[----:B------:R-:W3:Y:S01]  /*262c0*/  LDL R29, [R1+0x1704] ;  /* 0x00170400011d7983 */ /* 0x000ee20000100800 */
[----:B0-----:R-:W-:-:S04]  /*262d0*/  LOP3.LUT R13, R28, 0x5c, RZ, 0xfc, !PT ;  /* 0x0000005c1c0d7812 */ /* 0x001fc800078efcff */
[----:B------:R-:W-:Y:S02]  /*262e0*/  ISETP.GE.AND P0, PT, R13, UR11, PT ;  /* 0x0000000b0d007c0c */ /* 0x000fe4000bf06270 */
[----:B------:R-:W4:Y:S04]  /*262f0*/  LDL.LU R13, [R1+0x2934] ;  /* 0x00293400010d7983 */ /* 0x000f280000300800 */
[----:B------:R-:W3:Y:S04]  /*26300*/  LDL R4, [R1+0x1694] ;  /* 0x0016940001047983 */ /* 0x000ee80000100800 */
[----:B--2---:R0:W-:Y:S04]  /*26310*/  STL [R1+0x2b0], R12 ;  /* 0x0002b00c01007387 */ /* 0x0041e80000100800 */
[----:B------:R-:W3:Y:S01]  /*26320*/  LDL R5, [R1+0x16d0] ;  /* 0x0016d00001057983 */ /* 0x000ee20000100800 */
[----:B------:R-:W-:Y:S01]  /*26330*/  PRMT R11, RZ, 0x7610, R11 ;  /* 0x00007610ff0b7816 */ /* 0x000fe2000000000b */
[----:B------:R-:W2:Y:S01]  /*26340*/  S2R R28, SR_TID.X ;  /* 0x00000000001c7919 */ /* 0x000ea20000002100 */
[----:B---3--:R-:W-:-:S04]  /*26350*/  @!P2 LOP3.LUT R5, R5, R4, RZ, 0x3c, !PT ;  /* 0x000000040505a212 */ /* 0x008fc800078e3cff */
[----:B------:R-:W-:-:S04]  /*26360*/  @!P2 LOP3.LUT R4, R5, R4, RZ, 0x3c, !PT ;  /* 0x000000040504a212 */ /* 0x000fc800078e3cff */
[----:B------:R-:W-:-:S05]  /*26370*/  @!P2 LOP3.LUT R5, R5, R4, RZ, 0x3c, !PT ;  /* 0x000000040505a212 */ /* 0x000fca00078e3cff */
[----:B------:R-:W3:Y:S01]  /*26380*/  @!P2 LDG.E.U16 R11, desc[UR8][R4.64] ;  /* 0x00000008040ba981 */ /* 0x000ee2000c1e1500 */
[----:B--2---:R-:W-:-:S04]  /*26390*/  SHF.R.U32.HI R28, RZ, 0x4, R28 ;  /* 0x00000004ff1c7819 */ /* 0x004fc8000001161c */
[----:B------:R-:W-:-:S04]  /*263a0*/  SGXT.U32 R28, R28, 0x2 ;  /* 0x000000021c1c781a */ /* 0x000fc80000000000 */
[----:B0-----:R-:W-:Y:S02]  /*263b0*/  LOP3.LUT R12, R28, 0x60, RZ, 0xfc, !PT ;  /* 0x000000601c0c7812 */ /* 0x001fe400078efcff */
[----:B------:R-:W0:Y:S02]  /*263c0*/  S2R R28, SR_TID.X ;  /* 0x00000000001c7919 */ /* 0x000e240000002100 */
[----:B------:R-:W-:Y:S02]  /*263d0*/  ISETP.GE.AND P1, PT, R12, UR11, PT ;  /* 0x0000000b0c007c0c */ /* 0x000fe4000bf26270 */
[----:B0-----:R-:W-:Y:S02]  /*263e0*/  SHF.R.U32.HI R12, RZ, 0x4, R28 ;  /* 0x00000004ff0c7819 */ /* 0x001fe4000001161c */
[----:B------:R-:W2:Y:S04]  /*263f0*/  LDL.LU R28, [R1+0x16b4] ;  /* 0x0016b400011c7983 */ /* 0x000ea80000300800 */
[----:B---3--:R0:W-:Y:S04]  /*26400*/  STL [R1+0x2ac], R11 ;  /* 0x0002ac0b01007387 */ /* 0x0081e80000100800 */
[----:B------:R-:W3:Y:S04]  /*26410*/  LDL R4, [R1+0x169c] ;  /* 0x00169c0001047983 */ /* 0x000ee80000100800 */
[----:B------:R-:W3:Y:S01]  /*26420*/  LDL R5, [R1+0x16d8] ;  /* 0x0016d80001057983 */ /* 0x000ee20000100800 */
[----:B----4-:R-:W-:-:S02]  /*26430*/  PRMT R13, RZ, 0x7610, R13 ;  /* 0x00007610ff0d7816 */ /* 0x010fc4000000000d */
[----:B---3--:R-:W-:-:S04]  /*26440*/  @!P3 LOP3.LUT R5, R5, R4, RZ, 0x3c, !PT ;  /* 0x000000040505b212 */ /* 0x008fc800078e3cff */
[----:B------:R-:W-:-:S04]  /*26450*/  @!P3 LOP3.LUT R4, R5, R4, RZ, 0x3c, !PT ;  /* 0x000000040504b212 */ /* 0x000fc800078e3cff */
[----:B------:R-:W-:-:S05]  /*26460*/  @!P3 LOP3.LUT R5, R5, R4, RZ, 0x3c, !PT ;  /* 0x000000040505b212 */ /* 0x000fca00078e3cff */
[----:B------:R-:W3:Y:S01]  /*26470*/  @!P3 LDG.E.U16 R13, desc[UR8][R4.64] ;  /* 0x00000008040db981 */ /* 0x000ee2000c1e1500 */
[----:B------:R-:W-:-:S04]  /*26480*/  SGXT.U32 R12, R12, 0x2 ;  /* 0x000000020c0c781a */ /* 0x000fc80000000000 */
[----:B0-----:R-:W-:-:S04]  /*26490*/  LOP3.LUT R11, R12, 0x64, RZ, 0xfc, !PT ;  /* 0x000000640c0b7812 */ /* 0x001fc800078efcff */
[----:B------:R-:W-:Y:S02]  /*264a0*/  ISETP.GE.AND P2, PT, R11, UR11, PT ;  /* 0x0000000b0b007c0c */ /* 0x000fe4000bf46270 */
[----:B------:R-:W4:Y:S01]  /*264b0*/  LDL.LU R11, [R1+0x2930] ;  /* 0x00293000010b7983 */ /* 0x000f220000300800 */
[----:B------:R-:W0:Y:S03]  /*264c0*/  S2R R12, SR_TID.X ;  /* 0x00000000000c7919 */ /* 0x000e260000002100 */
[----:B---3--:R3:W-:Y:S04]  /*264d0*/  STL [R1+0x2a8], R13 ;  /* 0x0002a80d01007387 */ /* 0x0087e80000100800 */
[----:B---3--:R-:W3:Y:S04]  /*264e0*/  LDL.LU R13, [R1+0x292c] ;  /* 0x00292c00010d7983 */ /* 0x008ee80000300800 */
[----:B------:R-:W2:Y:S01]  /*264f0*/  LDL R5, [R1+0x16a4] ;  /* 0x0016a40001057983 */ /* 0x000ea20000100800 */
[----:B0-----:R-:W-:-:S04]  /*26500*/  SHF.R.U32.HI R4, RZ, 0x4, R12 ;  /* 0x00000004ff047819 */ /* 0x001fc8000001160c */
[----:B------:R-:W-:-:S04]  /*26510*/  SGXT.U32 R4, R4, 0x2 ;  /* 0x000000020404781a */ /* 0x000fc80000000000 */
[C---:B------:R-:W-:Y:S02]  /*26520*/  LOP3.LUT R12, R4.reuse, 0x68, RZ, 0xfc, !PT ;  /* 0x00000068040c7812 */ /* 0x040fe400078efcff */
[----:B------:R-:W-:-:S04]  /*26530*/  LOP3.LUT R4, R4, 0x6c, RZ, 0xfc, !PT ;  /* 0x0000006c04047812 */ /* 0x000fc800078efcff */
[----:B------:R-:W-:Y:S01]  /*26540*/  ISETP.GE.AND P4, PT, R4, UR11, PT ;  /* 0x0000000b04007c0c */ /* 0x000fe2000bf86270 */
[----:B------:R-:W-:Y:S01]  /*26550*/  @!P0 IMAD.MOV.U32 R4, RZ, RZ, R29 ;  /* 0x000000ffff048224 */ /* 0x000fe200078e001d */
[----:B---3--:R-:W-:-:S06]  /*26560*/  PRMT R13, RZ, 0x7610, R13 ;  /* 0x00007610ff0d7816 */ /* 0x008fcc000000000d */
[----:B--2---:R-:W2:Y:S01]  /*26570*/  @!P0 LDG.E.U16 R13, desc[UR8][R4.64] ;  /* 0x00000008040d8981 */ /* 0x004ea2000c1e1500 */
[----:B------:R-:W-:-:S03]  /*26580*/  ISETP.GE.AND P3, PT, R12, UR11, PT ;  /* 0x0000000b0c007c0c */ /* 0x000fc6000bf66270 */
[----:B------:R-:W3:Y:S04]  /*26590*/  LDL.LU R12, [R1+0x2928] ;  /* 0x00292800010c7983 */ /* 0x000ee80000300800 */
[----:B--2---:R0:W-:Y:S04]  /*265a0*/  STL [R1+0x2a4], R13 ;  /* 0x0002a40d01007387 */ /* 0x0041e80000100800 */
[----:B0-----:R-:W2:Y:S04]  /*265b0*/  LDL.LU R13, [R1+0x2924] ;  /* 0x00292400010d7983 */ /* 0x001ea80000300800 */
        /* <DEDUP_REMOVED lines=8> */
[----:B------:R-:W2:Y:S01]  /*26640*/  LDL R5, [R1+0x16fc] ;  /* 0x0016fc0001057983 */ /* 0x000ea20000100800 */
[----:B------:R-:W-:Y:S01]  /*26650*/  PRMT R13, RZ, 0x7610, R13 ;  /* 0x00007610ff0d7816 */ /* 0x000fe2000000000d */
[----:B------:R-:W1:Y:S01]  /*26660*/  S2R R29, SR_TID.X ;  /* 0x00000000001d7919 */ /* 0x000e620000002100 */
[----:B--2---:R-:W-:-:S02]  /*26670*/  @!P2 IMAD.MOV.U32 R4, RZ, RZ, R5 ;  /* 0x000000ffff04a224 */ /* 0x004fc400078e0005 */
[----:B------:R-:W-:-:S05]  /*26680*/  @!P2 IMAD.MOV.U32 R5, RZ, RZ, R28 ;  /* 0x000000ffff05a224 */ /* 0x000fca00078e001c */
[----:B------:R-:W2:Y:S01]  /*26690*/  @!P2 LDG.E.U16 R13, desc[UR8][R4.64] ;  /* 0x00000008040da981 */ /* 0x000ea2000c1e1500 */
[----:B-1----:R-:W-:-:S04]  /*266a0*/  SHF.R.U32.HI R29, RZ, 0x4, R29 ;  /* 0x00000004ff1d7819 */ /* 0x002fc8000001161d */
[----:B------:R-:W-:-:S04]  /*266b0*/  SGXT.U32 R29, R29, 0x2 ;  /* 0x000000021d1d781a */ /* 0x000fc80000000000 */
[----:B0-----:R-:W-:Y:S02]  /*266c0*/  LOP3.LUT R0, R29, 0x70, RZ, 0xfc, !PT ;  /* 0x000000701d007812 */ /* 0x001fe400078efcff */
[----:B------:R-:W3:Y:S04]  /*266d0*/  LDL R29, [R1+0x16cc] ;  /* 0x0016cc00011d7983 */ /* 0x000ee80000100800 */
[----:B------:R0:W-:Y:S04]  /*266e0*/  STL [R1+0x17cc], R28 ;  /* 0x0017cc1c01007387 */ /* 0x0001e80000100800 */
[----:B0-----:R-:W4:Y:S04]  /*266f0*/  LDL.LU R28, [R1+0x16f0] ;  /* 0x0016f000011c7983 */ /* 0x001f280000300800 */
[----:B--2---:R0:W-:Y:S04]  /*26700*/  STL [R1+0x29c], R13 ;  /* 0x00029c0d01007387 */ /* 0x0041e80000100800 */
[----:B0-----:R-:W2:Y:S04]  /*26710*/  LDL.LU R13, [R1+0x2920] ;  /* 0x00292000010d7983 */ /* 0x001ea80000300800 */
[----:B------:R-:W2:Y:S04]  /*26720*/  LDL R4, [R1+0x16bc] ;  /* 0x0016bc0001047983 */ /* 0x000ea80000100800 */
[----:B------:R-:W2:Y:S01]  /*26730*/  LDL R5, [R1+0x16f8] ;  /* 0x0016f80001057983 */ /* 0x000ea20000100800 */
[----:B---3--:R-:W-:-:S02]  /*26740*/  PRMT R12, RZ, 0x7610, R12 ;  /* 0x00007610ff0c7816 */ /* 0x008fc4000000000c */
[----:B--2---:R-:W-:-:S04]  /*26750*/  @!P3 LOP3.LUT R5, R5, R4, RZ, 0x3c, !PT ;  /* 0x000000040505b212 */ /* 0x004fc800078e3cff */
[----:B------:R-:W-:-:S04]  /*26760*/  @!P3 LOP3.LUT R4, R5, R4, RZ, 0x3c, !PT ;  /* 0x000000040504b212 */ /* 0x000fc800078e3cff */
[----:B------:R-:W-:-:S05]  /*26770*/  @!P3 LOP3.LUT R5, R5, R4, RZ, 0x3c, !PT ;  /* 0x000000040505b212 */ /* 0x000fca00078e3cff */
[----:B------:R-:W2:Y:S04]  /*26780*/  @!P3 LDG.E.U16 R12, desc[UR8][R4.64] ;  /* 0x00000008040cb981 */ /* 0x000ea8000c1e1500 */
[----:B--2---:R0:W-:Y:S04]  /*26790*/  STL [R1+0x298], R12 ;  /* 0x0002980c01007387 */ /* 0x0041e80000100800 */
[----:B0-----:R-:W2:Y:S04]  /*267a0*/  LDL.LU R12, [R1+0x291c] ;  /* 0x00291c00010c7983 */ /* 0x001ea80000300800 */
[----:B------:R-:W3:Y:S04]  /*267b0*/  LDL R4, [R1+0x16c4] ;  /* 0x0016c40001047983 */ /* 0x000ee80000100800 */
[----:B------:R-:W3:Y:S01]  /*267c0*/  LDL R5, [R1+0x16f4] ;  /* 0x0016f40001057983 */ /* 0x000ee20000100800 */
[----:B------:R-:W-:-:S02]  /*267d0*/  PRMT R13, RZ, 0x7610, R13 ;  /* 0x00007610ff0d7816 */ /* 0x000fc4000000000d */
[----:B------:R-:W-:Y:S02]  /*267e0*/  ISETP.GE.AND P0, PT, R0, UR11, PT ;  /* 0x0000000b00007c0c */ /* 0x000fe4000bf06270 */
[----:B------:R-:W-:Y:S02]  /*267f0*/  PRMT R3, RZ, 0x7610, R3 ;  /* 0x00007610ff037816 */ /* 0x000fe40000000003 */
[----:B---3--:R-:W-:-:S04]  /*26800*/  @!P4 LOP3.LUT R5, R5, R4, RZ, 0x3c, !PT ;  /* 0x000000040505c212 */ /* 0x008fc800078e3cff */
[----:B------:R-:W-:-:S04]  /*26810*/  @!P4 LOP3.LUT R4, R5, R4, RZ, 0x3c, !PT ;  /* 0x000000040504c212 */ /* 0x000fc800078e3cff */
[----:B------:R-:W-:-:S05]  /*26820*/  @!P4 LOP3.LUT R5, R5, R4, RZ, 0x3c, !PT ;  /* 0x000000040505c212 */ /* 0x000fca00078e3cff */
[----:B------:R0:W3:Y:S02]  /*26830*/  @!P4 LDG.E.U16 R13, desc[UR8][R4.64] ;  /* 0x00000008040dc981 */ /* 0x0000e4000c1e1500 */
[----:B0-----:R-:W0:Y:S02]  /*26840*/  S2R R5, SR_TID.X ;  /* 0x0000000000057919 */ /* 0x001e240000002100 */
[--C-:B0-----:R-:W-:Y:S02]  /*26850*/  SHF.R.U32.HI R4, RZ, 0x4, R5.reuse ;  /* 0x00000004ff047819 */ /* 0x101fe40000011605 */
[----:B------:R-:W-:Y:S02]  /*26860*/  SHF.R.U32.HI R5, RZ, 0x4, R5 ;  /* 0x00000004ff057819 */ /* 0x000fe40000011605 */
[----:B------:R-:W-:-:S03]  /*26870*/  SGXT.U32 R4, R4, 0x2 ;  /* 0x000000020404781a */ /* 0x000fc60000000000 */
[----:B------:R-:W-:Y:S01]  /*26880*/  VIADD R5, R5, 0x7c ;  /* 0x0000007c05057836 */ /* 0x000fe20000000000 */
[----:B------:R-:W-:-:S04]  /*26890*/  LOP3.LUT R4, R4, 0x78, RZ, 0xfc, !PT ;  /* 0x0000007804047812 */ /* 0x000fc800078efcff */
[----:B------:R-:W-:Y:S01]  /*268a0*/  ISETP.GE.AND P2, PT, R4, UR11, PT ;  /* 0x0000000b04007c0c */ /* 0x000fe2000bf46270 */
[----:B----4-:R-:W-:Y:S01]  /*268b0*/  @!P0 IMAD.MOV.U32 R4, RZ, RZ, R28 ;  /* 0x000000ffff048224 */ /* 0x010fe200078e001c */
[----:B------:R-:W-:Y:S01]  /*268c0*/  ISETP.GE.AND P3, PT, R5, UR11, PT ;  /* 0x0000000b05007c0c */ /* 0x000fe2000bf66270 */
[----:B------:R-:W-:-:S05]  /*268d0*/  @!P0 IMAD.MOV.U32 R5, RZ, RZ, R29 ;  /* 0x000000ffff058224 */ /* 0x000fca00078e001d */
[----:B------:R-:W4:Y:S01]  /*268e0*/  @!P0 LDG.E.U16 R3, desc[UR8][R4.64] ;  /* 0x0000000804038981 */ /* 0x000f22000c1e1500 */
[----:B------:R-:W0:Y:S02]  /*268f0*/  S2R R0, SR_TID.X ;  /* 0x0000000000007919 */ /* 0x000e240000002100 */
[----:B0-----:R-:W-:-:S04]  /*26900*/  SHF.R.U32.HI R0, RZ, 0x4, R0 ;  /* 0x00000004ff007819 */ /* 0x001fc80000011600 */
[----:B------:R-:W-:-:S04]  /*26910*/  SGXT.U32 R0, R0, 0x2 ;  /* 0x000000020000781a */ /* 0x000fc80000000000 */
[----:B------:R-:W-:-:S04]  /*26920*/  LOP3.LUT R0, R0, 0x74, RZ, 0xfc, !PT ;  /* 0x0000007400007812 */ /* 0x000fc800078efcff */
[----:B------:R-:W-:Y:S02]  /*26930*/  ISETP.GE.AND P1, PT, R0, UR11, PT ;  /* 0x0000000b00007c0c */ /* 0x000fe4000bf26270 */
[----:B------:R-:W2:Y:S04]  /*26940*/  LDL.LU R0, [R1+0x16e4] ;  /* 0x0016e40001007983 */ /* 0x000ea80000300800 */
[----:B---3--:R0:W-:Y:S04]  /*26950*/  STL [R1+0x294], R13 ;  /* 0x0002940d01007387 */ /* 0x0081e80000100800 */
[----:B0-----:R-:W3:Y:S04]  /*26960*/  LDL.LU R13, [R1+0x2918] ;  /* 0x00291800010d7983 */ /* 0x001ee80000300800 */
[----:B------:R-:W-:Y:S04]  /*26970*/  STL [R1+0x17d0], R28 ;  /* 0x0017d01c01007387 */ /* 0x000fe80000100800 */
[----:B----4-:R-:W-:Y:S04]  /*26980*/  STL [R1+0x290], R3 ;  /* 0x0002900301007387 */ /* 0x010fe80000100800 */
[----:B------:R-:W4:Y:S04]  /*26990*/  LDL R4, [R1+0x16d4] ;  /* 0x0016d40001047983 */ /* 0x000f280000100800 */
[----:B------:R-:W4:Y:S01]  /*269a0*/  LDL R5, [R1+0x16ec] ;  /* 0x0016ec0001057983 */ /* 0x000f220000100800 */
[----:B---3--:R-:W-:-:S02]  /*269b0*/  PRMT R13, RZ, 0x7610, R13 ;  /* 0x00007610ff0d7816 */ /* 0x008fc4000000000d */
[----:B----4-:R-:W-:-:S04]  /*269c0*/  @!P1 LOP3.LUT R5, R5, R4, RZ, 0x3c, !PT ;  /* 0x0000000405059212 */ /* 0x010fc800078e3cff */
[----:B------:R-:W-:-:S04]  /*269d0*/  @!P1 LOP3.LUT R4, R5, R4, RZ, 0x3c, !PT ;  /* 0x0000000405049212 */ /* 0x000fc800078e3cff */
[----:B------:R-:W-:-:S05]  /*269e0*/  @!P1 LOP3.LUT R5, R5, R4, RZ, 0x3c, !PT ;  /* 0x0000000405059212 */ /* 0x000fca00078e3cff */
[----:B------:R0:W3:Y:S01]  /*269f0*/  @!P1 LDG.E.U16 R13, desc[UR8][R4.64] ;  /* 0x00000008040d9981 */ /* 0x0000e2000c1e1500 */
[----:B------:R-:W1:Y:S01]  /*26a00*/  S2R R29, SR_TID.X ;  /* 0x00000000001d7919 */ /* 0x000e620000002100 */
[----:B0-----:R-:W0:Y:S01]  /*26a10*/  S2R R5, SR_TID.X ;  /* 0x0000000000057919 */ /* 0x001e220000002100 */
[----:B-1----:R-:W-:Y:S02]  /*26a20*/  LOP3.LUT R29, R29, 0x3f, RZ, 0xc0, !PT ;  /* 0x0000003f1d1d7812 */ /* 0x002fe400078ec0ff */
[----:B0-----:R-:W-:-:S03]  /*26a30*/  LOP3.LUT R5, R5, 0x3f, RZ, 0xc0, !PT ;  /* 0x0000003f05057812 */ /* 0x001fc600078ec0ff */
[----:B------:R-:W-:Y:S01]  /*26a40*/  STL [R1+0x26b0], R29 ;  /* 0x0026b01d01007387 */ /* 0x000fe20000100800 */
[----:B------:R-:W-:-:S03]  /*26a50*/  LOP3.LUT R4, R5, 0x40, RZ, 0xfc, !PT ;  /* 0x0000004005047812 */ /* 0x000fc600078efcff */
[----:B---3--:R0:W-:Y:S04]  /*26a60*/  STL [R1+0x28c], R13 ;  /* 0x00028c0d01007387 */ /* 0x0081e80000100800 */
[----:B0-----:R-:W3:Y:S04]  /*26a70*/  LDL.LU R13, [R1+0x2914] ;  /* 0x00291400010d7983 */ /* 0x001ee80000300800 */
[----:B------:R-:W4:Y:S01]  /*26a80*/  LDL R5, [R1+0x16e8] ;  /* 0x0016e80001057983 */ /* 0x000f220000100800 */
[----:B------:R-:W-:Y:S02]  /*26a90*/  ISETP.GE.AND P1, PT, R4, UR11, PT ;  /* 0x0000000b04007c0c */ /* 0x000fe4000bf26270 */
[----:B--2---:R-:W-:Y:S01]  /*26aa0*/  PRMT R12, RZ, 0x7610, R12 ;  /* 0x00007610ff0c7816 */ /* 0x004fe2000000000c */
[----:B----4-:R-:W-:-:S02]  /*26ab0*/  @!P2 IMAD.MOV.U32 R4, RZ, RZ, R5 ;  /* 0x000000ffff04a224 */ /* 0x010fc400078e0005 */
[----:B------:R-:W-:-:S05]  /*26ac0*/  @!P2 IMAD.MOV.U32 R5, RZ, RZ, R0 ;  /* 0x000000ffff05a224 */ /* 0x000fca00078e0000 */
[----:B------:R-:W2:Y:S04]  /*26ad0*/  @!P2 LDG.E.U16 R12, desc[UR8][R4.64] ;  /* 0x00000008040ca981 */ /* 0x000ea8000c1e1500 */
[----:B------:R-:W-:Y:S04]  /*26ae0*/  STL [R1+0x17c8], R0 ;  /* 0x0017c80001007387 */ /* 0x000fe80000100800 */
[----:B--2---:R0:W-:Y:S04]  /*26af0*/  STL [R1+0x288], R12 ;  /* 0x0002880c01007387 */ /* 0x0041e80000100800 */
[----:B0-----:R-:W2:Y:S04]  /*26b00*/  LDL.LU R12, [R1+0x2910] ;  /* 0x00291000010c7983 */ /* 0x001ea80000300800 */
[----:B------:R-:W4:Y:S04]  /*26b10*/  LDL R4, [R1+0x16dc] ;  /* 0x0016dc0001047983 */ /* 0x000f280000100800 */
[----:B------:R-:W4:Y:S01]  /*26b20*/  LDL R5, [R1+0x16e0] ;  /* 0x0016e00001057983 */ /* 0x000f220000100800 */
[----:B---3--:R-:W-:-:S02]  /*26b30*/  PRMT R13, RZ, 0x7610, R13 ;  /* 0x00007610ff0d7816 */ /* 0x008fc4000000000d */
[----:B----4-:R-:W-:-:S04]  /*26b40*/  @!P3 LOP3.LUT R5, R5, R4, RZ, 0x3c, !PT ;  /* 0x000000040505b212 */ /* 0x010fc800078e3cff */
[----:B------:R-:W-:-:S04]  /*26b50*/  @!P3 LOP3.LUT R4, R5, R4, RZ, 0x3c, !PT ;  /* 0x000000040504b212 */ /* 0x000fc800078e3cff */
[----:B------:R-:W-:-:S05]  /*26b60*/  @!P3 LOP3.LUT R5, R5, R4, RZ, 0x3c, !PT ;  /* 0x000000040505b212 */ /* 0x000fca00078e3cff */
[----:B------:R-:W3:Y:S01]  /*26b70*/  @!P3 LDG.E.U16 R13, desc[UR8][R4.64] ;  /* 0x00000008040db981 */ /* 0x000ee2000c1e1500 */
[----:B------:R-:W0:Y:S03]  /*26b80*/  S2R R3, SR_TID.X ;  /* 0x0000000000037919 */ /* 0x000e260000002100 */
[----:B---3--:R1:W-:Y:S04]  /*26b90*/  STL [R1+0x284], R13 ;  /* 0x0002840d01007387 */ /* 0x0083e80000100800 */
[----:B-1----:R-:W3:Y:S04]  /*26ba0*/  LDL.LU R13, [R1+0x290c] ;  /* 0x00290c00010d7983 */ /* 0x002ee80000300800 */
[----:B------:R-:W4:Y:S04]  /*26bb0*/  LDL R4, [R1+0x1650] ;  /* 0x0016500001047983 */ /* 0x000f280000100800 */
[----:B------:R-:W4:Y:S01]  /*26bc0*/  LDL R5, [R1+0x1670] ;  /* 0x0016700001057983 */ /* 0x000f220000100800 */
[----:B0-----:R-:W-:-:S04]  /*26bd0*/  SHF.R.U32.HI R3, RZ, 0x4, R3 ;  /* 0x00000004ff037819 */ /* 0x001fc80000011603 */
[----:B------:R-:W-:-:S04]  /*26be0*/  SGXT.U32 R3, R3, 0x2 ;  /* 0x000000020303781a */ /* 0x000fc80000000000 */
[----:B------:R-:W-:Y:S02]  /*26bf0*/  ISETP.GE.AND P0, PT, R3, UR11, PT ;  /* 0x0000000b03007c0c */ /* 0x000fe4000bf06270 */
[----:B--2---:R-:W-:-:S11]  /*26c00*/  PRMT R12, RZ, 0x7610, R12 ;  /* 0x00007610ff0c7816 */ /* 0x004fd6000000000c */
[----:B----4-:R-:W-:-:S04]  /*26c10*/  @!P0 LOP3.LUT R5, R5, R4, RZ, 0x3c, !PT ;  /* 0x0000000405058212 */ /* 0x010fc800078e3cff */
[----:B------:R-:W-:-:S04]  /*26c20*/  @!P0 LOP3.LUT R4, R5, R4, RZ, 0x3c, !PT ;  /* 0x0000000405048212 */ /* 0x000fc800078e3cff */
[----:B------:R-:W-:-:S05]  /*26c30*/  @!P0 LOP3.LUT R5, R5, R4, RZ, 0x3c, !PT ;  /* 0x0000000405058212 */ /* 0x000fca00078e3cff */
[----:B------:R-:W2:Y:S01]  /*26c40*/  @!P0 LDG.E.U16 R12, desc[UR8][R4.64] ;  /* 0x00000008040c8981 */ /* 0x000ea2000c1e1500 */
[----:B------:R-:W-:Y:S02]  /*26c50*/  ISETP.GE.AND P4, PT, R29, UR11, PT ;  /* 0x0000000b1d007c0c */ /* 0x000fe4000bf86270 */
[----:B---3--:R-:W-:Y:S01]  /*26c60*/  PRMT R13, RZ, 0x7610, R13 ;  /* 0x00007610ff0d7816 */ /* 0x008fe2000000000d */
[----:B------:R-:W-:Y:S06]  /*26c70*/  BAR.SYNC.DEFER_BLOCKING 0x0 ;  /* 0x0000000000007b1d */ /* 0x000fec0000010000 */
[----:B--2---:R0:W-:Y:S04]  /*26c80*/  STL [R1+0x280], R12 ;  /* 0x0002800c01007387 */ /* 0x0041e80000100800 */
[----:B0-----:R-:W2:Y:S04]  /*26c90*/  LDL.LU R12, [R1+0x2908] ;  /* 0x00290800010c7983 */ /* 0x001ea80000300800 */
[----:B------:R-:W3:Y:S04]  /*26ca0*/  LDL R4, [R1+0x1524] ;  /* 0x0015240001047983 */ /* 0x000ee80000100800 */
[----:B------:R-:W3:Y:S02]  /*26cb0*/  LDL R5, [R1+0x1528] ;  /* 0x0015280001057983 */ /* 0x000ee40000100800 */
[----:B---3--:R-:W-:-:S04]  /*26cc0*/  @!P4 LOP3.LUT R5, R5, R4, RZ, 0x3c, !PT ;  /* 0x000000040505c212 */ /* 0x008fc800078e3cff */
[----:B------:R-:W-:-:S04]  /*26cd0*/  @!P4 LOP3.LUT R4, R5, R4, RZ, 0x3c, !PT ;  /* 0x000000040504c212 */ /* 0x000fc800078e3cff */
[----:B------:R-:W-:-:S05]  /*26ce0*/  @!P4 LOP3.LUT R5, R5, R4, RZ, 0x3c, !PT ;  /* 0x000000040505c212 */ /* 0x000fca00078e3cff */
[----:B------:R-:W3:Y:S04]  /*26cf0*/  @!P4 LDG.E.U16 R13, desc[UR8][R4.64] ;  /* 0x00000008040dc981 */ /* 0x000ee8000c1e1500 */
[----:B---3--:R0:W-:Y:S04]  /*26d00*/  STL [R1+0x27c], R13 ;  /* 0x00027c0d01007387 */ /* 0x0081e80000100800 */
[----:B0-----:R-:W3:Y:S04]  /*26d10*/  LDL.LU R13, [R1+0x2904] ;  /* 0x00290400010d7983 */ /* 0x001ee80000300800 */
[----:B------:R-:W4:Y:S04]  /*26d20*/  LDL R4, [R1+0x151c] ;  /* 0x00151c0001047983 */ /* 0x000f280000100800 */
[----:B------:R-:W4:Y:S01]  /*26d30*/  LDL R5, [R1+0x1520] ;  /* 0x0015200001057983 */ /* 0x000f220000100800 */
[----:B--2---:R-:W-:-:S02]  /*26d40*/  PRMT R12, RZ, 0x7610, R12 ;  /* 0x00007610ff0c7816 */ /* 0x004fc4000000000c */
[----:B----4-:R-:W-:-:S04]  /*26d50*/  @!P1 LOP3.LUT R5, R5, R4, RZ, 0x3c, !PT ;  /* 0x0000000405059212 */ /* 0x010fc800078e3cff */
[----:B------:R-:W-:-:S04]  /*26d60*/  @!P1 LOP3.LUT R4, R5, R4, RZ, 0x3c, !PT ;  /* 0x0000000405049212 */ /* 0x000fc800078e3cff */
[----:B------:R-:W-:-:S05]  /*26d70*/  @!P1 LOP3.LUT R5, R5, R4, RZ, 0x3c, !PT ;  /* 0x0000000405059212 */ /* 0x000fca00078e3cff */
[----:B------:R-:W2:Y:S04]  /*26d80*/  @!P1 LDG.E.U16 R12, desc[UR8][R4.64] ;  /* 0x00000008040c9981 */ /* 0x000ea8000c1e1500 */
        /* <DEDUP_REMOVED lines=463> */
[----:B------:R-:W-:-:S02]  /*28a80*/  PRMT R0, RZ, 0x7610, R0 ;  /* 0x00007610ff007816 */ /* 0x000fc40000000000 */
[----:B----4-:R-:W-:-:S04]  /*28a90*/  @!P1 LOP3.LUT R5, R5, R4, RZ, 0x3c, !PT ;  /* 0x0000000405059212 */ /* 0x010fc800078e3cff */
[----:B------:R-:W-:-:S04]  /*28aa0*/  @!P1 LOP3.LUT R4, R5, R4, RZ, 0x3c, !PT ;  /* 0x0000000405049212 */ /* 0x000fc800078e3cff */
[----:B------:R-:W-:-:S05]  /*28ab0*/  @!P1 LOP3.LUT R5, R5, R4, RZ, 0x3c, !PT ;  /* 0x0000000405059212 */ /* 0x000fca00078e3cff */
[----:B------:R0:W4:Y:S04]  /*28ac0*/  @!P1 LDG.E.U16 R0, desc[UR8][R4.64] ;  /* 0x0000000804009981 */ /* 0x000128000c1e1500 */
[----:B------:R-:W0:Y:S04]  /*28ad0*/  LDL R4, [R1+0x7a4] ;  /* 0x0007a40001047983 */ /* 0x000e280000100800 */
[----:B------:R-:W0:Y:S01]  /*28ae0*/  LDL R5, [R1+0x7a8] ;  /* 0x0007a80001057983 */ /* 0x000e220000100800 */
[----:B--2---:R-:W-:Y:S02]  /*28af0*/  PRMT R12, RZ, 0x7610, R12 ;  /* 0x00007610ff0c7816 */ /* 0x004fe4000000000c */
[----:B0-----:R-:W-:-:S04]  /*28b00*/  @!P4 LOP3.LUT R5, R5, R4, RZ, 0x3c, !PT ;  /* 0x000000040505c212 */ /* 0x001fc800078e3cff */
[----:B------:R-:W-:-:S04]  /*28b10*/  @!P4 LOP3.LUT R4, R5, R4, RZ, 0x3c, !PT ;  /* 0x000000040504c212 */ /* 0x000fc800078e3cff */
[----:B------:R-:W-:-:S05]  /*28b20*/  @!P4 LOP3.LUT R5, R5, R4, RZ, 0x3c, !PT ;  /* 0x000000040505c212 */ /* 0x000fca00078e3cff */
[----:B------:R-:W2:Y:S04]  /*28b30*/  @!P4 LDG.E.U16 R12, desc[UR8][R4.64] ;  /* 0x00000008040cc981 */ /* 0x000ea8000c1e1500 */
[----:B----4-:R0:W-:Y:S04]  /*28b40*/  STL [R1+0x1a8], R0 ;  /* 0x0001a80001007387 */ /* 0x0101e80000100800 */
[----:B0-----:R-:W4:Y:S04]  /*28b50*/  LDL R0, [R1+0x6a0] ;  /* 0x0006a00001007983 */ /* 0x001f280000100800 */
        /* <DEDUP_REMOVED lines=14> */
[----:B---3--:R-:W-:-:S04]  /*28c40*/  @!P4 LOP3.LUT R5, R5, R4, RZ, 0x3c, !PT ;  /* 0x000000040505c212 */ /* 0x008fc800078e3cff */
[----:B------:R-:W-:-:S04]  /*28c50*/  @!P4 LOP3.LUT R4, R5, R4, RZ, 0x3c, !PT ;  /* 0x000000040504c212 */ /* 0x000fc800078e3cff */
[----:B------:R-:W-:-:S05]  /*28c60*/  @!P4 LOP3.LUT R5, R5, R4, RZ, 0x3c, !PT ;  /* 0x000000040505c212 */ /* 0x000fca00078e3cff */
[----:B------:R-:W3:Y:S04]  /*28c70*/  @!P4 LDG.E.U16 R12, desc[UR8][R4.64] ;  /* 0x00000008040cc981 */ /* 0x000ee8000c1e1500 */
[----:B---3--:R0:W-:Y:S04]  /*28c80*/  STL [R1+0x19c], R12 ;  /* 0x00019c0c01007387 */ /* 0x0081e80000100800 */
[----:B0-----:R-:W3:Y:S04]  /*28c90*/  LDL.LU R12, [R1+0x2828] ;  /* 0x00282800010c7983 */ /* 0x001ee80000300800 */
[----:B------:R-:W3:Y:S04]  /*28ca0*/  LDL R4, [R1+0x71c] ;  /* 0x00071c0001047983 */ /* 0x000ee80000100800 */
[----:B------:R-:W3:Y:S01]  /*28cb0*/  LDL R5, [R1+0x720] ;  /* 0x0007200001057983 */ /* 0x000ee20000100800 */
[----:B--2---:R-:W-:-:S02]  /*28cc0*/  PRMT R13, RZ, 0x7610, R13 ;  /* 0x00007610ff0d7816 */ /* 0x004fc4000000000d */
[----:B---3--:R-:W-:-:S04]  /*28cd0*/  @!P1 LOP3.LUT R5, R5, R4, RZ, 0x3c, !PT ;  /* 0x0000000405059212 */ /* 0x008fc800078e3cff */
        /* <DEDUP_REMOVED lines=11> */
[----:B------:R-:W3:Y:S01]  /*28d90*/  @!P4 LDG.E.U16 R12, desc[UR8][R4.64] ;  /* 0x00000008040cc981 */ /* 0x000ee2000c1e1500 */
[----:B--2---:R-:W-:-:S03]  /*28da0*/  PRMT R13, RZ, 0x7610, R13 ;  /* 0x00007610ff0d7816 */ /* 0x004fc6000000000d */
[----:B---3--:R0:W-:Y:S04]  /*28db0*/  STL [R1+0x194], R12 ;  /* 0x0001940c01007387 */ /* 0x0081e80000100800 */
[----:B0-----:R-:W2:Y:S04]  /*28dc0*/  LDL.LU R12, [R1+0x2820] ;  /* 0x00282000010c7983 */ /* 0x001ea80000300800 */
[----:B------:R-:W3:Y:S01]  /*28dd0*/  LDL R5, [R1+0x69c] ;  /* 0x00069c0001057983 */ /* 0x000ee20000100800 */
[----:B----4-:R-:W-:-:S03]  /*28de0*/  @!P1 IMAD.MOV.U32 R4, RZ, RZ, R0 ;  /* 0x000000ffff049224 */ /* 0x010fc600078e0000 */
[----:B------:R-:W4:Y:S04]  /*28df0*/  LDL.LU R0, [R1+0x1510] ;  /* 0x0015100001007983 */ /* 0x000f280000300800 */
[----:B---3--:R-:W3:Y:S04]  /*28e00*/  @!P1 LDG.E.U16 R13, desc[UR8][R4.64] ;  /* 0x00000008040d9981 */ /* 0x008ee8000c1e1500 */
        /* <DEDUP_REMOVED lines=44> */
[----:B------:R-:W2:Y:S01]  /*290d0*/  @!P4 LDG.E.U16 R12, desc[UR8][R4.64] ;  /* 0x00000008040cc981 */ /* 0x000ea2000c1e1500 */
[----:B------:R-:W-:-:S03]  /*290e0*/  PRMT R13, RZ, 0x7610, R13 ;  /* 0x00007610ff0d7816 */ /* 0x000fc6000000000d */
[----:B--2---:R0:W-:Y:S04]  /*290f0*/  STL [R1+0x15c], R12 ;  /* 0x00015c0c01007387 */ /* 0x0041e80000100800 */
[----:B0-----:R-:W2:Y:S04]  /*29100*/  LDL.LU R12, [R1+0x2808] ;  /* 0x00280800010c7983 */ /* 0x001ea80000300800 */
[----:B------:R-:W3:Y:S01]  /*29110*/  LDL R5, [R1+0x150c] ;  /* 0x00150c0001057983 */ /* 0x000ee20000100800 */
[----:B----4-:R-:W-:-:S05]  /*29120*/  @!P1 IMAD.MOV.U32 R4, RZ, RZ, R0 ;  /* 0x000000ffff049224 */ /* 0x010fca00078e0000 */
[----:B---3--:R-:W3:Y:S04]  /*29130*/  @!P1 LDG.E.U16 R13, desc[UR8][R4.64] ;  /* 0x00000008040d9981 */ /* 0x008ee8000c1e1500 */
[----:B------:R-:W-:Y:S04]  /*29140*/  STL [R1+0x17d4], R0 ;  /* 0x0017d40001007387 */ /* 0x000fe80000100800 */
        /* <DEDUP_REMOVED lines=377> */
[----:B------:R0:W3:Y:S04]  /*2a8e0*/  @!P1 LDG.E.U16 R13, desc[UR8][R4.64] ;  /* 0x00000008040d9981 */ /* 0x0000e8000c1e1500 */
[----:B------:R-:W0:Y:S04]  /*2a8f0*/  LDL R4, [R1+0xa14] ;  /* 0x000a140001047983 */ /* 0x000e280000100800 */
[----:B------:R-:W0:Y:S01]  /*2a900*/  LDL R5, [R1+0xa18] ;  /* 0x000a180001057983 */ /* 0x000e220000100800 */
[----:B------:R-:W-:Y:S02]  /*2a910*/  PRMT R11, RZ, 0x7610, R11 ;  /* 0x00007610ff0b7816 */ /* 0x000fe4000000000b */
[----:B0-----:R-:W-:-:S04]  /*2a920*/  @!P4 LOP3.LUT R5, R5, R4, RZ, 0x3c, !PT ;  /* 0x000000040505c212 */ /* 0x001fc800078e3cff */
[----:B------:R-:W-:-:S04]  /*2a930*/  @!P4 LOP3.LUT R4, R5, R4, RZ, 0x3c, !PT ;  /* 0x000000040504c212 */ /* 0x000fc800078e3cff */
[----:B------:R-:W-:-:S05]  /*2a940*/  @!P4 LOP3.LUT R5, R5, R4, RZ, 0x3c, !PT ;  /* 0x000000040505c212 */ /* 0x000fca00078e3cff */
[----:B------:R-:W4:Y:S04]  /*2a950*/  @!P4 LDG.E.U16 R11, desc[UR8][R4.64] ;  /* 0x00000008040bc981 */ /* 0x000f28000c1e1500 */
[----:B---3--:R0:W-:Y:S04]  /*2a960*/  STL [R1+0x90], R13 ;  /* 0x0000900d01007387 */ /* 0x0081e80000100800 */
[----:B0-----:R-:W3:Y:S04]  /*2a970*/  LDL R13, [R1+0x910] ;  /* 0x00091000010d7983 */ /* 0x001ee80000100800 */
        /* <DEDUP_REMOVED lines=35> */
[----:B------:R-:W2:Y:S01]  /*2abb0*/  @!P4 LDG.E.U16 R7, desc[UR8][R4.64] ;  /* 0x000000080407c981 */ /* 0x000ea2000c1e1500 */
[----:B------:R-:W-:-:S03]  /*2abc0*/  PRMT R12, RZ, 0x7610, R12 ;  /* 0x00007610ff0c7816 */ /* 0x000fc6000000000c */
[----:B--2---:R0:W-:Y:S04]  /*2abd0*/  STL [R1+0x7c], R7 ;  /* 0x00007c0701007387 */ /* 0x0041e80000100800 */
[----:B0-----:R-:W2:Y:S04]  /*2abe0*/  LDL.LU R7, [R1+0x274c] ;  /* 0x00274c0001077983 */ /* 0x001ea80000300800 */
[----:B------:R-:W2:Y:S01]  /*2abf0*/  LDL R5, [R1+0x90c] ;  /* 0x00090c0001057983 */ /* 0x000ea20000100800 */
[----:B---3--:R-:W-:Y:S01]  /*2ac00*/  @!P1 IMAD.MOV.U32 R4, RZ, RZ, R13 ;  /* 0x000000ffff049224 */ /* 0x008fe200078e000d */
[----:B------:R-:W-:-:S02]  /*2ac10*/  PRMT R6, RZ, 0x7610, R6 ;  /* 0x00007610ff067816 */ /* 0x000fc40000000006 */
[----:B------:R-:W3:Y:S04]  /*2ac20*/  LDL R13, [R1+0x78c] ;  /* 0x00078c00010d7983 */ /* 0x000ee80000100800 */
[----:B--2---:R0:W2:Y:S04]  /*2ac30*/  @!P1 LDG.E.U16 R12, desc[UR8][R4.64] ;  /* 0x00000008040c9981 */ /* 0x0040a8000c1e1500 */
[----:B------:R-:W0:Y:S04]  /*2ac40*/  LDL R4, [R1+0x894] ;  /* 0x0008940001047983 */ /* 0x000e280000100800 */
[----:B------:R-:W0:Y:S02]  /*2ac50*/  LDL R5, [R1+0x898] ;  /* 0x0008980001057983 */ /* 0x000e240000100800 */
[----:B0-----:R-:W-:-:S04]  /*2ac60*/  @!P4 LOP3.LUT R5, R5, R4, RZ, 0x3c, !PT ;  /* 0x000000040505c212 */ /* 0x001fc800078e3cff */
[----:B------:R-:W-:-:S04]  /*2ac70*/  @!P4 LOP3.LUT R4, R5, R4, RZ, 0x3c, !PT ;  /* 0x000000040504c212 */ /* 0x000fc800078e3cff */
[----:B------:R-:W-:-:S05]  /*2ac80*/  @!P4 LOP3.LUT R5, R5, R4, RZ, 0x3c, !PT ;  /* 0x000000040505c212 */ /* 0x000fca00078e3cff */
[----:B------:R-:W3:Y:S04]  /*2ac90*/  @!P4 LDG.E.U16 R6, desc[UR8][R4.64] ;  /* 0x000000080406c981 */ /* 0x000ee8000c1e1500 */
[----:B--2---:R0:W-:Y:S04]  /*2aca0*/  STL [R1+0x78], R12 ;  /* 0x0000780c01007387 */ /* 0x0041e80000100800 */
[----:B0-----:R-:W2:Y:S04]  /*2acb0*/  LDL R12, [R1+0x790] ;  /* 0x00079000010c7983 */ /* 0x001ea80000100800 */
[----:B---3--:R0:W-:Y:S04]  /*2acc0*/  STL [R1+0x74], R6 ;  /* 0x0000740601007387 */ /* 0x0081e80000100800 */
[----:B0-----:R-:W3:Y:S04]  /*2acd0*/  LDL.LU R6, [R1+0x2748] ;  /* 0x0027480001067983 */ /* 0x001ee80000300800 */
        /* <DEDUP_REMOVED lines=33> */
[----:B------:R0:W2:Y:S01]  /*2aef0*/  @!P4 LDG.E.U16 R29, desc[UR8][R4.64] ;  /* 0x00000008041dc981 */ /* 0x0000a2000c1e1500 */
[----:B----4-:R-:W-:Y:S01]  /*2af00*/  PRMT R11, RZ, 0x7610, R11 ;  /* 0x00007610ff0b7816 */ /* 0x010fe2000000000b */
[----:B0-----:R-:W-:Y:S02]  /*2af10*/  @!P1 IMAD.MOV.U32 R4, RZ, RZ, R12 ;  /* 0x000000ffff049224 */ /* 0x001fe400078e000c */
[----:B------:R-:W-:-:S05]  /*2af20*/  @!P1 IMAD.MOV.U32 R5, RZ, RZ, R13 ;  /* 0x000000ffff059224 */ /* 0x000fca00078e000d */
[----:B------:R-:W4:Y:S04]  /*2af30*/  @!P1 LDG.E.U16 R11, desc[UR8][R4.64] ;  /* 0x00000008040b9981 */ /* 0x000f28000c1e1500 */
[----:B--2---:R-:W-:Y:S04]  /*2af40*/  STL [R1+0x26b4], R29 ;  /* 0x0026b41d01007387 */ /* 0x004fe80000100800 */
[----:B------:R-:W2:Y:S04]  /*2af50*/  LDL R4, [R1+0x714] ;  /* 0x0007140001047983 */ /* 0x000ea80000100800 */
[----:B------:R-:W2:Y:S01]  /*2af60*/  LDL R5, [R1+0x718] ;  /* 0x0007180001057983 */ /* 0x000ea20000100800 */
[----:B------:R-:W-:-:S03]  /*2af70*/  PRMT R10, RZ, 0x7610, R10 ;  /* 0x00007610ff0a7816 */ /* 0x000fc6000000000a */
[----:B------:R-:W3:Y:S04]  /*2af80*/  LDL R13, [R1+0x614] ;  /* 0x00061400010d7983 */ /* 0x000ee80000100800 */
[----:B------:R-:W3:Y:S04]  /*2af90*/  LDL R12, [R1+0x618] ;  /* 0x00061800010c7983 */ /* 0x000ee80000100800 */
[----:B----4-:R-:W-:Y:S01]  /*2afa0*/  STL [R1+0x26b8], R11 ;  /* 0x0026b80b01007387 */ /* 0x010fe20000100800 */
[----:B--2---:R-:W-:-:S04]  /*2afb0*/  @!P4 LOP3.LUT R5, R5, R4, RZ, 0x3c, !PT ;  /* 0x000000040505c212 */ /* 0x004fc800078e3cff */
[----:B------:R-:W-:-:S04]  /*2afc0*/  @!P4 LOP3.LUT R4, R5, R4, RZ, 0x3c, !PT ;  /* 0x000000040504c212 */ /* 0x000fc800078e3cff */
[----:B------:R-:W-:-:S05]  /*2afd0*/  @!P4 LOP3.LUT R5, R5, R4, RZ, 0x3c, !PT ;  /* 0x000000040505c212 */ /* 0x000fca00078e3cff */
[----:B------:R-:W2:Y:S04]  /*2afe0*/  @!P4 LDG.E.U16 R10, desc[UR8][R4.64] ;  /* 0x00000008040ac981 */ /* 0x000ea8000c1e1500 */
[----:B------:R-:W4:Y:S04]  /*2aff0*/  LDL R4, [R1+0x70c] ;  /* 0x00070c0001047983 */ /* 0x000f280000100800 */
[----:B------:R-:W4:Y:S01]  /*2b000*/  LDL R5, [R1+0x710] ;  /* 0x0007100001057983 */ /* 0x000f220000100800 */
[----:B------:R-:W-:-:S03]  /*2b010*/  PRMT R9, RZ, 0x7610, R9 ;  /* 0x00007610ff097816 */ /* 0x000fc60000000009 */
[----:B--2---:R-:W-:Y:S01]  /*2b020*/  STL [R1+0x26bc], R10 ;  /* 0x0026bc0a01007387 */ /* 0x004fe20000100800 */
[----:B----4-:R-:W-:-:S04]  /*2b030*/  @!P1 LOP3.LUT R5, R5, R4, RZ, 0x3c, !PT ;  /* 0x0000000405059212 */ /* 0x010fc800078e3cff */
        /* <DEDUP_REMOVED lines=10> */
[----:B------:R0:W2:Y:S04]  /*2b0e0*/  @!P4 LDG.E.U16 R8, desc[UR8][R4.64] ;  /* 0x000000080408c981 */ /* 0x0000a8000c1e1500 */
[----:B------:R-:W0:Y:S04]  /*2b0f0*/  LDL R4, [R1+0x68c] ;  /* 0x00068c0001047983 */ /* 0x000e280000100800 */
[----:B------:R-:W0:Y:S01]  /*2b100*/  LDL R5, [R1+0x690] ;  /* 0x0006900001057983 */ /* 0x000e220000100800 */
[----:B------:R-:W-:Y:S02]  /*2b110*/  PRMT R7, RZ, 0x7610, R7 ;  /* 0x00007610ff077816 */ /* 0x000fe40000000007 */
[----:B0-----:R-:W-:-:S04]  /*2b120*/  @!P1 LOP3.LUT R5, R5, R4, RZ, 0x3c, !PT ;  /* 0x0000000405059212 */ /* 0x001fc800078e3cff */
[----:B------:R-:W-:-:S04]  /*2b130*/  @!P1 LOP3.LUT R4, R5, R4, RZ, 0x3c, !PT ;  /* 0x0000000405049212 */ /* 0x000fc800078e3cff */
[----:B------:R-:W-:-:S05]  /*2b140*/  @!P1 LOP3.LUT R5, R5, R4, RZ, 0x3c, !PT ;  /* 0x0000000405059212 */ /* 0x000fca00078e3cff */
[----:B------:R-:W4:Y:S01]  /*2b150*/  @!P1 LDG.E.U16 R7, desc[UR8][R4.64] ;  /* 0x0000000804079981 */ /* 0x000f22000c1e1500 */
[----:B---3--:R-:W-:-:S03]  /*2b160*/  PRMT R6, RZ, 0x7610, R6 ;  /* 0x00007610ff067816 */ /* 0x008fc60000000006 */
[----:B--2---:R-:W-:Y:S04]  /*2b170*/  STL [R1+0x26c4], R8 ;  /* 0x0026c40801007387 */ /* 0x004fe80000100800 */
[----:B------:R-:W2:Y:S04]  /*2b180*/  @!P4 LDG.E.U16 R6, desc[UR8][R12.64] ;  /* 0x000000080c06c981 */ /* 0x000ea8000c1e1500 */
[----:B----4-:R-:W-:Y:S04]  /*2b190*/  STL [R1+0x26c8], R7 ;  /* 0x0026c80701007387 */ /* 0x010fe80000100800 */
[----:B------:R-:W3:Y:S04]  /*2b1a0*/  LDL R12, [R1+0x610] ;  /* 0x00061000010c7983 */ /* 0x000ee80000100800 */
[----:B------:R-:W3:Y:S01]  /*2b1b0*/  LDL R13, [R1+0x1530] ;  /* 0x00153000010d7983 */ /* 0x000ee20000100800 */
[----:B------:R-:W-:-:S03]  /*2b1c0*/  PRMT R5, RZ, 0x7610, R5 ;  /* 0x00007610ff057816 */ /* 0x000fc60000000005 */
[----:B--2---:R-:W-:Y:S01]  /*2b1d0*/  STL [R1+0x26cc], R6 ;  /* 0x0026cc0601007387 */ /* 0x004fe20000100800 */
[----:B---3--:R-:W-:-:S04]  /*2b1e0*/  @!P1 LOP3.LUT R13, R13, R12, RZ, 0x3c, !PT ;  /* 0x0000000c0d0d9212 */ /* 0x008fc800078e3cff */
[----:B------:R-:W-:-:S04]  /*2b1f0*/  @!P1 LOP3.LUT R12, R13, R12, RZ, 0x3c, !PT ;  /* 0x0000000c0d0c9212 */ /* 0x000fc800078e3cff */
[----:B------:R-:W-:-:S05]  /*2b200*/  @!P1 LOP3.LUT R13, R13, R12, RZ, 0x3c, !PT ;  /* 0x0000000c0d0d9212 */ /* 0x000fca00078e3cff */
[----:B------:R-:W2:Y:S04]  /*2b210*/  @!P1 LDG.E.U16 R5, desc[UR8][R12.64] ;  /* 0x000000080c059981 */ /* 0x000ea8000c1e1500 */
        /* <DEDUP_REMOVED lines=22> */
[----:B------:R-:W3:Y:S04]  /*2b380*/  @!P4 LDG.E.U16 R27, desc[UR8][R12.64] ;  /* 0x000000080c1bc981 */ /* 0x000ee8000c1e1500 */
[----:B--2---:R-:W-:Y:S04]  /*2b390*/  STL [R1+0x26d8], R3 ;  /* 0x0026d80301007387 */ /* 0x004fe80000100800 */
[----:B---3--:R0:W-:Y:S04]  /*2b3a0*/  STL [R1+0x60], R27 ;  /* 0x0000601b01007387 */ /* 0x0081e80000100800 */
        /* <DEDUP_REMOVED lines=16> */
[----:B------:R-:W4:Y:S04]  /*2b4b0*/  @!P4 LDG.E.U16 R25, desc[UR8][R12.64] ;  /* 0x000000080c19c981 */ /* 0x000f28000c1e1500 */
        /* <DEDUP_REMOVED lines=58> */
[----:B------:R-:W-:-:S03]  /*2b860*/  @!P1 IMAD.MOV.U32 R12, RZ, RZ, R14 ;  /* 0x000000ffff0c9224 */ /* 0x000fc600078e000e */
[----:B------:R-:W3:Y:S04]  /*2b870*/  LDL R14, [R1+0x1188] ;  /* 0x00118800010e7983 */ /* 0x000ee80000100800 */
[----:B--2---:R-:W2:Y:S04]  /*2b880*/  @!P1 LDG.E.U16 R17, desc[UR8][R12.64] ;  /* 0x000000080c119981 */ /* 0x004ea8000c1e1500 */
        /* <DEDUP_REMOVED lines=36> */
[----:B------:R-:W3:Y:S01]  /*2bad0*/  LDL R13, [R1+0x1184] ;  /* 0x00118400010d7983 */ /* 0x000ee20000100800 */
[----:B------:R-:W-:Y:S01]  /*2bae0*/  PRMT R11, RZ, 0x7610, R11 ;  /* 0x00007610ff0b7816 */ /* 0x000fe2000000000b */
[----:B0-----:R-:W-:Y:S02]  /*2baf0*/  @!P4 IMAD.MOV.U32 R12, RZ, RZ, R14 ;  /* 0x000000ffff0cc224 */ /* 0x001fe400078e000e */
[----:B--2---:R0:W-:Y:S01]  /*2bb00*/  STL [R1+0x2c], R6 ;  /* 0x00002c0601007387 */ /* 0x0041e20000100800 */
[----:B------:R-:W-:-:S03]  /*2bb10*/  PRMT R8, RZ, 0x7610, R8 ;  /* 0x00007610ff087816 */ /* 0x000fc60000000008 */
[----:B------:R-:W2:Y:S04]  /*2bb20*/  LDL R14, [R1+0x107c] ;  /* 0x00107c00010e7983 */ /* 0x000ea80000100800 */
[----:B---3--:R1:W3:Y:S04]  /*2bb30*/  @!P4 LDG.E.U16 R11, desc[UR8][R12.64] ;  /* 0x000000080c0bc981 */ /* 0x0082e8000c1e1500 */
[----:B0-----:R-:W2:Y:S04]  /*2bb40*/  LDL R6, [R1+0x1088] ;  /* 0x0010880001067983 */ /* 0x001ea80000100800 */
[----:B------:R-:W2:Y:S01]  /*2bb50*/  LDL R13, [R1+0x117c] ;  /* 0x00117c00010d7983 */ /* 0x000ea20000100800 */
[----:B-1----:R-:W-:-:S03]  /*2bb60*/  @!P1 IMAD.MOV.U32 R12, RZ, RZ, R10 ;  /* 0x000000ffff0c9224 */ /* 0x002fc600078e000a */
[----:B---3--:R0:W-:Y:S01]  /*2bb70*/  STL [R1+0x28], R11 ;  /* 0x0000280b01007387 */ /* 0x0081e20000100800 */
[----:B------:R-:W-:-:S03]  /*2bb80*/  PRMT R20, RZ, 0x7610, R20 ;  /* 0x00007610ff147816 */ /* 0x000fc60000000014 */
[----:B------:R-:W3:Y:S04]  /*2bb90*/  LDL R10, [R1+0x1004] ;  /* 0x00100400010a7983 */ /* 0x000ee80000100800 */
[----:B--2---:R1:W2:Y:S04]  /*2bba0*/  @!P1 LDG.E.U16 R8, desc[UR8][R12.64] ;  /* 0x000000080c089981 */ /* 0x0042a8000c1e1500 */
[----:B0-----:R-:W2:Y:S04]  /*2bbb0*/  LDL R11, [R1+0x1080] ;  /* 0x00108000010b7983 */ /* 0x001ea80000100800 */
[----:B------:R-:W1:Y:S04]  /*2bbc0*/  LDL R12, [R1+0x1104] ;  /* 0x00110400010c7983 */ /* 0x000e680000100800 */
[----:B------:R-:W1:Y:S02]  /*2bbd0*/  LDL R13, [R1+0x1108] ;  /* 0x00110800010d7983 */ /* 0x000e640000100800 */
[----:B-1----:R-:W-:-:S04]  /*2bbe0*/  @!P4 LOP3.LUT R13, R13, R12, RZ, 0x3c, !PT ;  /* 0x0000000c0d0dc212 */ /* 0x002fc800078e3cff */
        /* <DEDUP_REMOVED lines=15> */
[----:B--2---:R-:W-:Y:S04]  /*2bce0*/  STL [R1+0x1c], R2 ;  /* 0x00001c0201007387 */ /* 0x004fe80000100800 */
[----:B------:R-:W2:Y:S01]  /*2bcf0*/  LDL R13, [R1+0x1084] ;  /* 0x00108400010d7983 */ /* 0x000ea20000100800 */
[----:B------:R-:W-:Y:S01]  /*2bd00*/  @!P4 IMAD.MOV.U32 R12, RZ, RZ, R6 ;  /* 0x000000ffff0cc224 */ /* 0x000fe200078e0006 */
[----:B------:R-:W-:Y:S02]  /*2bd10*/  PRMT R4, RZ, 0x7610, R4 ;  /* 0x00007610ff047816 */ /* 0x000fe40000000004 */
[----:B------:R-:W-:Y:S01]  /*2bd20*/  PRMT R7, RZ, 0x7610, R7 ;  /* 0x00007610ff077816 */ /* 0x000fe20000000007 */
[----:B------:R-:W3:Y:S04]  /*2bd30*/  LDL R6, [R1+0xf84] ;  /* 0x000f840001067983 */ /* 0x000ee80000100800 */
[----:B--2---:R0:W2:Y:S02]  /*2bd40*/  @!P4 LDG.E.U16 R5, desc[UR8][R12.64] ;  /* 0x000000080c05c981 */ /* 0x0040a4000c1e1500 */
[----:B0-----:R-:W-:-:S02]  /*2bd50*/  @!P1 IMAD.MOV.U32 R12, RZ, RZ, R11 ;  /* 0x000000ffff0c9224 */ /* 0x001fc400078e000b */
[----:B------:R-:W-:-:S05]  /*2bd60*/  @!P1 IMAD.MOV.U32 R13, RZ, RZ, R14 ;  /* 0x000000ffff0d9224 */ /* 0x000fca00078e000e */
[----:B------:R0:W3:Y:S02]  /*2bd70*/  @!P1 LDG.E.U16 R4, desc[UR8][R12.64] ;  /* 0x000000080c049981 */ /* 0x0000e4000c1e1500 */
[----:B0-----:R-:W-:Y:S02]  /*2bd80*/  @!P4 IMAD.MOV.U32 R12, RZ, RZ, R8 ;  /* 0x000000ffff0cc224 */ /* 0x001fe400078e0008 */
[----:B------:R-:W-:-:S05]  /*2bd90*/  @!P4 IMAD.MOV.U32 R13, RZ, RZ, R10 ;  /* 0x000000ffff0dc224 */ /* 0x000fca00078e000a */
[----:B------:R-:W4:Y:S04]  /*2bda0*/  @!P4 LDG.E.U16 R7, desc[UR8][R12.64] ;  /* 0x000000080c07c981 */ /* 0x000f28000c1e1500 */
[----:B--2---:R0:W-:Y:S04]  /*2bdb0*/  STL [R1+0x18], R5 ;  /* 0x0000180501007387 */ /* 0x0041e80000100800 */
[----:B------:R-:W2:Y:S04]  /*2bdc0*/  LDL R14, [R1+0xf7c] ;  /* 0x000f7c00010e7983 */ /* 0x000ea80000100800 */
[----:B0-----:R-:W2:Y:S04]  /*2bdd0*/  LDL R5, [R1+0xf88] ;  /* 0x000f880001057983 */ /* 0x001ea80000100800 */
[----:B---3--:R0:W-:Y:S04]  /*2bde0*/  STL [R1+0x14], R4 ;  /* 0x0000140401007387 */ /* 0x0081e80000100800 */
[----:B------:R-:W3:Y:S04]  /*2bdf0*/  LDL R12, [R1+0xffc] ;  /* 0x000ffc00010c7983 */ /* 0x000ee80000100800 */
[----:B------:R-:W3:Y:S01]  /*2be00*/  LDL R13, [R1+0x1000] ;  /* 0x00100000010d7983 */ /* 0x000ee20000100800 */
[----:B------:R-:W-:-:S02]  /*2be10*/  PRMT R29, RZ, 0x7610, R29 ;  /* 0x00007610ff1d7816 */ /* 0x000fc4000000001d */
[----:B------:R-:W-:Y:S02]  /*2be20*/  PRMT R15, RZ, 0x7610, R15 ;  /* 0x00007610ff0f7816 */ /* 0x000fe4000000000f */
[----:B------:R-:W-:Y:S01]  /*2be30*/  PRMT R3, RZ, 0x7610, R3 ;  /* 0x00007610ff037816 */ /* 0x000fe20000000003 */
[----:B------:R-:W2:Y:S04]  /*2be40*/  LDL R11, [R1+0xf04] ;  /* 0x000f0400010b7983 */ /* 0x000ea80000100800 */
[----:B------:R-:W2:Y:S04]  /*2be50*/  LDL R10, [R1+0xf08] ;  /* 0x000f0800010a7983 */ /* 0x000ea80000100800 */
[----:B0-----:R-:W2:Y:S04]  /*2be60*/  LDL R4, [R1+0xf80] ;  /* 0x000f800001047983 */ /* 0x001ea80000100800 */
[----:B------:R-:W2:Y:S04]  /*2be70*/  LDL R8, [R1+0xefc] ;  /* 0x000efc0001087983 */ /* 0x000ea80000100800 */
[----:B----4-:R0:W-:Y:S04]  /*2be80*/  STL [R1+0x10], R7 ;  /* 0x0000100701007387 */ /* 0x0101e80000100800 */
[----:B0-----:R-:W4:Y:S01]  /*2be90*/  LDL R7, [R1+0xf00] ;  /* 0x000f000001077983 */ /* 0x001f220000100800 */
[----:B---3--:R-:W-:-:S04]  /*2bea0*/  @!P1 LOP3.LUT R13, R13, R12, RZ, 0x3c, !PT ;  /* 0x0000000c0d0d9212 */ /* 0x008fc800078e3cff */
[----:B------:R-:W-:-:S04]  /*2beb0*/  @!P1 LOP3.LUT R12, R13, R12, RZ, 0x3c, !PT ;  /* 0x0000000c0d0c9212 */ /* 0x000fc800078e3cff */
[----:B------:R-:W-:-:S05]  /*2bec0*/  @!P1 LOP3.LUT R13, R13, R12, RZ, 0x3c, !PT ;  /* 0x0000000c0d0d9212 */ /* 0x000fca00078e3cff */
[----:B------:R2:W3:Y:S02]  /*2bed0*/  @!P1 LDG.E.U16 R29, desc[UR8][R12.64] ;  /* 0x000000080c1d9981 */ /* 0x0004e4000c1e1500 */
[----:B--2---:R-:W-:Y:S02]  /*2bee0*/  @!P4 IMAD.MOV.U32 R12, RZ, RZ, R5 ;  /* 0x000000ffff0cc224 */ /* 0x004fe400078e0005 */
[----:B------:R-:W-:Y:S01]  /*2bef0*/  @!P4 IMAD.MOV.U32 R13, RZ, RZ, R6 ;  /* 0x000000ffff0dc224 */ /* 0x000fe200078e0006 */
[----:B------:R-:W2:Y:S04]  /*2bf00*/  LDL R5, [R1+0xe88] ;  /* 0x000e880001057983 */ /* 0x000ea80000100800 */
[----:B------:R-:W2:Y:S04]  /*2bf10*/  LDL R6, [R1+0xe84] ;  /* 0x000e840001067983 */ /* 0x000ea80000100800 */
[----:B------:R0:W2:Y:S02]  /*2bf20*/  @!P4 LDG.E.U16 R15, desc[UR8][R12.64] ;  /* 0x000000080c0fc981 */ /* 0x0000a4000c1e1500 */
[----:B0-----:R-:W-:-:S02]  /*2bf30*/  @!P1 IMAD.MOV.U32 R12, RZ, RZ, R4 ;  /* 0x000000ffff0c9224 */ /* 0x001fc400078e0004 */
[----:B------:R-:W-:Y:S01]  /*2bf40*/  @!P1 IMAD.MOV.U32 R13, RZ, RZ, R14 ;  /* 0x000000ffff0d9224 */ /* 0x000fe200078e000e */
[----:B------:R-:W2:Y:S04]  /*2bf50*/  LDL R4, [R1+0xe7c] ;  /* 0x000e7c0001047983 */ /* 0x000ea80000100800 */
[----:B------:R0:W2:Y:S01]  /*2bf60*/  @!P1 LDG.E.U16 R3, desc[UR8][R12.64] ;  /* 0x000000080c039981 */ /* 0x0000a2000c1e1500 */
[----:B------:R-:W-:Y:S02]  /*2bf70*/  PRMT R9, RZ, 0x7610, R9 ;  /* 0x00007610ff097816 */ /* 0x000fe40000000009 */
[----:B------:R-:W-:Y:S01]  /*2bf80*/  PRMT R27, RZ, 0x7610, R27 ;  /* 0x00007610ff1b7816 */ /* 0x000fe2000000001b */
[----:B0-----:R-:W-:Y:S02]  /*2bf90*/  @!P4 IMAD.MOV.U32 R12, RZ, RZ, R10 ;  /* 0x000000ffff0cc224 */ /* 0x001fe400078e000a */
[----:B------:R-:W-:-:S05]  /*2bfa0*/  @!P4 IMAD.MOV.U32 R13, RZ, RZ, R11 ;  /* 0x000000ffff0dc224 */ /* 0x000fca00078e000b */
[----:B------:R4:W3:Y:S02]  /*2bfb0*/  @!P4 LDG.E.U16 R9, desc[UR8][R12.64] ;  /* 0x000000080c09c981 */ /* 0x0008e4000c1e1500 */
[----:B----4-:R-:W-:Y:S02]  /*2bfc0*/  @!P1 IMAD.MOV.U32 R12, RZ, RZ, R7 ;  /* 0x000000ffff0c9224 */ /* 0x010fe400078e0007 */
[----:B------:R-:W-:-:S05]  /*2bfd0*/  @!P1 IMAD.MOV.U32 R13, RZ, RZ, R8 ;  /* 0x000000ffff0d9224 */ /* 0x000fca00078e0008 */
[----:B------:R0:W4:Y:S01]  /*2bfe0*/  @!P1 LDG.E.U16 R27, desc[UR8][R12.64] ;  /* 0x000000080c1b9981 */ /* 0x000122000c1e1500 */
[----:B------:R-:W-:-:S03]  /*2bff0*/  PRMT R26, RZ, 0x7610, R26 ;  /* 0x00007610ff1a7816 */ /* 0x000fc6000000001a */
[----:B--2---:R1:W-:Y:S04]  /*2c000*/  STL [R1+0x4], R3 ;  /* 0x0000040301007387 */ /* 0x0043e80000100800 */
[----:B------:R-:W2:Y:S04]  /*2c010*/  LDL R8, [R1+0xe04] ;  /* 0x000e040001087983 */ /* 0x000ea80000100800 */
[----:B------:R-:W2:Y:S04]  /*2c020*/  LDL R7, [R1+0xe08] ;  /* 0x000e080001077983 */ /* 0x000ea80000100800 */
[----:B-1----:R-:W2:Y:S01]  /*2c030*/  LDL R3, [R1+0xe80] ;  /* 0x000e800001037983 */ /* 0x002ea20000100800 */
[----:B0-----:R-:W-:-:S02]  /*2c040*/  @!P4 IMAD.MOV.U32 R12, RZ, RZ, R5 ;  /* 0x000000ffff0cc224 */ /* 0x001fc400078e0005 */
[----:B------:R-:W-:-:S05]  /*2c050*/  @!P4 IMAD.MOV.U32 R13, RZ, RZ, R6 ;  /* 0x000000ffff0dc224 */ /* 0x000fca00078e0006 */
[----:B------:R0:W3:Y:S01]  /*2c060*/  @!P4 LDG.E.U16 R26, desc[UR8][R12.64] ;  /* 0x000000080c1ac981 */ /* 0x0000e2000c1e1500 */
[----:B------:R-:W-:Y:S01]  /*2c070*/  PRMT R25, RZ, 0x7610, R25 ;  /* 0x00007610ff197816 */ /* 0x000fe20000000019 */
[----:B0-----:R-:W-:Y:S01]  /*2c080*/  @!P1 IMAD.MOV.U32 R13, RZ, RZ, R4 ;  /* 0x000000ffff0d9224 */ /* 0x001fe200078e0004 */
[----:B------:R-:W-:Y:S01]  /*2c090*/  PRMT R24, RZ, 0x7610, R24 ;  /* 0x00007610ff187816 */ /* 0x000fe20000000018 */
[----:B----4-:R-:W-:Y:S04]  /*2c0a0*/  STL [R1+0x2654], R27 ;  /* 0x0026541b01007387 */ /* 0x010fe80000100800 */
[----:B------:R-:W4:Y:S04]  /*2c0b0*/  LDL R6, [R1+0xdfc] ;  /* 0x000dfc0001067983 */ /* 0x000f280000100800 */
[----:B------:R-:W4:Y:S01]  /*2c0c0*/  LDL R5, [R1+0xe00] ;  /* 0x000e000001057983 */ /* 0x000f220000100800 */
[----:B--2---:R-:W-:-:S05]  /*2c0d0*/  @!P1 IMAD.MOV.U32 R12, RZ, RZ, R3 ;  /* 0x000000ffff0c9224 */ /* 0x004fca00078e0003 */
[----:B------:R0:W2:Y:S02]  /*2c0e0*/  @!P1 LDG.E.U16 R25, desc[UR8][R12.64] ;  /* 0x000000080c199981 */ /* 0x0000a4000c1e1500 */
[----:B0-----:R-:W-:Y:S02]  /*2c0f0*/  @!P4 IMAD.MOV.U32 R12, RZ, RZ, R7 ;  /* 0x000000ffff0cc224 */ /* 0x001fe400078e0007 */
[----:B------:R-:W-:-:S05]  /*2c100*/  @!P4 IMAD.MOV.U32 R13, RZ, RZ, R8 ;  /* 0x000000ffff0dc224 */ /* 0x000fca00078e0008 */
[----:B------:R4:W2:Y:S04]  /*2c110*/  @!P4 LDG.E.U16 R24, desc[UR8][R12.64] ;  /* 0x000000080c18c981 */ /* 0x0008a8000c1e1500 */
[----:B---3--:R-:W-:Y:S04]  /*2c120*/  STL [R1+0x2658], R26 ;  /* 0x0026581a01007387 */ /* 0x008fe80000100800 */
[----:B------:R-:W3:Y:S04]  /*2c130*/  LDL R10, [R1+0xd84] ;  /* 0x000d8400010a7983 */ /* 0x000ee80000100800 */
[----:B------:R0:W-:Y:S04]  /*2c140*/  STL [R1], R9 ;  /* 0x0000000901007387 */ /* 0x0001e80000100800 */
[----:B0-----:R-:W3:Y:S04]  /*2c150*/  LDL R9, [R1+0xd88] ;  /* 0x000d880001097983 */ /* 0x001ee80000100800 */
[----:B------:R-:W-:Y:S04]  /*2c160*/  STL [R1+0xc], R29 ;  /* 0x00000c1d01007387 */ /* 0x000fe80000100800 */
[----:B------:R-:W3:Y:S04]  /*2c170*/  LDL R4, [R1+0xd7c] ;  /* 0x000d7c0001047983 */ /* 0x000ee80000100800 */
[----:B------:R-:W3:Y:S01]  /*2c180*/  LDL R3, [R1+0xd80] ;  /* 0x000d800001037983 */ /* 0x000ee20000100800 */
[----:B----4-:R-:W-:-:S02]  /*2c190*/  @!P1 IMAD.MOV.U32 R12, RZ, RZ, R5 ;  /* 0x000000ffff0c9224 */ /* 0x010fc400078e0005 */
[----:B------:R-:W-:Y:S01]  /*2c1a0*/  @!P1 IMAD.MOV.U32 R13, RZ, RZ, R6 ;  /* 0x000000ffff0d9224 */ /* 0x000fe200078e0006 */
[----:B------:R-:W-:Y:S02]  /*2c1b0*/  PRMT R23, RZ, 0x7610, R23 ;  /* 0x00007610ff177816 */ /* 0x000fe40000000017 */
[----:B------:R-:W-:-:S04]  /*2c1c0*/  PRMT R22, RZ, 0x7610, R22 ;  /* 0x00007610ff167816 */ /* 0x000fc80000000016 */
[----:B------:R3:W4:Y:S04]  /*2c1d0*/  @!P1 LDG.E.U16 R23, desc[UR8][R12.64] ;  /* 0x000000080c179981 */ /* 0x000728000c1e1500 */
[----:B--2---:R-:W-:Y:S04]  /*2c1e0*/  STL [R1+0x265c], R25 ;  /* 0x00265c1901007387 */ /* 0x004fe80000100800 */
[----:B------:R0:W-:Y:S04]  /*2c1f0*/  STL [R1+0x8], R15 ;  /* 0x0000080f01007387 */ /* 0x0001e80000100800 */
[----:B------:R-:W0:Y:S04]  /*2c200*/  LDL R8, [R1+0xd04] ;  /* 0x000d040001087983 */ /* 0x000e280000100800 */
[----:B------:R-:W2:Y:S04]  /*2c210*/  LDL R7, [R1+0xd08] ;  /* 0x000d080001077983 */ /* 0x000ea80000100800 */
[----:B------:R-:W-:Y:S04]  /*2c220*/  STL [R1+0x2660], R24 ;  /* 0x0026601801007387 */ /* 0x000fe80000100800 */
[----:B------:R-:W2:Y:S04]  /*2c230*/  LDL R6, [R1+0xcfc] ;  /* 0x000cfc0001067983 */ /* 0x000ea80000100800 */
[----:B------:R-:W2:Y:S01]  /*2c240*/  LDL R5, [R1+0xd00] ;  /* 0x000d000001057983 */ /* 0x000ea20000100800 */
[----:B---3--:R-:W-:-:S02]  /*2c250*/  @!P4 IMAD.MOV.U32 R13, RZ, RZ, R10 ;  /* 0x000000ffff0dc224 */ /* 0x008fc400078e000a */
[----:B------:R-:W-:-:S05]  /*2c260*/  @!P4 IMAD.MOV.U32 R12, RZ, RZ, R9 ;  /* 0x000000ffff0cc224 */ /* 0x000fca00078e0009 */
[----:B------:R1:W3:Y:S01]  /*2c270*/  @!P4 LDG.E.U16 R22, desc[UR8][R12.64] ;  /* 0x000000080c16c981 */ /* 0x0002e2000c1e1500 */
[----:B------:R-:W-:Y:S02]  /*2c280*/  PRMT R21, RZ, 0x7610, R21 ;  /* 0x00007610ff157816 */ /* 0x000fe40000000015 */
[----:B------:R-:W-:Y:S01]  /*2c290*/  PRMT R16, RZ, 0x7610, R16 ;  /* 0x00007610ff107816 */ /* 0x000fe20000000010 */
[----:B-1----:R-:W-:Y:S02]  /*2c2a0*/  @!P1 IMAD.MOV.U32 R12, RZ, RZ, R3 ;  /* 0x000000ffff0c9224 */ /* 0x002fe400078e0003 */
[----:B------:R-:W-:-:S05]  /*2c2b0*/  @!P1 IMAD.MOV.U32 R13, RZ, RZ, R4 ;  /* 0x000000ffff0d9224 */ /* 0x000fca00078e0004 */
[----:B------:R1:W3:Y:S02]  /*2c2c0*/  @!P1 LDG.E.U16 R21, desc[UR8][R12.64] ;  /* 0x000000080c159981 */ /* 0x0002e4000c1e1500 */
[----:B-1----:R-:W-:Y:S02]  /*2c2d0*/  PRMT R12, RZ, 0x7610, R12 ;  /* 0x00007610ff0c7816 */ /* 0x002fe4000000000c */
[----:B----4-:R-:W-:Y:S01]  /*2c2e0*/  STL [R1+0x2664], R23 ;  /* 0x0026641701007387 */ /* 0x010fe20000100800 */
[----:B0-----:R-:W-:Y:S02]  /*2c2f0*/  @!P4 IMAD.MOV.U32 R15, RZ, RZ, R8 ;  /* 0x000000ffff0fc224 */ /* 0x001fe400078e0008 */
[----:B--2---:R-:W-:-:S05]  /*2c300*/  @!P4 IMAD.MOV.U32 R14, RZ, RZ, R7 ;  /* 0x000000ffff0ec224 */ /* 0x004fca00078e0007 */
[----:B------:R0:W2:Y:S02]  /*2c310*/  @!P4 LDG.E.U16 R16, desc[UR8][R14.64] ;  /* 0x000000080e10c981 */ /* 0x0000a4000c1e1500 */
[----:B0-----:R-:W-:Y:S02]  /*2c320*/  @!P1 IMAD.MOV.U32 R14, RZ, RZ, R5 ;  /* 0x000000ffff0e9224 */ /* 0x001fe400078e0005 */
[----:B------:R-:W-:-:S05]  /*2c330*/  @!P1 IMAD.MOV.U32 R15, RZ, RZ, R6 ;  /* 0x000000ffff0f9224 */ /* 0x000fca00078e0006 */
[----:B------:R-:W4:Y:S04]  /*2c340*/  @!P1 LDG.E.U16 R12, desc[UR8][R14.64] ;  /* 0x000000080e0c9981 */ /* 0x000f28000c1e1500 */
[----:B---3--:R-:W-:Y:S04]  /*2c350*/  STL [R1+0x2668], R22 ;  /* 0x0026681601007387 */ /* 0x008fe80000100800 */
[----:B------:R-:W3:Y:S04]  /*2c360*/  LDL R4, [R1+0xc84] ;  /* 0x000c840001047983 */ /* 0x000ee80000100800 */
[----:B------:R-:W3:Y:S04]  /*2c370*/  LDL R3, [R1+0xc88] ;  /* 0x000c880001037983 */ /* 0x000ee80000100800 */
[----:B------:R0:W-:Y:S04]  /*2c380*/  STL [R1+0x266c], R21 ;  /* 0x00266c1501007387 */ /* 0x0001e80000100800 */
[----:B------:R-:W3:Y:S04]  /*2c390*/  LDL R11, [R1+0xc80] ;  /* 0x000c8000010b7983 */ /* 0x000ee80000100800 */
[----:B0-----:R-:W3:Y:S04]  /*2c3a0*/  LDL R21, [R1+0xc7c] ;  /* 0x000c7c0001157983 */ /* 0x001ee80000100800 */
[----:B--2---:R-:W-:Y:S04]  /*2c3b0*/  STL [R1+0x2670], R16 ;  /* 0x0026701001007387 */ /* 0x004fe80000100800 */
[----:B------:R-:W2:Y:S04]  /*2c3c0*/  LDL R10, [R1+0xc04] ;  /* 0x000c0400010a7983 */ /* 0x000ea80000100800 */
[----:B------:R-:W2:Y:S04]  /*2c3d0*/  LDL R9, [R1+0xc08] ;  /* 0x000c080001097983 */ /* 0x000ea80000100800 */
[----:B------:R-:W2:Y:S04]  /*2c3e0*/  LDL R8, [R1+0xbfc] ;  /* 0x000bfc0001087983 */ /* 0x000ea80000100800 */
[----:B------:R-:W2:Y:S04]  /*2c3f0*/  LDL R7, [R1+0xc00] ;  /* 0x000c000001077983 */ /* 0x000ea80000100800 */
[----:B------:R-:W2:Y:S04]  /*2c400*/  LDL R5, [R1+0xb88] ;  /* 0x000b880001057983 */ /* 0x000ea80000100800 */
[----:B----4-:R-:W-:Y:S04]  /*2c410*/  STL [R1+0x2674], R12 ;  /* 0x0026740c01007387 */ /* 0x010fe80000100800 */
[----:B------:R-:W4:Y:S01]  /*2c420*/  LDL R6, [R1+0xb84] ;  /* 0x000b840001067983 */ /* 0x000f220000100800 */
[----:B---3--:R-:W-:-:S02]  /*2c430*/  @!P4 IMAD.MOV.U32 R15, RZ, RZ, R4 ;  /* 0x000000ffff0fc224 */ /* 0x008fc400078e0004 */
[----:B------:R-:W-:Y:S01]  /*2c440*/  @!P4 IMAD.MOV.U32 R14, RZ, RZ, R3 ;  /* 0x000000ffff0ec224 */ /* 0x000fe200078e0003 */
[----:B------:R-:W3:Y:S04]  /*2c450*/  LDL R4, [R1+0x15fc] ;  /* 0x0015fc0001047983 */ /* 0x000ee80000100800 */
[----:B------:R-:W3:Y:S01]  /*2c460*/  LDL R3, [R1+0x1608] ;  /* 0x0016080001037983 */ /* 0x000ee20000100800 */
[----:B------:R-:W-:Y:S02]  /*2c470*/  PRMT R13, RZ, 0x7610, R13 ;  /* 0x00007610ff0d7816 */ /* 0x000fe4000000000d */
[----:B------:R-:W-:-:S04]  /*2c480*/  PRMT R17, RZ, 0x7610, R17 ;  /* 0x00007610ff117816 */ /* 0x000fc80000000011 */
[----:B------:R0:W3:Y:S01]  /*2c490*/  @!P4 LDG.E.U16 R13, desc[UR8][R14.64] ;  /* 0x000000080e0dc981 */ /* 0x0000e2000c1e1500 */
[----:B------:R-:W-:Y:S01]  /*2c4a0*/  PRMT R18, RZ, 0x7610, R18 ;  /* 0x00007610ff127816 */ /* 0x000fe20000000012 */
[----:B0-----:R-:W-:Y:S02]  /*2c4b0*/  @!P1 IMAD.MOV.U32 R14, RZ, RZ, R11 ;  /* 0x000000ffff0e9224 */ /* 0x001fe400078e000b */
[----:B------:R-:W-:-:S05]  /*2c4c0*/  @!P1 IMAD.MOV.U32 R15, RZ, RZ, R21 ;  /* 0x000000ffff0f9224 */ /* 0x000fca00078e0015 */
[----:B------:R2:W3:Y:S01]  /*2c4d0*/  @!P1 LDG.E.U16 R17, desc[UR8][R14.64] ;  /* 0x000000080e119981 */ /* 0x0004e2000c1e1500 */
[----:B------:R-:W-:Y:S02]  /*2c4e0*/  PRMT R19, RZ, 0x7610, R19 ;  /* 0x00007610ff137816 */ /* 0x000fe40000000013 */
[----:B------:R-:W-:Y:S02]  /*2c4f0*/  PRMT R20, RZ, 0x7610, R20 ;  /* 0x00007610ff147816 */ /* 0x000fe40000000014 */
[----:B------:R-:W-:Y:S01]  /*2c500*/  PRMT R28, RZ, 0x7610, R28 ;  /* 0x00007610ff1c7816 */ /* 0x000fe2000000001c */
[----:B--2---:R-:W-:Y:S02]  /*2c510*/  @!P4 IMAD.MOV.U32 R15, RZ, RZ, R10 ;  /* 0x000000ffff0fc224 */ /* 0x004fe400078e000a */
[----:B------:R-:W-:-:S05]  /*2c520*/  @!P4 IMAD.MOV.U32 R14, RZ, RZ, R9 ;  /* 0x000000ffff0ec224 */ /* 0x000fca00078e0009 */
[----:B------:R0:W2:Y:S02]  /*2c530*/  @!P4 LDG.E.U16 R18, desc[UR8][R14.64] ;  /* 0x000000080e12c981 */ /* 0x0000a4000c1e1500 */
[----:B0-----:R-:W-:Y:S02]  /*2c540*/  @!P1 IMAD.MOV.U32 R14, RZ, RZ, R7 ;  /* 0x000000ffff0e9224 */ /* 0x001fe400078e0007 */
[----:B------:R-:W-:-:S05]  /*2c550*/  @!P1 IMAD.MOV.U32 R15, RZ, RZ, R8 ;  /* 0x000000ffff0f9224 */ /* 0x000fca00078e0008 */
[----:B------:R0:W2:Y:S02]  /*2c560*/  @!P1 LDG.E.U16 R19, desc[UR8][R14.64] ;  /* 0x000000080e139981 */ /* 0x0000a4000c1e1500 */
[----:B0-----:R-:W-:Y:S02]  /*2c570*/  @!P4 IMAD.MOV.U32 R14, RZ, RZ, R5 ;  /* 0x000000ffff0ec224 */ /* 0x001fe400078e0005 */
[----:B----4-:R-:W-:-:S05]  /*2c580*/  @!P4 IMAD.MOV.U32 R15, RZ, RZ, R6 ;  /* 0x000000ffff0fc224 */ /* 0x010fca00078e0006 */
[----:B------:R3:W4:Y:S02]  /*2c590*/  @!P4 LDG.E.U16 R20, desc[UR8][R14.64] ;  /* 0x000000080e14c981 */ /* 0x000724000c1e1500 */
[----:B---3--:R-:W-:Y:S02]  /*2c5a0*/  @!P4 IMAD.MOV.U32 R14, RZ, RZ, R3 ;  /* 0x000000ffff0ec224 */ /* 0x008fe400078e0003 */
[----:B------:R-:W-:-:S05]  /*2c5b0*/  @!P4 IMAD.MOV.U32 R15, RZ, RZ, R4 ;  /* 0x000000ffff0fc224 */ /* 0x000fca00078e0004 */
[----:B------:R-:W3:Y:S04]  /*2c5c0*/  @!P4 LDG.E.U16 R28, desc[UR8][R14.64] ;  /* 0x000000080e1cc981 */ /* 0x000ee8000c1e1500 */
[----:B------:R-:W-:Y:S04]  /*2c5d0*/  STL [R1+0x2678], R13 ;  /* 0x0026780d01007387 */ /* 0x000fe80000100800 */
[----:B------:R-:W-:Y:S04]  /*2c5e0*/  STL [R1+0x267c], R17 ;  /* 0x00267c1101007387 */ /* 0x000fe80000100800 */
[----:B--2---:R-:W-:Y:S04]  /*2c5f0*/  STL [R1+0x2680], R18 ;  /* 0x0026801201007387 */ /* 0x004fe80000100800 */
[----:B------:R-:W-:Y:S04]  /*2c600*/  STL [R1+0x2684], R19 ;  /* 0x0026841301007387 */ /* 0x000fe80000100800 */
[----:B----4-:R-:W-:Y:S04]  /*2c610*/  STL [R1+0x2688], R20 ;  /* 0x0026881401007387 */ /* 0x010fe80000100800 */
[----:B------:R-:W2:Y:S04]  /*2c620*/  LDL R3, [R1+0x160c] ;  /* 0x00160c0001037983 */ /* 0x000ea80000100800 */
[----:B------:R-:W4:Y:S04]  /*2c630*/  LDL R4, [R1+0x1604] ;  /* 0x0016040001047983 */ /* 0x000f280000100800 */
[----:B---3--:R-:W-:Y:S04]  /*2c640*/  STL [R1+0x20f0], R28 ;  /* 0x0020f01c01007387 */ /* 0x008fe80000100800 */
        /* <DEDUP_REMOVED lines=128> */
[----:B0-----:R-:W3:Y:S04]  /*2ce50*/  LDL.LU R28, [R1+0x2f8] ;  /* 0x0002f800011c7983 */ /* 0x001ee80000300800 */
        /* <DEDUP_REMOVED lines=15> */
[----:B------:R-:W-:Y:S01]  /*2cf50*/  PRMT R0, RZ, 0x7610, R0 ;  /* 0x00007610ff007816 */ /* 0x000fe20000000000 */
[----:B--2---:R-:W-:-:S02]  /*2cf60*/  @!P1 IMAD.MOV.U32 R14, RZ, RZ, R3 ;  /* 0x000000ffff0e9224 */ /* 0x004fc400078e0003 */
[----:B----4-:R-:W-:Y:S01]  /*2cf70*/  @!P1 IMAD.MOV.U32 R15, RZ, RZ, R4 ;  /* 0x000000ffff0f9224 */ /* 0x010fe200078e0004 */
[----:B------:R-:W2:Y:S04]  /*2cf80*/  LDL.LU R3, [R1+0x2f4] ;  /* 0x0002f40001037983 */ /* 0x000ea80000300800 */
[----:B------:R-:W4:Y:S04]  /*2cf90*/  LDL.LU R4, [R1+0x2ec] ;  /* 0x0002ec0001047983 */ /* 0x000f280000300800 */
[----:B------:R-:W2:Y:S04]  /*2cfa0*/  LDL.LU R5, [R1+0x2e4] ;  /* 0x0002e40001057983 */ /* 0x000ea80000300800 */
[----:B------:R-:W2:Y:S04]  /*2cfb0*/  LDL.LU R6, [R1+0x2dc] ;  /* 0x0002dc0001067983 */ /* 0x000ea80000300800 */
[----:B------:R-:W2:Y:S04]  /*2cfc0*/  LDL.LU R7, [R1+0x2d4] ;  /* 0x0002d40001077983 */ /* 0x000ea80000300800 */
[----:B------:R-:W2:Y:S04]  /*2cfd0*/  LDL.LU R8, [R1+0x2cc] ;  /* 0x0002cc0001087983 */ /* 0x000ea80000300800 */
[----:B------:R-:W2:Y:S04]  /*2cfe0*/  LDL.LU R9, [R1+0x2c4] ;  /* 0x0002c40001097983 */ /* 0x000ea80000300800 */
[----:B------:R-:W2:Y:S04]  /*2cff0*/  LDL.LU R10, [R1+0x2bc] ;  /* 0x0002bc00010a7983 */ /* 0x000ea80000300800 */
[----:B------:R-:W2:Y:S04]  /*2d000*/  LDL.LU R11, [R1+0x2b4] ;  /* 0x0002b400010b7983 */ /* 0x000ea80000300800 */
[----:B------:R-:W2:Y:S04]  /*2d010*/  @!P1 LDG.E.U16 R0, desc[UR8][R14.64] ;  /* 0x000000080e009981 */ /* 0x000ea8000c1e1500 */
[----:B------:R0:W-:Y:S04]  /*2d020*/  STL [R1+0x2694], R14 ;  /* 0x0026940e01007387 */ /* 0x0001e80000100800 */
[----:B0-----:R-:W4:Y:S01]  /*2d030*/  LDL.LU R14, [R1+0x280] ;  /* 0x00028000010e7983 */ /* 0x001f220000300800 */
[----:B------:R-:W0:Y:S03]  /*2d040*/  S2R R2, SR_TID.X ;  /* 0x0000000000027919 */ /* 0x000e260000002100 */
[----:B------:R-:W-:Y:S01]  /*2d050*/  STL [R1+0x2690], R15 ;  /* 0x0026900f01007387 */ /* 0x000fe20000100800 */
[----:B0-----:R-:W-:-:S05]  /*2d060*/  LOP3.LUT R2, R2, 0x3f, RZ, 0xc0, !PT ;  /* 0x0000003f02027812 */ /* 0x001fca00078ec0ff */
[----:B------:R-:W-:-:S05]  /*2d070*/  IMAD.SHL.U32 R2, R2, 0x2, RZ ;  /* 0x0000000202027824 */ /* 0x000fca00078e00ff */
[----:B---3--:R-:W-:Y:S04]  /*2d080*/  STS.U16 [R2+UR5+0x10100], R28 ;  /* 0x0101001c02007988 */ /* 0x008fe80008000405 */
[----:B------:R0:W-:Y:S04]  /*2d090*/  STS.U16 [R2+UR5+0x10300], R29 ;  /* 0x0103001d02007988 */ /* 0x0001e80008000405 */
[----:B------:R-:W-:Y:S04]  /*2d0a0*/  STS.U16 [R2+UR5+0x10200], R20 ;  /* 0x0102001402007988 */ /* 0x000fe80008000405 */
        /* <DEDUP_REMOVED lines=12> */
[----:B--2---:R-:W-:Y:S04]  /*2d170*/  STL [R1+0x20ec], R0 ;  /* 0x0020ec0001007387 */ /* 0x004fe80000100800 */
[----:B------:R1:W-:Y:S04]  /*2d180*/  STL [R1+0x2698], R0 ;  /* 0x0026980001007387 */ /* 0x0003e80000100800 */
[----:B0-----:R-:W2:Y:S04]  /*2d190*/  LDL.LU R29, [R1+0x2ac] ;  /* 0x0002ac00011d7983 */ /* 0x001ea80000300800 */
[----:B----4-:R0:W-:Y:S01]  /*2d1a0*/  STS.U16 [R2+UR5+0x10000], R14 ;  /* 0x0100000e02007988 */ /* 0x0101e20008000405 */
[----:B-1----:R-:W-:-:S03]  /*2d1b0*/  LOP3.LUT R0, R2, 0x10, RZ, 0x3c, !PT ;  /* 0x0000001002007812 */ /* 0x002fc600078e3cff */
[----:B0-----:R-:W3:Y:S04]  /*2d1c0*/  LDL.LU R2, [R1+0x294] ;  /* 0x0002940001027983 */ /* 0x001ee80000300800 */
[----:B---3--:R0:W-:Y:S04]  /*2d1d0*/  STL [R1+0x2704], R2 ;  /* 0x0027040201007387 */ /* 0x0081e80000100800 */
[----:B0-----:R-:W3:Y:S04]  /*2d1e0*/  LDL.LU R2, [R1+0x29c] ;  /* 0x00029c0001027983 */ /* 0x001ee80000300800 */
[----:B------:R-:W-:Y:S04]  /*2d1f0*/  STS.U16 [R0+UR5+0x10080], R27 ;  /* 0x0100801b00007988 */ /* 0x000fe80008000405 */
[----:B------:R-:W-:Y:S04]  /*2d200*/  STS.U16 [R0+UR5+0x10180], R3 ;  /* 0x0101800300007988 */ /* 0x000fe80008000405 */
[----:B------:R-:W-:Y:S04]  /*2d210*/  STS.U16 [R0+UR5+0x10280], R4 ;  /* 0x0102800400007988 */ /* 0x000fe80008000405 */
[----:B------:R-:W-:Y:S04]  /*2d220*/  STS.U16 [R0+UR5+0x10380], R5 ;  /* 0x0103800500007988 */ /* 0x000fe80008000405 */
[----:B------:R-:W-:Y:S04]  /*2d230*/  STS.U16 [R0+UR5+0x10480], R6 ;  /* 0x0104800600007988 */ /* 0x000fe80008000405 */
[----:B---3--:R0:W-:Y:S04]  /*2d240*/  STL [R1+0x2708], R2 ;  /* 0x0027080201007387 */ /* 0x0081e80000100800 */
[----:B0-----:R-:W3:Y:S04]  /*2d250*/  LDL.LU R2, [R1+0x2a4] ;  /* 0x0002a40001027983 */ /* 0x001ee80000300800 */
        /* <DEDUP_REMOVED lines=20> */
[----:B------:R0:W-:Y:S04]  /*2d3a0*/  STS.U16 [R0+UR5+0x10580], R7 ;  /* 0x0105800700007988 */ /* 0x0001e80008000405 */
[----:B------:R-:W4:Y:S04]  /*2d3b0*/  LDL.LU R6, [R1+0x234] ;  /* 0x0002340001067983 */ /* 0x000f280000300800 */
[----:B------:R1:W-:Y:S04]  /*2d3c0*/  STS.U16 [R0+UR5+0x10680], R8 ;  /* 0x0106800800007988 */ /* 0x0003e80008000405 */
[----:B------:R0:W-:Y:S04]  /*2d3d0*/  STS.U16 [R0+UR5+0x10780], R9 ;  /* 0x0107800900007988 */ /* 0x0001e80008000405 */
[----:B------:R0:W-:Y:S04]  /*2d3e0*/  STS.U16 [R0+UR5+0x10880], R10 ;  /* 0x0108800a00007988 */ /* 0x0001e80008000405 */
[----:B------:R1:W-:Y:S04]  /*2d3f0*/  STS.U16 [R0+UR5+0x10980], R11 ;  /* 0x0109800b00007988 */ /* 0x0003e80008000405 */
[----:B--2---:R2:W-:Y:S04]  /*2d400*/  STS.U16 [R0+UR5+0x10a80], R29 ;  /* 0x010a801d00007988 */ /* 0x0045e80008000405 */
[----:B0-----:R-:W4:Y:S04]  /*2d410*/  LDL.LU R7, [R1+0x230] ;  /* 0x0002300001077983 */ /* 0x001f280000300800 */
[----:B-1----:R-:W4:Y:S04]  /*2d420*/  LDL.LU R8, [R1+0x22c] ;  /* 0x00022c0001087983 */ /* 0x002f280000300800 */
[----:B------:R-:W4:Y:S04]  /*2d430*/  LDL.LU R9, [R1+0x228] ;  /* 0x0002280001097983 */ /* 0x000f280000300800 */
[----:B------:R-:W4:Y:S04]  /*2d440*/  LDL.LU R10, [R1+0x224] ;  /* 0x00022400010a7983 */ /* 0x000f280000300800 */
[----:B------:R-:W4:Y:S04]  /*2d450*/  LDL.LU R11, [R1+0x220] ;  /* 0x00022000010b7983 */ /* 0x000f280000300800 */
[----:B--2---:R-:W2:Y:S04]  /*2d460*/  LDL.LU R29, [R1+0x21c] ;  /* 0x00021c00011d7983 */ /* 0x004ea80000300800 */
[----:B---3--:R0:W-:Y:S04]  /*2d470*/  STS.U16 [R0+UR5+0x10b80], R2 ;  /* 0x010b800200007988 */ /* 0x0081e80008000405 */
[----:B0-----:R-:W3:Y:S04]  /*2d480*/  LDL.LU R2, [R1+0x2708] ;  /* 0x0027080001027983 */ /* 0x001ee80000300800 */
[----:B---3--:R0:W-:Y:S04]  /*2d490*/  STS.U16 [R0+UR5+0x10c80], R2 ;  /* 0x010c800200007988 */ /* 0x0081e80008000405 */
[----:B0-----:R-:W3:Y:S04]  /*2d4a0*/  LDL.LU R2, [R1+0x2704] ;  /* 0x0027040001027983 */ /* 0x001ee80000300800 */
[----:B------:R-:W-:Y:S04]  /*2d4b0*/  STL [R1+0x26e8], R0 ;  /* 0x0026e80001007387 */ /* 0x000fe80000100800 */
[----:B---3--:R-:W-:Y:S04]  /*2d4c0*/  STS.U16 [R0+UR5+0x10d80], R2 ;  /* 0x010d800200007988 */ /* 0x008fe80008000405 */
[----:B----4-:R-:W-:Y:S04]  /*2d4d0*/  STS.U16 [R0+UR5+0x10e80], R15 ;  /* 0x010e800f00007988 */ /* 0x010fe80008000405 */
[----:B------:R0:W-:Y:S04]  /*2d4e0*/  STS.U16 [R0+UR5+0x10f80], R14 ;  /* 0x010f800e00007988 */ /* 0x0001e80008000405 */
[----:B0-----:R-:W3:Y:S04]  /*2d4f0*/  LDL.LU R0, [R1+0x20c] ;  /* 0x00020c0001007983 */ /* 0x001ee80000300800 */
[----:B---3--:R0:W-:Y:S04]  /*2d500*/  STL [R1+0x26f8], R0 ;  /* 0x0026f80001007387 */ /* 0x0081e80000100800 */
[----:B0-----:R-:W3:Y:S04]  /*2d510*/  LDL.LU R0, [R1+0x210] ;  /* 0x0002100001007983 */ /* 0x001ee80000300800 */
[----:B---3--:R0:W-:Y:S04]  /*2d520*/  STL [R1+0x26fc], R0 ;  /* 0x0026fc0001007387 */ /* 0x0081e80000100800 */
[----:B0-----:R-:W3:Y:S01]  /*2d530*/  LDL.LU R0, [R1+0x214] ;  /* 0x0002140001007983 */ /* 0x001ee20000300800 */
[----:B------:R-:W0:Y:S02]  /*2d540*/  S2R R2, SR_TID.X ;  /* 0x0000000000027919 */ /* 0x000e240000002100 */
[----:B0-----:R-:W-:Y:S01]  /*2d550*/  LOP3.LUT R2, R2, 0x3f, RZ, 0xc0, !PT ;  /* 0x0000003f02027812 */ /* 0x001fe200078ec0ff */
[----:B---3--:R0:W-:Y:S04]  /*2d560*/  STL [R1+0x2700], R0 ;  /* 0x0027000001007387 */ /* 0x0081e80000100800 */
[----:B0-----:R-:W3:Y:S01]  /*2d570*/  LDL.LU R0, [R1+0x218] ;  /* 0x0002180001007983 */ /* 0x001ee20000300800 */
[----:B------:R-:W-:-:S03]  /*2d580*/  IMAD.SHL.U32 R2, R2, 0x2, RZ ;  /* 0x0000000202027824 */ /* 0x000fc600078e00ff */
[----:B------:R-:W4:Y:S04]  /*2d590*/  LDL.LU R15, [R1+0x208] ;  /* 0x00020800010f7983 */ /* 0x000f280000300800 */
[----:B------:R-:W4:Y:S04]  /*2d5a0*/  LDL.LU R14, [R1+0x204] ;  /* 0x00020400010e7983 */ /* 0x000f280000300800 */
[----:B------:R0:W-:Y:S04]  /*2d5b0*/  STS.U16 [R2+UR5], R28 ;  /* 0x0000001c02007988 */ /* 0x0001e80008000405 */
[----:B------:R1:W-:Y:S04]  /*2d5c0*/  STS.U16 [R2+UR5+0x80], R20 ;  /* 0x0000801402007988 */ /* 0x0003e80008000405 */
[----:B------:R0:W-:Y:S04]  /*2d5d0*/  STS.U16 [R2+UR5+0x800], R19 ;  /* 0x0008001302007988 */ /* 0x0001e80008000405 */
[----:B------:R0:W-:Y:S04]  /*2d5e0*/  STS.U16 [R2+UR5+0x880], R18 ;  /* 0x0008801202007988 */ /* 0x0001e80008000405 */
[----:B------:R1:W-:Y:S04]  /*2d5f0*/  STS.U16 [R2+UR5+0x1000], R17 ;  /* 0x0010001102007988 */ /* 0x0003e80008000405 */
[----:B------:R2:W-:Y:S04]  /*2d600*/  STS.U16 [R2+UR5+0x1080], R13 ;  /* 0x0010800d02007988 */ /* 0x0005e80008000405 */
[----:B0-----:R-:W4:Y:S04]  /*2d610*/  LDL.LU R28, [R1+0x200] ;  /* 0x00020000011c7983 */ /* 0x001f280000300800 */
[----:B-1----:R-:W4:Y:S04]  /*2d620*/  LDL.LU R20, [R1+0x1fc] ;  /* 0x0001fc0001147983 */ /* 0x002f280000300800 */
[----:B------:R-:W4:Y:S04]  /*2d630*/  LDL.LU R19, [R1+0x1f8] ;  /* 0x0001f80001137983 */ /* 0x000f280000300800 */
[----:B------:R-:W4:Y:S04]  /*2d640*/  LDL.LU R18, [R1+0x1f4] ;  /* 0x0001f40001127983 */ /* 0x000f280000300800 */
[----:B------:R-:W4:Y:S04]  /*2d650*/  LDL.LU R17, [R1+0x1f0] ;  /* 0x0001f00001117983 */ /* 0x000f280000300800 */
[----:B------:R0:W-:Y:S04]  /*2d660*/  STS.U16 [R2+UR5+0x1800], R12 ;  /* 0x0018000c02007988 */ /* 0x0001e80008000405 */
[----:B--2---:R-:W2:Y:S04]  /*2d670*/  LDL.LU R13, [R1+0x1ec] ;  /* 0x0001ec00010d7983 */ /* 0x004ea80000300800 */
[----:B------:R1:W-:Y:S04]  /*2d680*/  STS.U16 [R2+UR5+0x1880], R16 ;  /* 0x0018801002007988 */ /* 0x0003e80008000405 */
[----:B------:R0:W-:Y:S04]  /*2d690*/  STS.U16 [R2+UR5+0x2000], R21 ;  /* 0x0020001502007988 */ /* 0x0001e80008000405 */
[----:B------:R0:W-:Y:S04]  /*2d6a0*/  STS.U16 [R2+UR5+0x2080], R22 ;  /* 0x0020801602007988 */ /* 0x0001e80008000405 */
[----:B------:R1:W-:Y:S04]  /*2d6b0*/  STS.U16 [R2+UR5+0x2800], R23 ;  /* 0x0028001702007988 */ /* 0x0003e80008000405 */
[----:B------:R1:W-:Y:S04]  /*2d6c0*/  STS.U16 [R2+UR5+0x2880], R24 ;  /* 0x0028801802007988 */ /* 0x0003e80008000405 */
[----:B0-----:R-:W2:Y:S04]  /*2d6d0*/  LDL.LU R12, [R1+0x1e8] ;  /* 0x0001e800010c7983 */ /* 0x001ea80000300800 */
[----:B-1----:R-:W2:Y:S04]  /*2d6e0*/  LDL.LU R16, [R1+0x1e4] ;  /* 0x0001e40001107983 */ /* 0x002ea80000300800 */
[----:B------:R-:W2:Y:S04]  /*2d6f0*/  LDL.LU R21, [R1+0x1e0] ;  /* 0x0001e00001157983 */ /* 0x000ea80000300800 */
[----:B------:R-:W2:Y:S04]  /*2d700*/  LDL.LU R22, [R1+0x1dc] ;  /* 0x0001dc0001167983 */ /* 0x000ea80000300800 */
[----:B------:R-:W2:Y:S04]  /*2d710*/  LDL.LU R23, [R1+0x1d8] ;  /* 0x0001d80001177983 */ /* 0x000ea80000300800 */
[----:B------:R0:W-:Y:S04]  /*2d720*/  STS.U16 [R2+UR5+0x3000], R25 ;  /* 0x0030001902007988 */ /* 0x0001e80008000405 */
[----:B------:R-:W2:Y:S04]  /*2d730*/  LDL.LU R24, [R1+0x1d4] ;  /* 0x0001d40001187983 */ /* 0x000ea80000300800 */
        /* <DEDUP_REMOVED lines=24> */
[----:B0-----:R-:W2:Y:S04]  /*2d8c0*/  LDL.LU R29, [R1+0x1a0] ;  /* 0x0001a000011d7983 */ /* 0x001ea80000300800 */
[----:B---3--:R0:W-:Y:S04]  /*2d8d0*/  STS.U16 [R2+UR5+0x6080], R0 ;  /* 0x0060800002007988 */ /* 0x0081e80008000405 */
[----:B0-----:R-:W3:Y:S04]  /*2d8e0*/  LDL.LU R0, [R1+0x2700] ;  /* 0x0027000001007983 */ /* 0x001ee80000300800 */
[----:B---3--:R0:W-:Y:S04]  /*2d8f0*/  STS.U16 [R2+UR5+0x6800], R0 ;  /* 0x0068000002007988 */ /* 0x0081e80008000405 */
[----:B0-----:R-:W3:Y:S04]  /*2d900*/  LDL.LU R0, [R1+0x26fc] ;  /* 0x0026fc0001007983 */ /* 0x001ee80000300800 */
[----:B---3--:R0:W-:Y:S04]  /*2d910*/  STS.U16 [R2+UR5+0x6880], R0 ;  /* 0x0068800002007988 */ /* 0x0081e80008000405 */
[----:B0-----:R-:W3:Y:S04]  /*2d920*/  LDL.LU R0, [R1+0x26f8] ;  /* 0x0026f80001007983 */ /* 0x001ee80000300800 */
[----:B---3--:R0:W-:Y:S04]  /*2d930*/  STS.U16 [R2+UR5+0x7000], R0 ;  /* 0x0070000002007988 */ /* 0x0081e80008000405 */
[----:B0-----:R-:W3:Y:S04]  /*2d940*/  LDL.LU R0, [R1+0x190] ;  /* 0x0001900001007983 */ /* 0x001ee80000300800 */
[----:B---3--:R0:W-:Y:S04]  /*2d950*/  STL [R1+0x26ec], R0 ;  /* 0x0026ec0001007387 */ /* 0x0081e80000100800 */
[----:B0-----:R-:W3:Y:S04]  /*2d960*/  LDL.LU R0, [R1+0x194] ;  /* 0x0001940001007983 */ /* 0x001ee80000300800 */
[----:B---3--:R0:W-:Y:S04]  /*2d970*/  STL [R1+0x26f0], R0 ;  /* 0x0026f00001007387 */ /* 0x0081e80000100800 */
[----:B0-----:R-:W3:Y:S04]  /*2d980*/  LDL.LU R0, [R1+0x198] ;  /* 0x0001980001007983 */ /* 0x001ee80000300800 */
[----:B----4-:R-:W-:Y:S04]  /*2d990*/  STS.U16 [R2+UR5+0x7080], R15 ;  /* 0x0070800f02007988 */ /* 0x010fe80008000405 */
[----:B------:R-:W-:Y:S04]  /*2d9a0*/  STS.U16 [R2+UR5+0x7800], R14 ;  /* 0x0078000e02007988 */ /* 0x000fe80008000405 */
[----:B------:R-:W-:Y:S04]  /*2d9b0*/  STS.U16 [R2+UR5+0x7880], R28 ;  /* 0x0078801c02007988 */ /* 0x000fe80008000405 */
[----:B------:R-:W-:Y:S04]  /*2d9c0*/  STS.U16 [R2+UR5+0x8000], R20 ;  /* 0x0080001402007988 */ /* 0x000fe80008000405 */
[----:B------:R-:W-:Y:S04]  /*2d9d0*/  STS.U16 [R2+UR5+0x8080], R19 ;  /* 0x0080801302007988 */ /* 0x000fe80008000405 */
[----:B------:R-:W-:Y:S04]  /*2d9e0*/  STS.U16 [R2+UR5+0x8800], R18 ;  /* 0x0088001202007988 */ /* 0x000fe80008000405 */
[----:B------:R-:W-:Y:S04]  /*2d9f0*/  STS.U16 [R2+UR5+0x8880], R17 ;  /* 0x0088801102007988 */ /* 0x000fe80008000405 */
[----:B--2---:R-:W-:Y:S04]  /*2da00*/  STS.U16 [R2+UR5+0x9000], R13 ;  /* 0x0090000d02007988 */ /* 0x004fe80008000405 */
[----:B------:R-:W-:Y:S04]  /*2da10*/  STS.U16 [R2+UR5+0x9080], R12 ;  /* 0x0090800c02007988 */ /* 0x000fe80008000405 */
[----:B------:R-:W-:Y:S04]  /*2da20*/  STS.U16 [R2+UR5+0x9800], R16 ;  /* 0x0098001002007988 */ /* 0x000fe80008000405 */
[----:B------:R-:W-:Y:S04]  /*2da30*/  STS.U16 [R2+UR5+0x9880], R21 ;  /* 0x0098801502007988 */ /* 0x000fe80008000405 */
[----:B------:R-:W-:Y:S04]  /*2da40*/  STS.U16 [R2+UR5+0xa000], R22 ;  /* 0x00a0001602007988 */ /* 0x000fe80008000405 */
[----:B------:R-:W-:Y:S04]  /*2da50*/  STS.U16 [R2+UR5+0xa080], R23 ;  /* 0x00a0801702007988 */ /* 0x000fe80008000405 */
[----:B---3--:R0:W-:Y:S04]  /*2da60*/  STL [R1+0x26f4], R0 ;  /* 0x0026f40001007387 */ /* 0x0081e80000100800 */
[----:B0-----:R-:W2:Y:S04]  /*2da70*/  LDL.LU R0, [R1+0x19c] ;  /* 0x00019c0001007983 */ /* 0x001ea80000300800 */
[----:B------:R-:W3:Y:S04]  /*2da80*/  LDL.LU R15, [R1+0x18c] ;  /* 0x00018c00010f7983 */ /* 0x000ee80000300800 */
[----:B------:R-:W4:Y:S04]  /*2da90*/  LDL.LU R14, [R1+0x188] ;  /* 0x00018800010e7983 */ /* 0x000f280000300800 */
        /* <DEDUP_REMOVED lines=10> */
[----:B------:R0:W-:Y:S04]  /*2db40*/  STS.U16 [R2+UR5+0xa800], R24 ;  /* 0x00a8001802007988 */ /* 0x0001e80008000405 */
[----:B------:R-:W3:Y:S04]  /*2db50*/  LDL.LU R23, [R1+0x12c] ;  /* 0x00012c0001177983 */ /* 0x000ee80000300800 */
[----:B------:R1:W-:Y:S04]  /*2db60*/  STS.U16 [R2+UR5+0xa880], R25 ;  /* 0x00a8801902007988 */ /* 0x0003e80008000405 */
[----:B------:R0:W-:Y:S04]  /*2db70*/  STS.U16 [R2+UR5+0xb000], R26 ;  /* 0x00b0001a02007988 */ /* 0x0001e80008000405 */
[----:B------:R0:W-:Y:S04]  /*2db80*/  STS.U16 [R2+UR5+0xb080], R27 ;  /* 0x00b0801b02007988 */ /* 0x0001e80008000405 */
[----:B------:R1:W-:Y:S04]  /*2db90*/  STS.U16 [R2+UR5+0xb800], R3 ;  /* 0x00b8000302007988 */ /* 0x0003e80008000405 */
[----:B------:R1:W-:Y:S04]  /*2dba0*/  STS.U16 [R2+UR5+0xb880], R4 ;  /* 0x00b8800402007988 */ /* 0x0003e80008000405 */
[----:B0-----:R-:W3:Y:S04]  /*2dbb0*/  LDL.LU R24, [R1+0x128] ;  /* 0x0001280001187983 */ /* 0x001ee80000300800 */
[----:B-1----:R-:W3:Y:S04]  /*2dbc0*/  LDL.LU R25, [R1+0x124] ;  /* 0x0001240001197983 */ /* 0x002ee80000300800 */
        /* <DEDUP_REMOVED lines=18> */
[----:B0-----:R-:W3:Y:S04]  /*2dcf0*/  LDL.LU R11, [R1+0xe8] ;  /* 0x0000e800010b7983 */ /* 0x001ee80000300800 */
[----:B-1----:R-:W3:Y:S04]  /*2dd00*/  LDL.LU R29, [R1+0xe4] ;  /* 0x0000e400011d7983 */ /* 0x002ee80000300800 */
[----:B--2---:R0:W-:Y:S04]  /*2dd10*/  STS.U16 [R2+UR5+0xe000], R0 ;  /* 0x00e0000002007988 */ /* 0x0041e80008000405 */
[----:B0-----:R-:W2:Y:S04]  /*2dd20*/  LDL.LU R0, [R1+0x26f4] ;  /* 0x0026f40001007983 */ /* 0x001ea80000300800 */
[----:B--2---:R0:W-:Y:S04]  /*2dd30*/  STS.U16 [R2+UR5+0xe080], R0 ;  /* 0x00e0800002007988 */ /* 0x0041e80008000405 */
[----:B0-----:R-:W2:Y:S04]  /*2dd40*/  LDL.LU R0, [R1+0x26f0] ;  /* 0x0026f00001007983 */ /* 0x001ea80000300800 */
[----:B--2---:R0:W-:Y:S04]  /*2dd50*/  STS.U16 [R2+UR5+0xe800], R0 ;  /* 0x00e8000002007988 */ /* 0x0041e80008000405 */
[----:B0-----:R-:W2:Y:S04]  /*2dd60*/  LDL.LU R0, [R1+0x26ec] ;  /* 0x0026ec0001007983 */ /* 0x001ea80000300800 */
[----:B--2---:R0:W-:Y:S04]  /*2dd70*/  STS.U16 [R2+UR5+0xe880], R0 ;  /* 0x00e8800002007988 */ /* 0x0041e80008000405 */
[----:B0-----:R-:W2:Y:S04]  /*2dd80*/  LDL.LU R0, [R1+0x26e8] ;  /* 0x0026e80001007983 */ /* 0x001ea80000300800 */
[----:B---3--:R-:W-:Y:S04]  /*2dd90*/  STS.U16 [R2+UR5+0xf000], R15 ;  /* 0x00f0000f02007988 */ /* 0x008fe80008000405 */
[----:B----4-:R-:W-:Y:S04]  /*2dda0*/  STS.U16 [R2+UR5+0xf080], R14 ;  /* 0x00f0800e02007988 */ /* 0x010fe80008000405 */
        /* <DEDUP_REMOVED lines=15> */
[----:B------:R0:W-:Y:S04]  /*2dea0*/  STS.U16 [R0+UR5+0x3180], R3 ;  /* 0x0031800300007988 */ /* 0x0001e80008000405 */
[----:B0-----:R-:W2:Y:S04]  /*2deb0*/  LDL.LU R3, [R1+0xd4] ;  /* 0x0000d40001037983 */ /* 0x001ea80000300800 */
[----:B--2---:R0:W-:Y:S04]  /*2dec0*/  STL [R1+0x26dc], R3 ;  /* 0x0026dc0301007387 */ /* 0x0041e80000100800 */
[----:B0-----:R-:W2:Y:S04]  /*2ded0*/  LDL.LU R3, [R1+0xd8] ;  /* 0x0000d80001037983 */ /* 0x001ea80000300800 */
[----:B--2---:R0:W-:Y:S04]  /*2dee0*/  STL [R1+0x26e0], R3 ;  /* 0x0026e00301007387 */ /* 0x0041e80000100800 */
[----:B0-----:R-:W2:Y:S04]  /*2def0*/  LDL.LU R3, [R1+0xdc] ;  /* 0x0000dc0001037983 */ /* 0x001ea80000300800 */
        /* <DEDUP_REMOVED lines=9> */
[----:B--2---:R0:W-:Y:S04]  /*2df90*/  STL [R1+0x26e4], R3 ;  /* 0x0026e40301007387 */ /* 0x0041e80000100800 */
        /* <DEDUP_REMOVED lines=28> */
[----:B--2---:R0:W-:Y:S04]  /*2e160*/  STS.U16 [R0+UR5+0x5980], R3 ;  /* 0x0059800300007988 */ /* 0x0041e80008000405 */
[----:B0-----:R-:W2:Y:S04]  /*2e170*/  LDL.LU R3, [R1+0x26e4] ;  /* 0x0026e40001037983 */ /* 0x001ea80000300800 */
[----:B--2---:R0:W-:Y:S04]  /*2e180*/  STS.U16 [R0+UR5+0x6100], R3 ;  /* 0x0061000300007988 */ /* 0x0041e80008000405 */
[----:B0-----:R-:W2:Y:S04]  /*2e190*/  LDL.LU R3, [R1+0x26e0] ;  /* 0x0026e00001037983 */ /* 0x001ea80000300800 */
[----:B--2---:R0:W-:Y:S04]  /*2e1a0*/  STS.U16 [R0+UR5+0x6180], R3 ;  /* 0x0061800300007988 */ /* 0x0041e80008000405 */
[----:B0-----:R-:W2:Y:S04]  /*2e1b0*/  LDL.LU R3, [R1+0x26dc] ;  /* 0x0026dc0001037983 */ /* 0x001ea80000300800 */
[----:B--2---:R0:W-:Y:S04]  /*2e1c0*/  STS.U16 [R0+UR5+0x6900], R3 ;  /* 0x0069000300007988 */ /* 0x0041e80008000405 */
[----:B---3--:R1:W-:Y:S04]  /*2e1d0*/  STS.U16 [R0+UR5+0x6980], R4 ;  /* 0x0069800400007988 */ /* 0x0083e80008000405 */
[----:B----4-:R2:W-:Y:S04]  /*2e1e0*/  STS.U16 [R0+UR5+0x7100], R5 ;  /* 0x0071000500007988 */ /* 0x0105e80008000405 */
[----:B------:R3:W-:Y:S04]  /*2e1f0*/  STS.U16 [R0+UR5+0x7180], R6 ;  /* 0x0071800600007988 */ /* 0x0007e80008000405 */
[----:B------:R4:W-:Y:S04]  /*2e200*/  STS.U16 [R0+UR5+0x7900], R7 ;  /* 0x0079000700007988 */ /* 0x0009e80008000405 */
[----:B------:R2:W-:Y:S04]  /*2e210*/  STS.U16 [R0+UR5+0x7980], R8 ;  /* 0x0079800800007988 */ /* 0x0005e80008000405 */
[----:B0-----:R-:W4:Y:S04]  /*2e220*/  LDL.LU R3, [R1+0x26d8] ;  /* 0x0026d80001037983 */ /* 0x001f280000300800 */
[----:B-1----:R-:W4:Y:S04]  /*2e230*/  LDL.LU R4, [R1+0x26d4] ;  /* 0x0026d40001047983 */ /* 0x002f280000300800 */
[----:B--2---:R-:W2:Y:S04]  /*2e240*/  LDL.LU R5, [R1+0x26d0] ;  /* 0x0026d00001057983 */ /* 0x004ea80000300800 */
[----:B---3--:R-:W3:Y:S04]  /*2e250*/  LDL.LU R6, [R1+0x26cc] ;  /* 0x0026cc0001067983 */ /* 0x008ee80000300800 */
[----:B----4-:R-:W4:Y:S04]  /*2e260*/  LDL.LU R7, [R1+0x26c8] ;  /* 0x0026c80001077983 */ /* 0x010f280000300800 */
[----:B------:R-:W2:Y:S04]  /*2e270*/  LDL.LU R8, [R1+0x26c4] ;  /* 0x0026c40001087983 */ /* 0x000ea80000300800 */
        /* <DEDUP_REMOVED lines=26> */
[----:B--2---:R0:W-:Y:S04]  /*2e420*/  STS.U16 [R0+UR5+0xd900], R29 ;  /* 0x00d9001d00007988 */ /* 0x0041e80008000405 */
[----:B0-----:R-:W2:Y:S04]  /*2e430*/  LDL.LU R29, [R1+0x26b0] ;  /* 0x0026b000011d7983 */ /* 0x001ea80000300800 */
[----:B------:R-:W2:Y:S04]  /*2e440*/  LDL.LU R0, [R1+0x50] ;  /* 0x0000500001007983 */ /* 0x000ea80000300800 */
[----:B--2---:R0:W-:Y:S04]  /*2e450*/  STL [R1+0x269c], R0 ;  /* 0x00269c0001007387 */ /* 0x0041e80000100800 */
[----:B0-----:R-:W2:Y:S04]  /*2e460*/  LDL.LU R0, [R1+0x54] ;  /* 0x0000540001007983 */ /* 0x001ea80000300800 */
[----:B--2---:R0:W-:Y:S04]  /*2e470*/  STL [R1+0x26a0], R0 ;  /* 0x0026a00001007387 */ /* 0x0041e80000100800 */
[----:B0-----:R-:W2:Y:S04]  /*2e480*/  LDL.LU R0, [R1+0x58] ;  /* 0x0000580001007983 */ /* 0x001ea80000300800 */
[----:B--2---:R0:W-:Y:S04]  /*2e490*/  STL [R1+0x26a4], R0 ;  /* 0x0026a40001007387 */ /* 0x0041e80000100800 */
[----:B0-----:R-:W2:Y:S04]  /*2e4a0*/  LDL.LU R0, [R1+0x5c] ;  /* 0x00005c0001007983 */ /* 0x001ea80000300800 */
[----:B--2---:R0:W-:Y:S04]  /*2e4b0*/  STL [R1+0x26a8], R0 ;  /* 0x0026a80001007387 */ /* 0x0041e80000100800 */
[----:B0-----:R-:W2:Y:S04]  /*2e4c0*/  LDL.LU R0, [R1+0x60] ;  /* 0x0000600001007983 */ /* 0x001ea80000300800 */
[----:B--2---:R0:W-:Y:S04]  /*2e4d0*/  STL [R1+0x26ac], R0 ;  /* 0x0026ac0001007387 */ /* 0x0041e80000100800 */
[----:B------:R-:W2:Y:S04]  /*2e4e0*/  LDL.LU R14, [R1+0x4c] ;  /* 0x00004c00010e7983 */ /* 0x000ea80000300800 */
[----:B------:R-:W2:Y:S04]  /*2e4f0*/  LDL.LU R15, [R1+0x48] ;  /* 0x00004800010f7983 */ /* 0x000ea80000300800 */
[----:B------:R-:W2:Y:S04]  /*2e500*/  LDL.LU R28, [R1+0x44] ;  /* 0x00004400011c7983 */ /* 0x000ea80000300800 */
[----:B------:R-:W2:Y:S04]  /*2e510*/  LDL.LU R20, [R1+0x40] ;  /* 0x0000400001147983 */ /* 0x000ea80000300800 */
[----:B------:R-:W2:Y:S04]  /*2e520*/  LDL.LU R19, [R1+0x3c] ;  /* 0x00003c0001137983 */ /* 0x000ea80000300800 */
[----:B------:R-:W2:Y:S04]  /*2e530*/  LDL.LU R18, [R1+0x38] ;  /* 0x0000380001127983 */ /* 0x000ea80000300800 */
[----:B------:R-:W2:Y:S01]  /*2e540*/  LDL.LU R17, [R1+0x34] ;  /* 0x0000340001117983 */ /* 0x000ea20000300800 */
[----:B0-----:R-:W-:-:S03]  /*2e550*/  IMAD.SHL.U32 R0, R29, 0x2, RZ ;  /* 0x000000021d007824 */ /* 0x001fc600078e00ff */
[----:B------:R-:W2:Y:S04]  /*2e560*/  LDL.LU R13, [R1+0x30] ;  /* 0x00003000010d7983 */ /* 0x000ea80000300800 */
[----:B------:R-:W2:Y:S04]  /*2e570*/  LDL.LU R12, [R1+0x2c] ;  /* 0x00002c00010c7983 */ /* 0x000ea80000300800 */
[----:B------:R-:W2:Y:S04]  /*2e580*/  LDL.LU R16, [R1+0x28] ;  /* 0x0000280001107983 */ /* 0x000ea80000300800 */
[----:B------:R-:W2:Y:S01]  /*2e590*/  LDL.LU R21, [R1+0x24] ;  /* 0x0000240001157983 */ /* 0x000ea20000300800 */
[----:B------:R-:W-:-:S03]  /*2e5a0*/  LOP3.LUT R0, R0, 0x10, RZ, 0x3c, !PT ;  /* 0x0000001000007812 */ /* 0x000fc600078e3cff */
[----:B------:R-:W2:Y:S04]  /*2e5b0*/  LDL.LU R22, [R1+0x20] ;  /* 0x0000200001167983 */ /* 0x000ea80000300800 */
[----:B------:R-:W2:Y:S04]  /*2e5c0*/  LDL.LU R23, [R1+0x1c] ;  /* 0x00001c0001177983 */ /* 0x000ea80000300800 */
[----:B------:R-:W2:Y:S04]  /*2e5d0*/  LDL.LU R24, [R1+0x18] ;  /* 0x0000180001187983 */ /* 0x000ea80000300800 */
[----:B------:R-:W2:Y:S04]  /*2e5e0*/  LDL.LU R25, [R1+0x14] ;  /* 0x0000140001197983 */ /* 0x000ea80000300800 */
[----:B------:R-:W-:Y:S04]  /*2e5f0*/  STS.U16 [R0+UR5+0xd980], R11 ;  /* 0x00d9800b00007988 */ /* 0x000fe80008000405 */
[----:B------:R-:W-:Y:S04]  /*2e600*/  STS.U16 [R0+UR5+0xe100], R10 ;  /* 0x00e1000a00007988 */ /* 0x000fe80008000405 */
[----:B------:R-:W-:Y:S04]  /*2e610*/  STS.U16 [R0+UR5+0xe180], R9 ;  /* 0x00e1800900007988 */ /* 0x000fe80008000405 */
[----:B------:R-:W-:Y:S04]  /*2e620*/  STS.U16 [R0+UR5+0xe900], R8 ;  /* 0x00e9000800007988 */ /* 0x000fe80008000405 */
[----:B------:R-:W2:Y:S04]  /*2e630*/  LDL.LU R26, [R1+0x10] ;  /* 0x00001000011a7983 */ /* 0x000ea80000300800 */
[----:B----4-:R-:W-:Y:S04]  /*2e640*/  STS.U16 [R0+UR5+0xe980], R7 ;  /* 0x00e9800700007988 */ /* 0x010fe80008000405 */
[----:B------:R-:W4:Y:S04]  /*2e650*/  LDL.LU R27, [R1+0xc] ;  /* 0x00000c00011b7983 */ /* 0x000f280000300800 */
[----:B---3--:R-:W-:Y:S04]  /*2e660*/  STS.U16 [R0+UR5+0xf100], R6 ;  /* 0x00f1000600007988 */ /* 0x008fe80008000405 */
[----:B------:R-:W3:Y:S04]  /*2e670*/  LDL.LU R2, [R1] ;  /* 0x0000000001027983 */ /* 0x000ee80000300800 */
[----:B------:R0:W-:Y:S04]  /*2e680*/  STS.U16 [R0+UR5+0xf180], R5 ;  /* 0x00f1800500007988 */ /* 0x0001e80008000405 */
[----:B------:R1:W-:Y:S04]  /*2e690*/  STS.U16 [R0+UR5+0xf900], R4 ;  /* 0x00f9000400007988 */ /* 0x0003e80008000405 */
[----:B------:R1:W-:Y:S04]  /*2e6a0*/  STS.U16 [R0+UR5+0xf980], R3 ;  /* 0x00f9800300007988 */ /* 0x0003e80008000405 */
[----:B0-----:R-:W2:Y:S04]  /*2e6b0*/  LDL.LU R5, [R1+0x4] ;  /* 0x0000040001057983 */ /* 0x001ea80000300800 */
[----:B-1----:R-:W2:Y:S04]  /*2e6c0*/  LDL.LU R4, [R1+0x8] ;  /* 0x0000080001047983 */ /* 0x002ea80000300800 */
[----:B------:R-:W2:Y:S01]  /*2e6d0*/  LDL.LU R0, [R1+0x26ac] ;  /* 0x0026ac0001007983 */ /* 0x000ea20000300800 */
[----:B------:R-:W-:-:S05]  /*2e6e0*/  IMAD.SHL.U32 R29, R29, 0x2, RZ ;  /* 0x000000021d1d7824 */ /* 0x000fca00078e00ff */
[----:B------:R-:W-:-:S05]  /*2e6f0*/  LOP3.LUT R29, R29, 0x20, RZ, 0x3c, !PT ;  /* 0x000000201d1d7812 */ /* 0x000fca00078e3cff */
        /* <DEDUP_REMOVED lines=8> */
[----:B--2---:R0:W-:Y:S04]  /*2e780*/  STS.U16 [R29+UR5+0x1200], R0 ;  /* 0x001200001d007988 */ /* 0x0041e80008000405 */
[----:B------:R1:W-:Y:S04]  /*2e790*/  STS.U16 [R29+UR5+0x1280], R14 ;  /* 0x0012800e1d007988 */ /* 0x0003e80008000405 */
[----:B------:R2:W-:Y:S04]  /*2e7a0*/  STS.U16 [R29+UR5+0x1a00], R15 ;  /* 0x001a000f1d007988 */ /* 0x0005e80008000405 */
[----:B------:R0:W-:Y:S04]  /*2e7b0*/  STS.U16 [R29+UR5+0x1a80], R28 ;  /* 0x001a801c1d007988 */ /* 0x0001e80008000405 */
[----:B------:R0:W-:Y:S04]  /*2e7c0*/  STS.U16 [R29+UR5+0x2200], R20 ;  /* 0x002200141d007988 */ /* 0x0001e80008000405 */
[----:B------:R1:W-:Y:S04]  /*2e7d0*/  STS.U16 [R29+UR5+0x2280], R19 ;  /* 0x002280131d007988 */ /* 0x0003e80008000405 */
[----:B------:R2:W-:Y:S04]  /*2e7e0*/  STS.U16 [R29+UR5+0x2a00], R18 ;  /* 0x002a00121d007988 */ /* 0x0005e80008000405 */
[----:B0-----:R-:W3:Y:S04]  /*2e7f0*/  LDL.LU R0, [R1+0x2698] ;  /* 0x0026980001007983 */ /* 0x001ee80000300800 */
[----:B-1----:R-:W3:Y:S04]  /*2e800*/  LDL.LU R14, [R1+0x2694] ;  /* 0x00269400010e7983 */ /* 0x002ee80000300800 */
[----:B--2---:R-:W2:Y:S04]  /*2e810*/  LDL.LU R15, [R1+0x2690] ;  /* 0x00269000010f7983 */ /* 0x004ea80000300800 */
[----:B------:R-:W2:Y:S04]  /*2e820*/  LDL.LU R28, [R1+0x268c] ;  /* 0x00268c00011c7983 */ /* 0x000ea80000300800 */
        /* <DEDUP_REMOVED lines=12> */
[----:B------:R0:W-:Y:S04]  /*2e8f0*/  STS.U16 [R29+UR5+0x4280], R23 ;  /* 0x004280171d007988 */ /* 0x0001e80008000405 */
[----:B------:R-:W3:Y:S04]  /*2e900*/  LDL.LU R16, [R1+0x2670] ;  /* 0x0026700001107983 */ /* 0x000ee80000300800 */
[----:B------:R-:W3:Y:S04]  /*2e910*/  LDL.LU R21, [R1+0x266c] ;  /* 0x00266c0001157983 */ /* 0x000ee80000300800 */
[----:B----4-:R-:W4:Y:S04]  /*2e920*/  LDL.LU R22, [R1+0x2668] ;  /* 0x0026680001167983 */ /* 0x010f280000300800 */
[----:B------:R1:W-:Y:S04]  /*2e930*/  STS.U16 [R29+UR5+0x4a00], R24 ;  /* 0x004a00181d007988 */ /* 0x0003e80008000405 */
[----:B------:R0:W-:Y:S04]  /*2e940*/  STS.U16 [R29+UR5+0x4a80], R25 ;  /* 0x004a80191d007988 */ /* 0x0001e80008000405 */
[----:B------:R1:W-:Y:S04]  /*2e950*/  STS.U16 [R29+UR5+0x5200], R26 ;  /* 0x0052001a1d007988 */ /* 0x0003e80008000405 */
[----:B------:R1:W-:Y:S04]  /*2e960*/  STS.U16 [R29+UR5+0x5280], R27 ;  /* 0x0052801b1d007988 */ /* 0x0003e80008000405 */
[----:B0-----:R-:W3:Y:S04]  /*2e970*/  LDL.LU R23, [R1+0x2664] ;  /* 0x0026640001177983 */ /* 0x001ee80000300800 */
[----:B------:R0:W-:Y:S04]  /*2e980*/  STS.U16 [R29+UR5+0x5a00], R4 ;  /* 0x005a00041d007988 */ /* 0x0001e80008000405 */
[----:B-1----:R-:W3:Y:S04]  /*2e990*/  LDL.LU R24, [R1+0x2660] ;  /* 0x0026600001187983 */ /* 0x002ee80000300800 */
[----:B------:R-:W3:Y:S04]  /*2e9a0*/  LDL.LU R25, [R1+0x265c] ;  /* 0x00265c0001197983 */ /* 0x000ee80000300800 */
[----:B------:R1:W-:Y:S04]  /*2e9b0*/  STS.U16 [R29+UR5+0x5a80], R5 ;  /* 0x005a80051d007988 */ /* 0x0003e80008000405 */
[----:B------:R-:W3:Y:S04]  /*2e9c0*/  LDL.LU R26, [R1+0x2658] ;  /* 0x00265800011a7983 */ /* 0x000ee80000300800 */
[----:B------:R-:W3:Y:S04]  /*2e9d0*/  LDL.LU R27, [R1+0x2654] ;  /* 0x00265400011b7983 */ /* 0x000ee80000300800 */
[----:B0-----:R-:W3:Y:S04]  /*2e9e0*/  LDL R4, [R1+0x14f8] ;  /* 0x0014f80001047983 */ /* 0x001ee80000100800 */
[----:B-1----:R-:W3:Y:S01]  /*2e9f0*/  LDL R5, [R1+0x14f4] ;  /* 0x0014f40001057983 */ /* 0x002ee20000100800 */
[----:B--2---:R-:W-:-:S06]  /*2ea00*/  PRMT R28, RZ, 0x7610, R28 ;  /* 0x00007610ff1c7816 */ /* 0x004fcc000000001c */
[----:B---3--:R-:W2:Y:S04]  /*2ea10*/  @!P4 LDG.E.U16 R28, desc[UR8][R4.64] ;  /* 0x00000008041cc981 */ /* 0x008ea8000c1e1500 */
[----:B------:R0:W-:Y:S04]  /*2ea20*/  STS.U16 [R29+UR5+0x6200], R2 ;  /* 0x006200021d007988 */ /* 0x0001e80008000405 */
[----:B------:R-:W-:Y:S04]  /*2ea30*/  STS.U16 [R29+UR5+0x6280], R27 ;  /* 0x0062801b1d007988 */ /* 0x000fe80008000405 */
[----:B------:R-:W-:Y:S04]  /*2ea40*/  STS.U16 [R29+UR5+0x6a00], R26 ;  /* 0x006a001a1d007988 */ /* 0x000fe80008000405 */
[----:B------:R-:W-:Y:S04]  /*2ea50*/  STS.U16 [R29+UR5+0x6a80], R25 ;  /* 0x006a80191d007988 */ /* 0x000fe80008000405 */
[----:B------:R-:W-:Y:S04]  /*2ea60*/  STS.U16 [R29+UR5+0x7200], R24 ;  /* 0x007200181d007988 */ /* 0x000fe80008000405 */
[----:B------:R-:W-:Y:S04]  /*2ea70*/  STS.U16 [R29+UR5+0x7280], R23 ;  /* 0x007280171d007988 */ /* 0x000fe80008000405 */
[----:B----4-:R-:W-:Y:S04]  /*2ea80*/  STS.U16 [R29+UR5+0x7a00], R22 ;  /* 0x007a00161d007988 */ /* 0x010fe80008000405 */
[----:B------:R-:W-:Y:S04]  /*2ea90*/  STS.U16 [R29+UR5+0x7a80], R21 ;  /* 0x007a80151d007988 */ /* 0x000fe80008000405 */
[----:B------:R-:W-:Y:S04]  /*2eaa0*/  STS.U16 [R29+UR5+0x8200], R16 ;  /* 0x008200101d007988 */ /* 0x000fe80008000405 */
[----:B------:R-:W-:Y:S04]  /*2eab0*/  STS.U16 [R29+UR5+0x8280], R12 ;  /* 0x0082800c1d007988 */ /* 0x000fe80008000405 */
[----:B------:R-:W-:Y:S04]  /*2eac0*/  STS.U16 [R29+UR5+0x8a00], R13 ;  /* 0x008a000d1d007988 */ /* 0x000fe80008000405 */
[----:B------:R-:W-:Y:S04]  /*2ead0*/  STS.U16 [R29+UR5+0x8a80], R17 ;  /* 0x008a80111d007988 */ /* 0x000fe80008000405 */
[----:B------:R-:W-:Y:S04]  /*2eae0*/  STS.U16 [R29+UR5+0x9200], R18 ;  /* 0x009200121d007988 */ /* 0x000fe80008000405 */
[----:B------:R-:W-:Y:S04]  /*2eaf0*/  STS.U16 [R29+UR5+0x9280], R19 ;  /* 0x009280131d007988 */ /* 0x000fe80008000405 */
[----:B0-----:R-:W3:Y:S04]  /*2eb00*/  LDL.LU R2, [R1+0x15f4] ;  /* 0x0015f40001027983 */ /* 0x001ee80000300800 */
[----:B------:R0:W-:Y:S04]  /*2eb10*/  STS.U16 [R29+UR5+0x9a00], R20 ;  /* 0x009a00141d007988 */ /* 0x0001e80008000405 */
[----:B0-----:R-:W4:Y:S04]  /*2eb20*/  LDL.LU R29, [R1+0x2650] ;  /* 0x00265000011d7983 */ /* 0x001f280000300800 */
        /* <DEDUP_REMOVED lines=8> */
[----:B------:R-:W2:Y:S04]  /*2ebb0*/  @!P1 LDG.E.U16 R29, desc[UR8][R4.64] ;  /* 0x00000008041d9981 */ /* 0x000ea8000c1e1500 */
[----:B--2---:R0:W-:Y:S04]  /*2ebc0*/  STL [R1+0x600], R29 ;  /* 0x0006001d01007387 */ /* 0x0041e80000100800 */
[----:B0-----:R-:W2:Y:S04]  /*2ebd0*/  LDL.LU R29, [R1+0x2648] ;  /* 0x00264800011d7983 */ /* 0x001ea80000300800 */
        /* <DEDUP_REMOVED lines=20> */
[----:B----4-:R-:W-:-:S02]  /*2ed20*/  PRMT R28, RZ, 0x7610, R28 ;  /* 0x00007610ff1c7816 */ /* 0x010fc4000000001c */
        /* <DEDUP_REMOVED lines=2248> */
[----:B------:R-:W4:Y:S02]  /*379b0*/  LDL R5, [R1+0x8e0] ;  /* 0x0008e00001057983 */ /* 0x000f240000100800 */
[----:B----4-:R-:W-:-:S02]  /*379c0*/  @!P1 LOP3.LUT R5, R5, R4, RZ, 0x3c, !PT ;  /* 0x0000000405059212 */ /* 0x010fc400078e3cff */
[----:B--2---:R-:W-:Y:S02]  /*379d0*/  PRMT R29, RZ, 0x7610, R29 ;  /* 0x00007610ff1d7816 */ /* 0x004fe4000000001d */
        /* <DEDUP_REMOVED lines=269> */
[----:B------:R-:W-:Y:S01]  /*38ab0*/  @!P1 LOP3.LUT R5, R5, R4, RZ, 0x3c, !PT ;  /* 0x0000000405059212 */ /* 0x000fe200078e3cff */
[----:B---3--:R-:W-:Y:S04]  /*38ac0*/  STL [R1+0x20f4], R28 ;  /* 0x0020f41c01007387 */ /* 0x008fe80000100800 */
[----:B------:R0:W3:Y:S04]  /*38ad0*/  @!P1 LDG.E.U16 R0, desc[UR8][R4.64] ;  /* 0x0000000804009981 */ /* 0x0000e8000c1e1500 */
[----:B------:R-:W0:Y:S04]  /*38ae0*/  LDL R4, [R1+0x784] ;  /* 0x0007840001047983 */ /* 0x000e280000100800 */
[----:B------:R-:W0:Y:S01]  /*38af0*/  LDL R5, [R1+0x788] ;  /* 0x0007880001057983 */ /* 0x000e220000100800 */
[----:B--2---:R-:W-:-:S02]  /*38b00*/  PRMT R29, RZ, 0x7610, R29 ;  /* 0x00007610ff1d7816 */ /* 0x004fc4000000001d */
[----:B0-----:R-:W-:-:S04]  /*38b10*/  @!P4 LOP3.LUT R5, R5, R4, RZ, 0x3c, !PT ;  /* 0x000000040505c212 */ /* 0x001fc800078e3cff */
[----:B------:R-:W-:-:S04]  /*38b20*/  @!P4 LOP3.LUT R4, R5, R4, RZ, 0x3c, !PT ;  /* 0x000000040504c212 */ /* 0x000fc800078e3cff */
[----:B------:R-:W-:-:S05]  /*38b30*/  @!P4 LOP3.LUT R5, R5, R4, RZ, 0x3c, !PT ;  /* 0x000000040505c212 */ /* 0x000fca00078e3cff */
[----:B------:R-:W2:Y:S04]  /*38b40*/  @!P4 LDG.E.U16 R29, desc[UR8][R4.64] ;  /* 0x00000008041dc981 */ /* 0x000ea8000c1e1500 */
[----:B---3--:R-:W-:Y:S04]  /*38b50*/  STL [R1+0x20f8], R0 ;  /* 0x0020f80001007387 */ /* 0x008fe80000100800 */
[----:B--2---:R0:W-:Y:S04]  /*38b60*/  STL [R1+0x88], R29 ;  /* 0x0000881d01007387 */ /* 0x0041e80000100800 */
[----:B0-----:R-:W2:Y:S04]  /*38b70*/  LDL.LU R29, [R1+0x21e0] ;  /* 0x0021e000011d7983 */ /* 0x001ea80000300800 */
[----:B------:R-:W3:Y:S04]  /*38b80*/  LDL R4, [R1+0x77c] ;  /* 0x00077c0001047983 */ /* 0x000ee80000100800 */
[----:B------:R-:W3:Y:S02]  /*38b90*/  LDL R5, [R1+0x780] ;  /* 0x0007800001057983 */ /* 0x000ee40000100800 */
[----:B---3--:R-:W-:-:S02]  /*38ba0*/  @!P1 LOP3.LUT R5, R5, R4, RZ, 0x3c, !PT ;  /* 0x0000000405059212 */ /* 0x008fc400078e3cff */
[----:B--2---:R-:W-:Y:S02]  /*38bb0*/  PRMT R29, RZ, 0x7610, R29 ;  /* 0x00007610ff1d7816 */ /* 0x004fe4000000001d */
[----:B------:R-:W-:-:S04]  /*38bc0*/  @!P1 LOP3.LUT R4, R5, R4, RZ, 0x3c, !PT ;  /* 0x0000000405049212 */ /* 0x000fc800078e3cff */
[----:B------:R-:W-:-:S05]  /*38bd0*/  @!P1 LOP3.LUT R5, R5, R4, RZ, 0x3c, !PT ;  /* 0x0000000405059212 */ /* 0x000fca00078e3cff */
[----:B------:R-:W2:Y:S04]  /*38be0*/  @!P1 LDG.E.U16 R29, desc[UR8][R4.64] ;  /* 0x00000008041d9981 */ /* 0x000ea8000c1e1500 */
        /* <DEDUP_REMOVED lines=87> */
[----:B------:R0:W4:Y:S04]  /*39160*/  @!P1 LDG.E.U16 R10, desc[UR8][R4.64] ;  /* 0x00000008040a9981 */ /* 0x000128000c1e1500 */
[----:B------:R-:W0:Y:S04]  /*39170*/  LDL R4, [R1+0x764] ;  /* 0x0007640001047983 */ /* 0x000e280000100800 */
[----:B------:R-:W0:Y:S01]  /*39180*/  LDL R5, [R1+0x768] ;  /* 0x0007680001057983 */ /* 0x000e220000100800 */
[----:B------:R-:W-:Y:S02]  /*39190*/  PRMT R14, RZ, 0x7610, R14 ;  /* 0x00007610ff0e7816 */ /* 0x000fe4000000000e */
[----:B0-----:R-:W-:-:S04]  /*391a0*/  @!P4 LOP3.LUT R5, R5, R4, RZ, 0x3c, !PT ;  /* 0x000000040505c212 */ /* 0x001fc800078e3cff */
[----:B------:R-:W-:-:S04]  /*391b0*/  @!P4 LOP3.LUT R4, R5, R4, RZ, 0x3c, !PT ;  /* 0x000000040504c212 */ /* 0x000fc800078e3cff */
[----:B------:R-:W-:-:S05]  /*391c0*/  @!P4 LOP3.LUT R5, R5, R4, RZ, 0x3c, !PT ;  /* 0x000000040505c212 */ /* 0x000fca00078e3cff */
[----:B------:R0:W3:Y:S04]  /*391d0*/  @!P4 LDG.E.U16 R14, desc[UR8][R4.64] ;  /* 0x00000008040ec981 */ /* 0x0000e8000c1e1500 */
[----:B------:R-:W0:Y:S04]  /*391e0*/  LDL R4, [R1+0x75c] ;  /* 0x00075c0001047983 */ /* 0x000e280000100800 */
[----:B------:R-:W0:Y:S01]  /*391f0*/  LDL R5, [R1+0x760] ;  /* 0x0007600001057983 */ /* 0x000e220000100800 */
[----:B--2---:R-:W-:Y:S02]  /*39200*/  PRMT R29, RZ, 0x7610, R29 ;  /* 0x00007610ff1d7816 */ /* 0x004fe4000000001d */
[----:B0-----:R-:W-:-:S04]  /*39210*/  @!P1 LOP3.LUT R5, R5, R4, RZ, 0x3c, !PT ;  /* 0x0000000405059212 */ /* 0x001fc800078e3cff */
[----:B------:R-:W-:-:S04]  /*39220*/  @!P1 LOP3.LUT R4, R5, R4, RZ, 0x3c, !PT ;  /* 0x0000000405049212 */ /* 0x000fc800078e3cff */
[----:B------:R-:W-:-:S05]  /*39230*/  @!P1 LOP3.LUT R5, R5, R4, RZ, 0x3c, !PT ;  /* 0x0000000405059212 */ /* 0x000fca00078e3cff */
[----:B------:R-:W2:Y:S04]  /*39240*/  @!P1 LDG.E.U16 R29, desc[UR8][R4.64] ;  /* 0x00000008041d9981 */ /* 0x000ea8000c1e1500 */
[----:B---3--:R0:W-:Y:S04]  /*39250*/  STL [R1+0x78], R14 ;  /* 0x0000780e01007387 */ /* 0x0081e80000100800 */
[----:B0-----:R-:W3:Y:S04]  /*39260*/  LDL R14, [R1+0x1548] ;  /* 0x00154800010e7983 */ /* 0x001ee80000100800 */
[----:B--2---:R0:W-:Y:S04]  /*39270*/  STL [R1+0x74], R29 ;  /* 0x0000741d01007387 */ /* 0x0041e80000100800 */
[----:B0-----:R-:W2:Y:S04]  /*39280*/  LDL.LU R29, [R1+0x21b8] ;  /* 0x0021b800011d7983 */ /* 0x001ea80000300800 */
[----:B------:R-:W2:Y:S04]  /*39290*/  LDL R4, [R1+0x6f4] ;  /* 0x0006f40001047983 */ /* 0x000ea80000100800 */
[----:B------:R-:W2:Y:S02]  /*392a0*/  LDL R5, [R1+0x6f8] ;  /* 0x0006f80001057983 */ /* 0x000ea40000100800 */
[----:B--2---:R-:W-:-:S02]  /*392b0*/  @!P4 LOP3.LUT R5, R5, R4, RZ, 0x3c, !PT ;  /* 0x000000040505c212 */ /* 0x004fc400078e3cff */
[----:B------:R-:W-:Y:S02]  /*392c0*/  PRMT R29, RZ, 0x7610, R29 ;  /* 0x00007610ff1d7816 */ /* 0x000fe4000000001d */
[----:B------:R-:W-:-:S04]  /*392d0*/  @!P4 LOP3.LUT R4, R5, R4, RZ, 0x3c, !PT ;  /* 0x000000040504c212 */ /* 0x000fc800078e3cff */
[----:B------:R-:W-:-:S05]  /*392e0*/  @!P4 LOP3.LUT R5, R5, R4, RZ, 0x3c, !PT ;  /* 0x000000040505c212 */ /* 0x000fca00078e3cff */
[----:B------:R-:W2:Y:S04]  /*392f0*/  @!P4 LDG.E.U16 R29, desc[UR8][R4.64] ;  /* 0x00000008041dc981 */ /* 0x000ea8000c1e1500 */
        /* <DEDUP_REMOVED lines=29> */
[----:B------:R-:W4:Y:S01]  /*394d0*/  LDL R5, [R1+0x153c] ;  /* 0x00153c0001057983 */ /* 0x000f220000100800 */
[----:B---3--:R-:W-:-:S03]  /*394e0*/  @!P4 IMAD.MOV.U32 R4, RZ, RZ, R14 ;  /* 0x000000ffff04c224 */ /* 0x008fc600078e000e */
[----:B------:R-:W3:Y:S01]  /*394f0*/  LDL R14, [R1+0x750] ;  /* 0x00075000010e7983 */ /* 0x000ee20000100800 */
[----:B--2---:R-:W-:-:S06]  /*39500*/  PRMT R29, RZ, 0x7610, R29 ;  /* 0x00007610ff1d7816 */ /* 0x004fcc000000001d */
[----:B----4-:R-:W2:Y:S04]  /*39510*/  @!P4 LDG.E.U16 R29, desc[UR8][R4.64] ;  /* 0x00000008041dc981 */ /* 0x010ea8000c1e1500 */
        /* <DEDUP_REMOVED lines=23> */
[----:B------:R-:W-:Y:S01]  /*39690*/  @!P1 LOP3.LUT R5, R5, R4, RZ, 0x3c, !PT ;  /* 0x0000000405059212 */ /* 0x000fe200078e3cff */
[----:B----4-:R-:W-:Y:S04]  /*396a0*/  STL [R1+0x2178], R9 ;  /* 0x0021780901007387 */ /* 0x010fe80000100800 */
[----:B------:R0:W4:Y:S04]  /*396b0*/  @!P1 LDG.E.U16 R8, desc[UR8][R4.64] ;  /* 0x0000000804089981 */ /* 0x000128000c1e1500 */
[----:B------:R-:W0:Y:S04]  /*396c0*/  LDL R4, [R1+0x754] ;  /* 0x0007540001047983 */ /* 0x000e280000100800 */
[----:B------:R-:W0:Y:S01]  /*396d0*/  LDL R5, [R1+0x758] ;  /* 0x0007580001057983 */ /* 0x000e220000100800 */
[----:B--2---:R-:W-:-:S02]  /*396e0*/  PRMT R29, RZ, 0x7610, R29 ;  /* 0x00007610ff1d7816 */ /* 0x004fc4000000001d */
[----:B0-----:R-:W-:-:S04]  /*396f0*/  @!P4 LOP3.LUT R5, R5, R4, RZ, 0x3c, !PT ;  /* 0x000000040505c212 */ /* 0x001fc800078e3cff */
[----:B------:R-:W-:-:S04]  /*39700*/  @!P4 LOP3.LUT R4, R5, R4, RZ, 0x3c, !PT ;  /* 0x000000040504c212 */ /* 0x000fc800078e3cff */
[----:B------:R-:W-:-:S05]  /*39710*/  @!P4 LOP3.LUT R5, R5, R4, RZ, 0x3c, !PT ;  /* 0x000000040505c212 */ /* 0x000fca00078e3cff */
[----:B------:R-:W2:Y:S04]  /*39720*/  @!P4 LDG.E.U16 R29, desc[UR8][R4.64] ;  /* 0x00000008041dc981 */ /* 0x000ea8000c1e1500 */
[----:B----4-:R-:W-:Y:S04]  /*39730*/  STL [R1+0x217c], R8 ;  /* 0x00217c0801007387 */ /* 0x010fe80000100800 */
[----:B--2---:R0:W-:Y:S04]  /*39740*/  STL [R1+0x54], R29 ;  /* 0x0000541d01007387 */ /* 0x0041e80000100800 */
[----:B0-----:R-:W2:Y:S04]  /*39750*/  LDL.LU R29, [R1+0x219c] ;  /* 0x00219c00011d7983 */ /* 0x001ea80000300800 */
[----:B------:R-:W4:Y:S01]  /*39760*/  LDL R5, [R1+0x74c] ;  /* 0x00074c0001057983 */ /* 0x000f220000100800 */
[----:B------:R-:W-:Y:S01]  /*39770*/  PRMT R8, RZ, 0x7610, R8 ;  /* 0x00007610ff087816 */ /* 0x000fe20000000008 */
[----:B---3--:R-:W-:Y:S01]  /*39780*/  @!P1 IMAD.MOV.U32 R4, RZ, RZ, R14 ;  /* 0x000000ffff049224 */ /* 0x008fe200078e000e */
[----:B------:R-:W-:Y:S01]  /*39790*/  PRMT R28, RZ, 0x7610, R28 ;  /* 0x00007610ff1c7816 */ /* 0x000fe2000000001c */
[----:B------:R-:W3:Y:S04]  /*397a0*/  LDL R14, [R1+0x65c] ;  /* 0x00065c00010e7983 */ /* 0x000ee80000100800 */
[----:B----4-:R0:W4:Y:S04]  /*397b0*/  @!P1 LDG.E.U16 R8, desc[UR8][R4.64] ;  /* 0x0000000804089981 */ /* 0x010128000c1e1500 */
[----:B------:R-:W0:Y:S04]  /*397c0*/  LDL R4, [R1+0x744] ;  /* 0x0007440001047983 */ /* 0x000e280000100800 */
[----:B------:R-:W0:Y:S02]  /*397d0*/  LDL R5, [R1+0x748] ;  /* 0x0007480001057983 */ /* 0x000e240000100800 */
[----:B0-----:R-:W-:-:S04]  /*397e0*/  @!P4 LOP3.LUT R5, R5, R4, RZ, 0x3c, !PT ;  /* 0x000000040505c212 */ /* 0x001fc800078e3cff */
[----:B------:R-:W-:-:S04]  /*397f0*/  @!P4 LOP3.LUT R4, R5, R4, RZ, 0x3c, !PT ;  /* 0x000000040504c212 */ /* 0x000fc800078e3cff */
[----:B------:R-:W-:Y:S01]  /*39800*/  @!P4 LOP3.LUT R5, R5, R4, RZ, 0x3c, !PT ;  /* 0x000000040505c212 */ /* 0x000fe200078e3cff */
[----:B----4-:R0:W-:Y:S04]  /*39810*/  STL [R1+0x50], R8 ;  /* 0x0000500801007387 */ /* 0x0101e80000100800 */
[----:B------:R1:W4:Y:S01]  /*39820*/  @!P4 LDG.E.U16 R28, desc[UR8][R4.64] ;  /* 0x00000008041cc981 */ /* 0x000322000c1e1500 */
[----:B------:R-:W-:-:S03]  /*39830*/  PRMT R13, RZ, 0x7610, R13 ;  /* 0x00007610ff0d7816 */ /* 0x000fc6000000000d */
[----:B0-----:R-:W2:Y:S04]  /*39840*/  LDL R8, [R1+0x660] ;  /* 0x0006600001087983 */ /* 0x001ea80000100800 */
[----:B------:R-:W1:Y:S04]  /*39850*/  LDL R4, [R1+0x6e4] ;  /* 0x0006e40001047983 */ /* 0x000e680000100800 */
[----:B------:R-:W1:Y:S02]  /*39860*/  LDL R5, [R1+0x6e8] ;  /* 0x0006e80001057983 */ /* 0x000e640000100800 */
[----:B-1----:R-:W-:-:S04]  /*39870*/  @!P4 LOP3.LUT R5, R5, R4, RZ, 0x3c, !PT ;  /* 0x000000040505c212 */ /* 0x002fc800078e3cff */
[----:B------:R-:W-:-:S04]  /*39880*/  @!P4 LOP3.LUT R4, R5, R4, RZ, 0x3c, !PT ;  /* 0x000000040504c212 */ /* 0x000fc800078e3cff */
[----:B------:R-:W-:Y:S01]  /*39890*/  @!P4 LOP3.LUT R5, R5, R4, RZ, 0x3c, !PT ;  /* 0x000000040505c212 */ /* 0x000fe200078e3cff */
[----:B----4-:R-:W-:Y:S04]  /*398a0*/  STL [R1+0x2120], R28 ;  /* 0x0021201c01007387 */ /* 0x010fe80000100800 */
[----:B------:R0:W4:Y:S04]  /*398b0*/  @!P4 LDG.E.U16 R13, desc[UR8][R4.64] ;  /* 0x00000008040dc981 */ /* 0x000128000c1e1500 */
[----:B------:R-:W0:Y:S04]  /*398c0*/  LDL R4, [R1+0x6dc] ;  /* 0x0006dc0001047983 */ /* 0x000e280000100800 */
[----:B------:R-:W0:Y:S01]  /*398d0*/  LDL R5, [R1+0x6e0] ;  /* 0x0006e00001057983 */ /* 0x000e220000100800 */
[----:B------:R-:W-:-:S02]  /*398e0*/  PRMT R15, RZ, 0x7610, R15 ;  /* 0x00007610ff0f7816 */ /* 0x000fc4000000000f */
[----:B0-----:R-:W-:-:S04]  /*398f0*/  @!P1 LOP3.LUT R5, R5, R4, RZ, 0x3c, !PT ;  /* 0x0000000405059212 */ /* 0x001fc800078e3cff */
[----:B------:R-:W-:-:S04]  /*39900*/  @!P1 LOP3.LUT R4, R5, R4, RZ, 0x3c, !PT ;  /* 0x0000000405049212 */ /* 0x000fc800078e3cff */
[----:B------:R-:W-:Y:S01]  /*39910*/  @!P1 LOP3.LUT R5, R5, R4, RZ, 0x3c, !PT ;  /* 0x0000000405059212 */ /* 0x000fe200078e3cff */
[----:B----4-:R0:W-:Y:S04]  /*39920*/  STL [R1+0x48], R13 ;  /* 0x0000480d01007387 */ /* 0x0101e80000100800 */
[----:B------:R1:W4:Y:S01]  /*39930*/  @!P1 LDG.E.U16 R15, desc[UR8][R4.64] ;  /* 0x00000008040f9981 */ /* 0x000322000c1e1500 */
[----:B--2---:R-:W-:-:S03]  /*39940*/  PRMT R29, RZ, 0x7610, R29 ;  /* 0x00007610ff1d7816 */ /* 0x004fc6000000001d */
[----:B0-----:R-:W2:Y:S04]  /*39950*/  LDL R13, [R1+0x1560] ;  /* 0x00156000010d7983 */ /* 0x001ea80000100800 */
[----:B------:R-:W1:Y:S04]  /*39960*/  LDL R4, [R1+0x664] ;  /* 0x0006640001047983 */ /* 0x000e680000100800 */
[----:B------:R-:W1:Y:S02]  /*39970*/  LDL R5, [R1+0x668] ;  /* 0x0006680001057983 */ /* 0x000e640000100800 */
[----:B-1----:R-:W-:-:S04]  /*39980*/  @!P4 LOP3.LUT R5, R5, R4, RZ, 0x3c, !PT ;  /* 0x000000040505c212 */ /* 0x002fc800078e3cff */
[----:B------:R-:W-:-:S04]  /*39990*/  @!P4 LOP3.LUT R4, R5, R4, RZ, 0x3c, !PT ;  /* 0x000000040504c212 */ /* 0x000fc800078e3cff */
[----:B------:R-:W-:-:S05]  /*399a0*/  @!P4 LOP3.LUT R5, R5, R4, RZ, 0x3c, !PT ;  /* 0x000000040505c212 */ /* 0x000fca00078e3cff */
[----:B------:R-:W2:Y:S04]  /*399b0*/  @!P4 LDG.E.U16 R29, desc[UR8][R4.64] ;  /* 0x00000008041dc981 */ /* 0x000ea8000c1e1500 */
[----:B----4-:R0:W-:Y:S04]  /*399c0*/  STL [R1+0x44], R15 ;  /* 0x0000440f01007387 */ /* 0x0101e80000100800 */
[----:B0-----:R-:W4:Y:S04]  /*399d0*/  LDL R15, [R1+0x15d8] ;  /* 0x0015d800010f7983 */ /* 0x001f280000100800 */
[----:B--2---:R0:W-:Y:S04]  /*399e0*/  STL [R1+0x3c], R29 ;  /* 0x00003c1d01007387 */ /* 0x0041e80000100800 */
[----:B0-----:R-:W2:Y:S01]  /*399f0*/  LDL.LU R29, [R1+0x2198] ;  /* 0x00219800011d7983 */ /* 0x001ea20000300800 */
[----:B------:R-:W-:-:S02]  /*39a00*/  @!P1 IMAD.MOV.U32 R4, RZ, RZ, R8 ;  /* 0x000000ffff049224 */ /* 0x000fc400078e0008 */
[----:B---3--:R-:W-:Y:S01]  /*39a10*/  @!P1 IMAD.MOV.U32 R5, RZ, RZ, R14 ;  /* 0x000000ffff059224 */ /* 0x008fe200078e000e */
[----:B------:R-:W3:Y:S04]  /*39a20*/  LDL R8, [R1+0x15e0] ;  /* 0x0015e00001087983 */ /* 0x000ee80000100800 */
[----:B------:R-:W3:Y:S01]  /*39a30*/  LDL R14, [R1+0x15d4] ;  /* 0x0015d400010e7983 */ /* 0x000ee20000100800 */
[----:B--2---:R-:W-:-:S06]  /*39a40*/  PRMT R29, RZ, 0x7610, R29 ;  /* 0x00007610ff1d7816 */ /* 0x004fcc000000001d */
        /* <DEDUP_REMOVED lines=9> */
[----:B------:R-:W2:Y:S01]  /*39ae0*/  @!P4 LDG.E.U16 R29, desc[UR8][R4.64] ;  /* 0x00000008041dc981 */ /* 0x000ea2000c1e1500 */
[----:B------:R-:W-:-:S03]  /*39af0*/  PRMT R12, RZ, 0x7610, R12 ;  /* 0x00007610ff0c7816 */ /* 0x000fc6000000000c */
[----:B--2---:R0:W-:Y:S04]  /*39b00*/  STL [R1+0x8], R29 ;  /* 0x0000081d01007387 */ /* 0x0041e80000100800 */
[----:B0-----:R-:W2:Y:S04]  /*39b10*/  LDL.LU R29, [R1+0x2190] ;  /* 0x00219000011d7983 */ /* 0x001ea80000300800 */
[----:B------:R-:W2:Y:S01]  /*39b20*/  LDL R5, [R1+0x1554] ;  /* 0x0015540001057983 */ /* 0x000ea20000100800 */
[----:B------:R-:W-:Y:S01]  /*39b30*/  @!P1 IMAD.MOV.U32 R4, RZ, RZ, R13 ;  /* 0x000000ffff049224 */ /* 0x000fe200078e000d */
[----:B------:R-:W-:-:S02]  /*39b40*/  PRMT R7, RZ, 0x7610, R7 ;  /* 0x00007610ff077816 */ /* 0x000fc40000000007 */
[----:B------:R-:W-:Y:S01]  /*39b50*/  PRMT R6, RZ, 0x7610, R6 ;  /* 0x00007610ff067816 */ /* 0x000fe20000000006 */
[----:B------:R-:W3:Y:S04]  /*39b60*/  LDL R13, [R1+0x734] ;  /* 0x00073400010d7983 */ /* 0x000ee80000100800 */
[----:B--2---:R4:W2:Y:S04]  /*39b70*/  @!P1 LDG.E.U16 R12, desc[UR8][R4.64] ;  /* 0x00000008040c9981 */ /* 0x0048a8000c1e1500 */
[----:B------:R-:W2:Y:S01]  /*39b80*/  LDL R5, [R1+0x15cc] ;  /* 0x0015cc0001057983 */ /* 0x000ea20000100800 */
[----:B----4-:R-:W-:-:S05]  /*39b90*/  @!P4 IMAD.MOV.U32 R4, RZ, RZ, R15 ;  /* 0x000000ffff04c224 */ /* 0x010fca00078e000f */
[----:B--2---:R3:W2:Y:S04]  /*39ba0*/  @!P4 LDG.E.U16 R7, desc[UR8][R4.64] ;  /* 0x000000080407c981 */ /* 0x0046a8000c1e1500 */
[----:B------:R0:W-:Y:S04]  /*39bb0*/  STL [R1+0x4], R12 ;  /* 0x0000040c01007387 */ /* 0x0001e80000100800 */
[----:B------:R-:W4:Y:S01]  /*39bc0*/  LDL R15, [R1+0x730] ;  /* 0x00073000010f7983 */ /* 0x000f220000100800 */
[----:B---3--:R-:W-:Y:S02]  /*39bd0*/  @!P1 IMAD.MOV.U32 R4, RZ, RZ, R8 ;  /* 0x000000ffff049224 */ /* 0x008fe400078e0008 */
[----:B------:R-:W-:Y:S01]  /*39be0*/  @!P1 IMAD.MOV.U32 R5, RZ, RZ, R14 ;  /* 0x000000ffff059224 */ /* 0x000fe200078e000e */
[----:B0-----:R-:W3:Y:S04]  /*39bf0*/  LDL R12, [R1+0x738] ;  /* 0x00073800010c7983 */ /* 0x001ee80000100800 */
[----:B------:R0:W3:Y:S04]  /*39c00*/  @!P1 LDG.E.U16 R6, desc[UR8][R4.64] ;  /* 0x0000000804069981 */ /* 0x0000e8000c1e1500 */
[----:B--2---:R1:W-:Y:S04]  /*39c10*/  STL [R1+0x2168], R7 ;  /* 0x0021680701007387 */ /* 0x0043e80000100800 */
[----:B------:R-:W0:Y:S04]  /*39c20*/  LDL R4, [R1+0x73c] ;  /* 0x00073c0001047983 */ /* 0x000e280000100800 */
[----:B------:R-:W0:Y:S01]  /*39c30*/  LDL R5, [R1+0x740] ;  /* 0x0007400001057983 */ /* 0x000e220000100800 */
[----:B------:R-:W-:-:S03]  /*39c40*/  PRMT R0, RZ, 0x7610, R0 ;  /* 0x00007610ff007816 */ /* 0x000fc60000000000 */
[----:B------:R-:W2:Y:S04]  /*39c50*/  LDL R14, [R1+0x6d4] ;  /* 0x0006d400010e7983 */ /* 0x000ea80000100800 */
[----:B------:R-:W2:Y:S04]  /*39c60*/  LDL R8, [R1+0x6d8] ;  /* 0x0006d80001087983 */ /* 0x000ea80000100800 */
[----:B-1----:R-:W2:Y:S01]  /*39c70*/  LDL R7, [R1+0x72c] ;  /* 0x00072c0001077983 */ /* 0x002ea20000100800 */
[----:B0-----:R-:W-:-:S04]  /*39c80*/  @!P1 LOP3.LUT R5, R5, R4, RZ, 0x3c, !PT ;  /* 0x0000000405059212 */ /* 0x001fc800078e3cff */
[----:B------:R-:W-:-:S04]  /*39c90*/  @!P1 LOP3.LUT R4, R5, R4, RZ, 0x3c, !PT ;  /* 0x0000000405049212 */ /* 0x000fc800078e3cff */
[----:B------:R-:W-:-:S05]  /*39ca0*/  @!P1 LOP3.LUT R5, R5, R4, RZ, 0x3c, !PT ;  /* 0x0000000405059212 */ /* 0x000fca00078e3cff */
[----:B------:R0:W2:Y:S04]  /*39cb0*/  @!P1 LDG.E.U16 R0, desc[UR8][R4.64] ;  /* 0x0000000804009981 */ /* 0x0000a8000c1e1500 */
[----:B---3--:R1:W-:Y:S01]  /*39cc0*/  STL [R1+0x216c], R6 ;  /* 0x00216c0601007387 */ /* 0x0083e20000100800 */
[----:B------:R-:W-:Y:S01]  /*39cd0*/  PRMT R29, RZ, 0x7610, R29 ;  /* 0x00007610ff1d7816 */ /* 0x000fe2000000001d */
[----:B0-----:R-:W-:Y:S01]  /*39ce0*/  @!P4 IMAD.MOV.U32 R4, RZ, RZ, R12 ;  /* 0x000000ffff04c224 */ /* 0x001fe200078e000c */
[----:B-1----:R-:W-:Y:S01]  /*39cf0*/  PRMT R6, RZ, 0x7610, R6 ;  /* 0x00007610ff067816 */ /* 0x002fe20000000006 */
[----:B------:R-:W-:-:S05]  /*39d00*/  @!P4 IMAD.MOV.U32 R5, RZ, RZ, R13 ;  /* 0x000000ffff05c224 */ /* 0x000fca00078e000d */
[----:B------:R4:W3:Y:S02]  /*39d10*/  @!P4 LDG.E.U16 R6, desc[UR8][R4.64] ;  /* 0x000000080406c981 */ /* 0x0008e4000c1e1500 */
[----:B----4-:R-:W-:Y:S02]  /*39d20*/  @!P1 IMAD.MOV.U32 R4, RZ, RZ, R15 ;  /* 0x000000ffff049224 */ /* 0x010fe400078e000f */
[----:B--2---:R-:W-:-:S05]  /*39d30*/  @!P1 IMAD.MOV.U32 R5, RZ, RZ, R7 ;  /* 0x000000ffff059224 */ /* 0x004fca00078e0007 */
[----:B------:R0:W2:Y:S01]  /*39d40*/  @!P1 LDG.E.U16 R29, desc[UR8][R4.64] ;  /* 0x00000008041d9981 */ /* 0x0000a2000c1e1500 */
[----:B------:R-:W-:Y:S01]  /*39d50*/  PRMT R28, RZ, 0x7610, R28 ;  /* 0x00007610ff1c7816 */ /* 0x000fe2000000001c */
[----:B0-----:R-:W-:Y:S02]  /*39d60*/  @!P4 IMAD.MOV.U32 R4, RZ, RZ, R8 ;  /* 0x000000ffff04c224 */ /* 0x001fe400078e0008 */
[----:B------:R-:W-:-:S05]  /*39d70*/  @!P4 IMAD.MOV.U32 R5, RZ, RZ, R14 ;  /* 0x000000ffff05c224 */ /* 0x000fca00078e000e */
[----:B------:R-:W4:Y:S04]  /*39d80*/  @!P4 LDG.E.U16 R28, desc[UR8][R4.64] ;  /* 0x00000008041cc981 */ /* 0x000f28000c1e1500 */
[----:B------:R-:W-:Y:S04]  /*39d90*/  STL [R1+0x2124], R0 ;  /* 0x0021240001007387 */ /* 0x000fe80000100800 */
[----:B------:R-:W4:Y:S04]  /*39da0*/  LDL R13, [R1+0x6cc] ;  /* 0x0006cc00010d7983 */ /* 0x000f280000100800 */
[----:B------:R-:W4:Y:S04]  /*39db0*/  LDL R12, [R1+0x6d0] ;  /* 0x0006d000010c7983 */ /* 0x000f280000100800 */
[----:B------:R-:W4:Y:S04]  /*39dc0*/  LDL R7, [R1+0x654] ;  /* 0x0006540001077983 */ /* 0x000f280000100800 */
[----:B---3--:R0:W-:Y:S04]  /*39dd0*/  STL [R1+0x24], R6 ;  /* 0x0000240601007387 */ /* 0x0081e80000100800 */
[----:B0-----:R-:W3:Y:S04]  /*39de0*/  LDL R6, [R1+0x658] ;  /* 0x0006580001067983 */ /* 0x001ee80000100800 */
[----:B--2---:R0:W-:Y:S04]  /*39df0*/  STL [R1+0x20fc], R29 ;  /* 0x0020fc1d01007387 */ /* 0x0041e80000100800 */
[----:B------:R-:W2:Y:S01]  /*39e00*/  LDL R14, [R1+0x650] ;  /* 0x00065000010e7983 */ /* 0x000ea20000100800 */
[----:B------:R-:W-:-:S03]  /*39e10*/  PRMT R0, RZ, 0x7610, R0 ;  /* 0x00007610ff007816 */ /* 0x000fc60000000000 */
[----:B------:R-:W2:Y:S04]  /*39e20*/  LDL R15, [R1+0x155c] ;  /* 0x00155c00010f7983 */ /* 0x000ea80000100800 */
[----:B------:R-:W2:Y:S04]  /*39e30*/  LDL R8, [R1+0x1568] ;  /* 0x0015680001087983 */ /* 0x000ea80000100800 */
[----:B0-----:R-:W2:Y:S04]  /*39e40*/  LDL R29, [R1+0x64c] ;  /* 0x00064c00011d7983 */ /* 0x001ea80000100800 */
[----:B----4-:R0:W-:Y:S01]  /*39e50*/  STL [R1+0x2158], R28 ;  /* 0x0021581c01007387 */ /* 0x0101e20000100800 */
[----:B------:R-:W-:-:S02]  /*39e60*/  @!P1 IMAD.MOV.U32 R5, RZ, RZ, R13 ;  /* 0x000000ffff059224 */ /* 0x000fc400078e000d */
[----:B------:R-:W-:Y:S01]  /*39e70*/  @!P1 IMAD.MOV.U32 R4, RZ, RZ, R12 ;  /* 0x000000ffff049224 */ /* 0x000fe200078e000c */
[----:B------:R-:W4:Y:S04]  /*39e80*/  LDL R13, [R1+0x1564] ;  /* 0x00156400010d7983 */ /* 0x000f280000100800 */
[----:B------:R-:W4:Y:S04]  /*39e90*/  LDL R12, [R1+0x1570] ;  /* 0x00157000010c7983 */ /* 0x000f280000100800 */
[----:B------:R1:W4:Y:S01]  /*39ea0*/  @!P1 LDG.E.U16 R0, desc[UR8][R4.64] ;  /* 0x0000000804009981 */ /* 0x000322000c1e1500 */
[----:B0-----:R-:W-:-:S02]  /*39eb0*/  PRMT R28, RZ, 0x7610, R28 ;  /* 0x00007610ff1c7816 */ /* 0x001fc4000000001c */
[----:B------:R-:W-:Y:S01]  /*39ec0*/  PRMT R9, RZ, 0x7610, R9 ;  /* 0x00007610ff097816 */ /* 0x000fe20000000009 */
[----:B-1----:R-:W-:Y:S02]  /*39ed0*/  @!P4 IMAD.MOV.U32 R5, RZ, RZ, R7 ;  /* 0x000000ffff05c224 */ /* 0x002fe400078e0007 */
[----:B---3--:R-:W-:-:S05]  /*39ee0*/  @!P4 IMAD.MOV.U32 R4, RZ, RZ, R6 ;  /* 0x000000ffff04c224 */ /* 0x008fca00078e0006 */
[----:B------:R2:W3:Y:S02]  /*39ef0*/  @!P4 LDG.E.U16 R28, desc[UR8][R4.64] ;  /* 0x00000008041cc981 */ /* 0x0004e4000c1e1500 */
[----:B--2---:R-:W-:Y:S02]  /*39f00*/  @!P1 IMAD.MOV.U32 R4, RZ, RZ, R14 ;  /* 0x000000ffff049224 */ /* 0x004fe400078e000e */
[----:B------:R-:W-:-:S05]  /*39f10*/  @!P1 IMAD.MOV.U32 R5, RZ, RZ, R29 ;  /* 0x000000ffff059224 */ /* 0x000fca00078e001d */
[----:B------:R0:W2:Y:S02]  /*39f20*/  @!P1 LDG.E.U16 R9, desc[UR8][R4.64] ;  /* 0x0000000804099981 */ /* 0x0000a4000c1e1500 */
[----:B0-----:R-:W-:Y:S02]  /*39f30*/  @!P4 IMAD.MOV.U32 R4, RZ, RZ, R8 ;  /* 0x000000ffff04c224 */ /* 0x001fe400078e0008 */
[----:B------:R-:W-:Y:S01]  /*39f40*/  @!P4 IMAD.MOV.U32 R5, RZ, RZ, R15 ;  /* 0x000000ffff05c224 */ /* 0x000fe200078e000f */
[----:B----4-:R0:W-:Y:S04]  /*39f50*/  STL [R1+0x215c], R0 ;  /* 0x00215c0001007387 */ /* 0x0101e80000100800 */
[----:B------:R-:W4:Y:S04]  /*39f60*/  LDL R7, [R1+0x15dc] ;  /* 0x0015dc0001077983 */ /* 0x000f280000100800 */
[----:B------:R-:W3:Y:S04]  /*39f70*/  LDL R6, [R1+0x15e8] ;  /* 0x0015e80001067983 */ /* 0x000ee80000100800 */
[----:B------:R-:W3:Y:S01]  /*39f80*/  LDL R14, [R1+0x15e4] ;  /* 0x0015e400010e7983 */ /* 0x000ee20000100800 */
[----:B0-----:R-:W-:-:S06]  /*39f90*/  PRMT R0, RZ, 0x7610, R0 ;  /* 0x00007610ff007816 */ /* 0x001fcc0000000000 */
[----:B------:R0:W3:Y:S02]  /*39fa0*/  @!P4 LDG.E.U16 R0, desc[UR8][R4.64] ;  /* 0x000000080400c981 */ /* 0x0000e4000c1e1500 */
[----:B0-----:R-:W-:-:S06]  /*39fb0*/  PRMT R5, RZ, 0x7610, R5 ;  /* 0x00007610ff057816 */ /* 0x001fcc0000000005 */
[----:B------:R4:W3:Y:S04]  /*39fc0*/  @!P1 LDG.E.U16 R5, desc[UR8][R12.64] ;  /* 0x000000080c059981 */ /* 0x0008e8000c1e1500 */
[----:B--2---:R0:W-:Y:S04]  /*39fd0*/  STL [R1+0x10], R9 ;  /* 0x0000100901007387 */ /* 0x0041e80000100800 */
[----:B------:R-:W2:Y:S04]  /*39fe0*/  LDL R8, [R1+0x6c4] ;  /* 0x0006c40001087983 */ /* 0x000ea80000100800 */
[----:B0-----:R-:W2:Y:S01]  /*39ff0*/  LDL R9, [R1+0x15f0] ;  /* 0x0015f00001097983 */ /* 0x001ea20000100800 */
[----:B------:R-:W-:Y:S01]  /*3a000*/  PRMT R4, RZ, 0x7610, R4 ;  /* 0x00007610ff047816 */ /* 0x000fe20000000004 */
[----:B----4-:R-:W-:-:S02]  /*3a010*/  @!P4 IMAD.MOV.U32 R13, RZ, RZ, R7 ;  /* 0x000000ffff0dc224 */ /* 0x010fc400078e0007 */
[----:B---3--:R-:W-:-:S05]  /*3a020*/  @!P4 IMAD.MOV.U32 R12, RZ, RZ, R6 ;  /* 0x000000ffff0cc224 */ /* 0x008fca00078e0006 */
[----:B------:R0:W3:Y:S04]  /*3a030*/  @!P4 LDG.E.U16 R4, desc[UR8][R12.64] ;  /* 0x000000080c04c981 */ /* 0x0000e8000c1e1500 */
[----:B------:R1:W-:Y:S04]  /*3a040*/  STL [R1], R0 ;  /* 0x0000000001007387 */ /* 0x0003e80000100800 */
[----:B-1----:R-:W4:Y:S04]  /*3a050*/  LDL R0, [R1+0x6c8] ;  /* 0x0006c80001007983 */ /* 0x002f280000100800 */
[----:B------:R1:W-:Y:S04]  /*3a060*/  STL [R1+0x2150], R5 ;  /* 0x0021500501007387 */ /* 0x0003e80000100800 */
[----:B------:R-:W4:Y:S04]  /*3a070*/  LDL R7, [R1+0x6bc] ;  /* 0x0006bc0001077983 */ /* 0x000f280000100800 */
[----:B------:R-:W4:Y:S01]  /*3a080*/  LDL R6, [R1+0x6c0] ;  /* 0x0006c00001067983 */ /* 0x000f220000100800 */
[----:B------:R-:W-:Y:S01]  /*3a090*/  PRMT R3, RZ, 0x7610, R3 ;  /* 0x00007610ff037816 */ /* 0x000fe20000000003 */
[----:B0-----:R-:W-:Y:S01]  /*3a0a0*/  @!P1 IMAD.MOV.U32 R13, RZ, RZ, R14 ;  /* 0x000000ffff0d9224 */ /* 0x001fe200078e000e */
[----:B------:R-:W-:Y:S01]  /*3a0b0*/  PRMT R26, RZ, 0x7610, R26 ;  /* 0x00007610ff1a7816 */ /* 0x000fe2000000001a */
[----:B--2---:R-:W-:-:S05]  /*3a0c0*/  @!P1 IMAD.MOV.U32 R12, RZ, RZ, R9 ;  /* 0x000000ffff0c9224 */ /* 0x004fca00078e0009 */
[----:B------:R0:W2:Y:S02]  /*3a0d0*/  @!P1 LDG.E.U16 R3, desc[UR8][R12.64] ;  /* 0x000000080c039981 */ /* 0x0000a4000c1e1500 */
[----:B0-----:R-:W-:Y:S01]  /*3a0e0*/  @!P4 IMAD.MOV.U32 R13, RZ, RZ, R8 ;  /* 0x000000ffff0dc224 */ /* 0x001fe200078e0008 */
[----:B------:R-:W-:Y:S01]  /*3a0f0*/  PRMT R23, RZ, 0x7610, R23 ;  /* 0x00007610ff177816 */ /* 0x000fe20000000017 */
[----:B---3--:R0:W-:Y:S04]  /*3a100*/  STL [R1+0x2154], R4 ;  /* 0x0021540401007387 */ /* 0x0081e80000100800 */
[----:B-1----:R-:W3:Y:S04]  /*3a110*/  LDL R5, [R1+0x6b4] ;  /* 0x0006b40001057983 */ /* 0x002ee80000100800 */
[----:B0-----:R-:W3:Y:S01]  /*3a120*/  LDL R4, [R1+0x6b8] ;  /* 0x0006b80001047983 */ /* 0x001ee20000100800 */
[----:B----4-:R-:W-:-:S05]  /*3a130*/  @!P4 IMAD.MOV.U32 R12, RZ, RZ, R0 ;  /* 0x000000ffff0cc224 */ /* 0x010fca00078e0000 */
[----:B------:R0:W4:Y:S02]  /*3a140*/  @!P4 LDG.E.U16 R26, desc[UR8][R12.64] ;  /* 0x000000080c1ac981 */ /* 0x000124000c1e1500 */
[----:B0-----:R-:W-:Y:S02]  /*3a150*/  @!P1 IMAD.MOV.U32 R12, RZ, RZ, R6 ;  /* 0x000000ffff0c9224 */ /* 0x001fe400078e0006 */
[----:B------:R-:W-:-:S05]  /*3a160*/  @!P1 IMAD.MOV.U32 R13, RZ, RZ, R7 ;  /* 0x000000ffff0d9224 */ /* 0x000fca00078e0007 */
[----:B------:R3:W4:Y:S04]  /*3a170*/  @!P1 LDG.E.U16 R23, desc[UR8][R12.64] ;  /* 0x000000080c179981 */ /* 0x000728000c1e1500 */
[----:B--2---:R0:W-:Y:S04]  /*3a180*/  STL [R1+0x2160], R3 ;  /* 0x0021600301007387 */ /* 0x0041e80000100800 */
[----:B------:R-:W2:Y:S04]  /*3a190*/  LDL R9, [R1+0x6ac] ;  /* 0x0006ac0001097983 */ /* 0x000ea80000100800 */
[----:B------:R-:W-:Y:S04]  /*3a1a0*/  STL [R1+0x14], R28 ;  /* 0x0000141c01007387 */ /* 0x000fe80000100800 */
[----:B------:R-:W2:Y:S04]  /*3a1b0*/  LDL R8, [R1+0x6b0] ;  /* 0x0006b00001087983 */ /* 0x000ea80000100800 */
[----:B------:R-:W2:Y:S04]  /*3a1c0*/  LDL R0, [R1+0x648] ;  /* 0x0006480001007983 */ /* 0x000ea80000100800 */
[----:B0-----:R-:W2:Y:S01]  /*3a1d0*/  LDL R3, [R1+0x644] ;  /* 0x0006440001037983 */ /* 0x001ea20000100800 */
[----:B---3--:R-:W-:-:S02]  /*3a1e0*/  @!P4 IMAD.MOV.U32 R13, RZ, RZ, R5 ;  /* 0x000000ffff0dc224 */ /* 0x008fc400078e0005 */
[----:B------:R-:W-:Y:S01]  /*3a1f0*/  @!P4 IMAD.MOV.U32 R12, RZ, RZ, R4 ;  /* 0x000000ffff0cc224 */ /* 0x000fe200078e0004 */
[----:B----4-:R-:W-:Y:S04]  /*3a200*/  STL [R1+0x2128], R26 ;  /* 0x0021281a01007387 */ /* 0x010fe80000100800 */
[----:B------:R-:W3:Y:S04]  /*3a210*/  LDL R7, [R1+0x63c] ;  /* 0x00063c0001077983 */ /* 0x000ee80000100800 */
[----:B------:R-:W4:Y:S04]  /*3a220*/  LDL R6, [R1+0x640] ;  /* 0x0006400001067983 */ /* 0x000f280000100800 */
[----:B------:R-:W-:Y:S04]  /*3a230*/  STL [R1+0x212c], R23 ;  /* 0x00212c1701007387 */ /* 0x000fe80000100800 */
[----:B------:R-:W4:Y:S04]  /*3a240*/  LDL R5, [R1+0x156c] ;  /* 0x00156c0001057983 */ /* 0x000f280000100800 */
[----:B------:R-:W4:Y:S01]  /*3a250*/  LDL R4, [R1+0x1578] ;  /* 0x0015780001047983 */ /* 0x000f220000100800 */
[----:B------:R-:W-:-:S02]  /*3a260*/  PRMT R21, RZ, 0x7610, R21 ;  /* 0x00007610ff157816 */ /* 0x000fc40000000015 */
[----:B------:R-:W-:-:S04]  /*3a270*/  PRMT R19, RZ, 0x7610, R19 ;  /* 0x00007610ff137816 */ /* 0x000fc80000000013 */
[----:B------:R2:W4:Y:S01]  /*3a280*/  @!P4 LDG.E.U16 R21, desc[UR8][R12.64] ;  /* 0x000000080c15c981 */ /* 0x000522000c1e1500 */
[----:B------:R-:W-:Y:S01]  /*3a290*/  PRMT R16, RZ, 0x7610, R16 ;  /* 0x00007610ff107816 */ /* 0x000fe20000000010 */
[----:B--2---:R-:W-:Y:S02]  /*3a2a0*/  @!P1 IMAD.MOV.U32 R12, RZ, RZ, R8 ;  /* 0x000000ffff0c9224 */ /* 0x004fe400078e0008 */
[----:B------:R-:W-:-:S05]  /*3a2b0*/  @!P1 IMAD.MOV.U32 R13, RZ, RZ, R9 ;  /* 0x000000ffff0d9224 */ /* 0x000fca00078e0009 */
[----:B------:R0:W2:Y:S02]  /*3a2c0*/  @!P1 LDG.E.U16 R19, desc[UR8][R12.64] ;  /* 0x000000080c139981 */ /* 0x0000a4000c1e1500 */
[----:B0-----:R-:W-:Y:S02]  /*3a2d0*/  @!P4 IMAD.MOV.U32 R12, RZ, RZ, R0 ;  /* 0x000000ffff0cc224 */ /* 0x001fe400078e0000 */
[----:B------:R-:W-:-:S05]  /*3a2e0*/  @!P4 IMAD.MOV.U32 R13, RZ, RZ, R3 ;  /* 0x000000ffff0dc224 */ /* 0x000fca00078e0003 */
[----:B------:R0:W2:Y:S02]  /*3a2f0*/  @!P4 LDG.E.U16 R16, desc[UR8][R12.64] ;  /* 0x000000080c10c981 */ /* 0x0000a4000c1e1500 */
[----:B0-----:R-:W-:Y:S02]  /*3a300*/  PRMT R12, RZ, 0x7610, R12 ;  /* 0x00007610ff0c7816 */ /* 0x001fe4000000000c */
[----:B------:R-:W-:Y:S01]  /*3a310*/  PRMT R13, RZ, 0x7610, R13 ;  /* 0x00007610ff0d7816 */ /* 0x000fe2000000000d */
[----:B---3--:R-:W-:Y:S02]  /*3a320*/  @!P1 IMAD.MOV.U32 R15, RZ, RZ, R7 ;  /* 0x000000ffff0f9224 */ /* 0x008fe400078e0007 */
[----:B----4-:R-:W-:-:S05]  /*3a330*/  @!P1 IMAD.MOV.U32 R14, RZ, RZ, R6 ;  /* 0x000000ffff0e9224 */ /* 0x010fca00078e0006 */
[----:B------:R0:W3:Y:S02]  /*3a340*/  @!P1 LDG.E.U16 R12, desc[UR8][R14.64] ;  /* 0x000000080e0c9981 */ /* 0x0000e4000c1e1500 */
[----:B0-----:R-:W-:Y:S02]  /*3a350*/  @!P4 IMAD.MOV.U32 R15, RZ, RZ, R5 ;  /* 0x000000ffff0fc224 */ /* 0x001fe400078e0005 */
[----:B------:R-:W-:-:S05]  /*3a360*/  @!P4 IMAD.MOV.U32 R14, RZ, RZ, R4 ;  /* 0x000000ffff0ec224 */ /* 0x000fca00078e0004 */
[----:B------:R-:W4:Y:S04]  /*3a370*/  @!P4 LDG.E.U16 R13, desc[UR8][R14.64] ;  /* 0x000000080e0dc981 */ /* 0x000f28000c1e1500 */
[----:B------:R-:W-:Y:S04]  /*3a380*/  STL [R1+0x2100], R21 ;  /* 0x0021001501007387 */ /* 0x000fe80000100800 */
[----:B--2---:R-:W-:Y:S04]  /*3a390*/  STL [R1+0x2104], R19 ;  /* 0x0021041301007387 */ /* 0x004fe80000100800 */
[----:B------:R-:W2:Y:S04]  /*3a3a0*/  LDL R3, [R1+0x1574] ;  /* 0x0015740001037983 */ /* 0x000ea80000100800 */
[----:B------:R-:W2:Y:S04]  /*3a3b0*/  LDL R0, [R1+0x1580] ;  /* 0x0015800001007983 */ /* 0x000ea80000100800 */
[----:B------:R0:W-:Y:S04]  /*3a3c0*/  STL [R1+0x2130], R16 ;  /* 0x0021301001007387 */ /* 0x0001e80000100800 */
[----:B------:R-:W2:Y:S04]  /*3a3d0*/  LDL R9, [R1+0x15f8] ;  /* 0x0015f80001097983 */ /* 0x000ea80000100800 */
[----:B0-----:R-:W2:Y:S04]  /*3a3e0*/  LDL R16, [R1+0x15ec] ;  /* 0x0015ec0001107983 */ /* 0x001ea80000100800 */
[----:B---3--:R-:W-:Y:S04]  /*3a3f0*/  STL [R1+0x211c], R12 ;  /* 0x00211c0c01007387 */ /* 0x008fe80000100800 */
[----:B------:R-:W3:Y:S04]  /*3a400*/  LDL R8, [R1+0x1600] ;  /* 0x0016000001087983 */ /* 0x000ee80000100800 */
[----:B------:R-:W3:Y:S04]  /*3a410*/  LDL R7, [R1+0x634] ;  /* 0x0006340001077983 */ /* 0x000ee80000100800 */
[----:B------:R-:W3:Y:S04]  /*3a420*/  LDL R6, [R1+0x638] ;  /* 0x0006380001067983 */ /* 0x000ee80000100800 */
[----:B------:R-:W3:Y:S04]  /*3a430*/  LDL R4, [R1+0x630] ;  /* 0x0006300001047983 */ /* 0x000ee80000100800 */
[----:B----4-:R-:W-:Y:S04]  /*3a440*/  STL [R1+0x2134], R13 ;  /* 0x0021340d01007387 */ /* 0x010fe80000100800 */
[----:B------:R-:W4:Y:S01]  /*3a450*/  LDL R5, [R1+0x62c] ;  /* 0x00062c0001057983 */ /* 0x000f220000100800 */
[----:B------:R-:W-:-:S02]  /*3a460*/  PRMT R17, RZ, 0x7610, R17 ;  /* 0x00007610ff117816 */ /* 0x000fc40000000011 */
[----:B------:R-:W-:Y:S02]  /*3a470*/  PRMT R18, RZ, 0x7610, R18 ;  /* 0x00007610ff127816 */ /* 0x000fe40000000012 */
[----:B------:R-:W-:Y:S01]  /*3a480*/  PRMT R20, RZ, 0x7610, R20 ;  /* 0x00007610ff147816 */ /* 0x000fe20000000014 */
[----:B--2---:R-:W-:Y:S02]  /*3a490*/  @!P1 IMAD.MOV.U32 R15, RZ, RZ, R3 ;  /* 0x000000ffff0f9224 */ /* 0x004fe400078e0003 */
[----:B------:R-:W-:Y:S01]  /*3a4a0*/  @!P1 IMAD.MOV.U32 R14, RZ, RZ, R0 ;  /* 0x000000ffff0e9224 */ /* 0x000fe200078e0000 */
[----:B------:R-:W-:Y:S02]  /*3a4b0*/  PRMT R22, RZ, 0x7610, R22 ;  /* 0x00007610ff167816 */ /* 0x000fe40000000016 */
[----:B------:R-:W-:Y:S01]  /*3a4c0*/  PRMT R24, RZ, 0x7610, R24 ;  /* 0x00007610ff187816 */ /* 0x000fe20000000018 */
[----:B------:R-:W2:Y:S04]  /*3a4d0*/  LDL R3, [R1+0x157c] ;  /* 0x00157c0001037983 */ /* 0x000ea80000100800 */
[----:B------:R0:W2:Y:S04]  /*3a4e0*/  @!P1 LDG.E.U16 R17, desc[UR8][R14.64] ;  /* 0x000000080e119981 */ /* 0x0000a8000c1e1500 */
[----:B------:R-:W2:Y:S01]  /*3a4f0*/  LDL R0, [R1+0x1588] ;  /* 0x0015880001007983 */ /* 0x000ea20000100800 */
[----:B0-----:R-:W-:-:S02]  /*3a500*/  @!P4 IMAD.MOV.U32 R14, RZ, RZ, R9 ;  /* 0x000000ffff0ec224 */ /* 0x001fc400078e0009 */
[----:B------:R-:W-:-:S05]  /*3a510*/  @!P4 IMAD.MOV.U32 R15, RZ, RZ, R16 ;  /* 0x000000ffff0fc224 */ /* 0x000fca00078e0010 */
[----:B------:R0:W2:Y:S02]  /*3a520*/  @!P4 LDG.E.U16 R18, desc[UR8][R14.64] ;  /* 0x000000080e12c981 */ /* 0x0000a4000c1e1500 */
[----:B0-----:R-:W-:Y:S02]  /*3a530*/  @!P1 IMAD.MOV.U32 R15, RZ, RZ, R2 ;  /* 0x000000ffff0f9224 */ /* 0x001fe400078e0002 */
[----:B---3--:R-:W-:-:S05]  /*3a540*/  @!P1 IMAD.MOV.U32 R14, RZ, RZ, R8 ;  /* 0x000000ffff0e9224 */ /* 0x008fca00078e0008 */
[----:B------:R0:W3:Y:S02]  /*3a550*/  @!P1 LDG.E.U16 R20, desc[UR8][R14.64] ;  /* 0x000000080e149981 */ /* 0x0000e4000c1e1500 */
[----:B0-----:R-:W-:Y:S02]  /*3a560*/  @!P4 IMAD.MOV.U32 R14, RZ, RZ, R6 ;  /* 0x000000ffff0ec224 */ /* 0x001fe400078e0006 */
[----:B------:R-:W-:-:S05]  /*3a570*/  @!P4 IMAD.MOV.U32 R15, RZ, RZ, R7 ;  /* 0x000000ffff0fc224 */ /* 0x000fca00078e0007 */
[----:B------:R0:W3:Y:S02]  /*3a580*/  @!P4 LDG.E.U16 R22, desc[UR8][R14.64] ;  /* 0x000000080e16c981 */ /* 0x0000e4000c1e1500 */
[----:B0-----:R-:W-:Y:S02]  /*3a590*/  @!P1 IMAD.MOV.U32 R14, RZ, RZ, R4 ;  /* 0x000000ffff0e9224 */ /* 0x001fe400078e0004 */
[----:B----4-:R-:W-:-:S05]  /*3a5a0*/  @!P1 IMAD.MOV.U32 R15, RZ, RZ, R5 ;  /* 0x000000ffff0f9224 */ /* 0x010fca00078e0005 */
[----:B------:R0:W4:Y:S04]  /*3a5b0*/  @!P1 LDG.E.U16 R24, desc[UR8][R14.64] ;  /* 0x000000080e189981 */ /* 0x000128000c1e1500 */
[----:B--2---:R-:W-:Y:S01]  /*3a5c0*/  STL [R1+0x2138], R17 ;  /* 0x0021381101007387 */ /* 0x004fe20000100800 */
[----:B------:R-:W-:Y:S01]  /*3a5d0*/  PRMT R25, RZ, 0x7610, R25 ;  /* 0x00007610ff197816 */ /* 0x000fe20000000019 */
[----:B0-----:R-:W-:Y:S02]  /*3a5e0*/  @!P4 IMAD.MOV.U32 R15, RZ, RZ, R3 ;  /* 0x000000ffff0fc224 */ /* 0x001fe400078e0003 */
[----:B------:R-:W-:Y:S04]  /*3a5f0*/  STL [R1+0x213c], R18 ;  /* 0x00213c1201007387 */ /* 0x000fe80000100800 */
[----:B------:R-:W-:Y:S01]  /*3a600*/  STL [R1+0x17b0], R2 ;  /* 0x0017b00201007387 */ /* 0x000fe20000100800 */
[----:B------:R-:W-:-:S05]  /*3a610*/  @!P4 IMAD.MOV.U32 R14, RZ, RZ, R0 ;  /* 0x000000ffff0ec224 */ /* 0x000fca00078e0000 */
[----:B------:R-:W2:Y:S04]  /*3a620*/  @!P4 LDG.E.U16 R25, desc[UR8][R14.64] ;  /* 0x000000080e19c981 */ /* 0x000ea8000c1e1500 */
[----:B---3--:R-:W-:Y:S04]  /*3a630*/  STL [R1+0x2140], R20 ;  /* 0x0021401401007387 */ /* 0x008fe80000100800 */
[----:B------:R-:W-:Y:S04]  /*3a640*/  STL [R1+0x2108], R22 ;  /* 0x0021081601007387 */ /* 0x000fe80000100800 */
[----:B----4-:R0:W-:Y:S04]  /*3a650*/  STL [R1+0x210c], R24 ;  /* 0x00210c1801007387 */ /* 0x0101e80000100800 */
[----:B0-----:R-:W3:Y:S04]  /*3a660*/  LDL.LU R24, [R1+0x214] ;  /* 0x0002140001187983 */ /* 0x001ee80000300800 */
        /* <DEDUP_REMOVED lines=20> */
[----:B------:R-:W3:Y:S04]  /*3a7b0*/  LDL R14, [R1+0x1584] ;  /* 0x00158400010e7983 */ /* 0x000ee80000100800 */
[----:B------:R-:W3:Y:S01]  /*3a7c0*/  LDL R15, [R1+0x1590] ;  /* 0x00159000010f7983 */ /* 0x000ee20000100800 */
[----:B------:R-:W-:-:S03]  /*3a7d0*/  PRMT R27, RZ, 0x7610, R27 ;  /* 0x00007610ff1b7816 */ /* 0x000fc6000000001b */
[----:B--2---:R0:W-:Y:S04]  /*3a7e0*/  STL [R1+0x2110], R25 ;  /* 0x0021101901007387 */ /* 0x0041e80000100800 */
[----:B0-----:R-:W2:Y:S01]  /*3a7f0*/  LDL.LU R25, [R1+0x218] ;  /* 0x0002180001197983 */ /* 0x001ea20000300800 */
[----:B------:R-:W0:Y:S01]  /*3a800*/  S2R R9, SR_TID.X ;  /* 0x0000000000097919 */ /* 0x000e220000002100 */
[----:B---3--:R-:W-:-:S04]  /*3a810*/  @!P1 LOP3.LUT R15, R15, R14, RZ, 0x3c, !PT ;  /* 0x0000000e0f0f9212 */ /* 0x008fc800078e3cff */
[----:B------:R-:W-:-:S04]  /*3a820*/  @!P1 LOP3.LUT R14, R15, R14, RZ, 0x3c, !PT ;  /* 0x0000000e0f0e9212 */ /* 0x000fc800078e3cff */
[----:B------:R-:W-:-:S05]  /*3a830*/  @!P1 LOP3.LUT R15, R15, R14, RZ, 0x3c, !PT ;  /* 0x0000000e0f0f9212 */ /* 0x000fca00078e3cff */
[----:B------:R-:W3:Y:S04]  /*3a840*/  @!P1 LDG.E.U16 R27, desc[UR8][R14.64] ;  /* 0x000000080e1b9981 */ /* 0x000ee8000c1e1500 */
[----:B------:R-:W2:Y:S01]  /*3a850*/  LDL.LU R15, [R1+0x244] ;  /* 0x00024400010f7983 */ /* 0x000ea20000300800 */
[----:B0-----:R-:W-:-:S05]  /*3a860*/  LOP3.LUT R7, R9, 0x3f, RZ, 0xc0, !PT ;  /* 0x0000003f09077812 */ /* 0x001fca00078ec0ff */
[----:B------:R-:W-:-:S05]  /*3a870*/  IMAD.SHL.U32 R9, R7, 0x2, RZ ;  /* 0x0000000207097824 */ /* 0x000fca00078e00ff */
[----:B------:R-:W-:-:S05]  /*3a880*/  LOP3.LUT R9, R9, 0x20, RZ, 0x3c, !PT ;  /* 0x0000002009097812 */ /* 0x000fca00078e3cff */
[----:B--2---:R-:W-:Y:S04]  /*3a890*/  STS.U16 [R9+UR5+0x9a80], R15 ;  /* 0x009a800f09007988 */ /* 0x004fe80008000405 */
        /* <DEDUP_REMOVED lines=23> */
[----:B---3--:R-:W-:Y:S04]  /*3aa10*/  STL [R1+0x2114], R27 ;  /* 0x0021141b01007387 */ /* 0x008fe80000100800 */
[----:B------:R0:W-:Y:S04]  /*3aa20*/  STS.U16 [R9+UR5+0xfa80], R10 ;  /* 0x00fa800a09007988 */ /* 0x0001e80008000405 */
[----:B0-----:R-:W2:Y:S04]  /*3aa30*/  LDL.LU R9, [R1+0x604] ;  /* 0x0006040001097983 */ /* 0x001ea80000300800 */
[----:B------:R-:W3:Y:S04]  /*3aa40*/  LDL.LU R10, [R1+0x5d8] ;  /* 0x0005d800010a7983 */ /* 0x000ee80000300800 */
[----:B---3--:R0:W-:Y:S04]  /*3aa50*/  STL [R1+0x2188], R10 ;  /* 0x0021880a01007387 */ /* 0x0081e80000100800 */
[----:B0-----:R-:W3:Y:S01]  /*3aa60*/  LDL.LU R10, [R1+0x5dc] ;  /* 0x0005dc00010a7983 */ /* 0x001ee20000300800 */
[----:B------:R-:W-:-:S03]  /*3aa70*/  IMAD.SHL.U32 R0, R7, 0x2, RZ ;  /* 0x0000000207007824 */ /* 0x000fc600078e00ff */
        /* <DEDUP_REMOVED lines=22> */
[----:B------:R-:W-:-:S03]  /*3abe0*/  LOP3.LUT R0, R0, 0x30, RZ, 0x3c, !PT ;  /* 0x0000003000007812 */ /* 0x000fc600078e3cff */
[----:B------:R-:W4:Y:S04]  /*3abf0*/  LDL.LU R5, [R1+0x420] ;  /* 0x0004200001057983 */ /* 0x000f280000300800 */
[----:B------:R-:W4:Y:S04]  /*3ac00*/  LDL.LU R28, [R1+0x35c] ;  /* 0x00035c00011c7983 */ /* 0x000f280000300800 */
[----:B------:R-:W4:Y:S04]  /*3ac10*/  LDL.LU R29, [R1+0x334] ;  /* 0x00033400011d7983 */ /* 0x000f280000300800 */
[----:B------:R-:W4:Y:S04]  /*3ac20*/  LDL.LU R6, [R1+0x330] ;  /* 0x0003300001067983 */ /* 0x000f280000300800 */
[----:B------:R-:W4:Y:S04]  /*3ac30*/  LDL.LU R7, [R1+0x30c] ;  /* 0x00030c0001077983 */ /* 0x000f280000300800 */
[----:B------:R-:W4:Y:S04]  /*3ac40*/  LDL.LU R8, [R1+0x308] ;  /* 0x0003080001087983 */ /* 0x000f280000300800 */
[----:B--2---:R0:W-:Y:S04]  /*3ac50*/  STS.U16 [R0+UR5+0x300], R9 ;  /* 0x0003000900007988 */ /* 0x0041e80008000405 */
[----:B0-----:R-:W2:Y:S04]  /*3ac60*/  LDL.LU R9, [R1+0x2e4] ;  /* 0x0002e40001097983 */ /* 0x001ea80000300800 */
[----:B---3--:R0:W-:Y:S04]  /*3ac70*/  STS.U16 [R0+UR5+0x380], R10 ;  /* 0x0003800a00007988 */ /* 0x0081e80008000405 */
[----:B0-----:R-:W3:Y:S04]  /*3ac80*/  LDL.LU R10, [R1+0x218c] ;  /* 0x00218c00010a7983 */ /* 0x001ee80000300800 */
[----:B---3--:R0:W-:Y:S04]  /*3ac90*/  STS.U16 [R0+UR5+0xb00], R10 ;  /* 0x000b000a00007988 */ /* 0x0081e80008000405 */
[----:B0-----:R-:W3:Y:S04]  /*3aca0*/  LDL.LU R10, [R1+0x2188] ;  /* 0x00218800010a7983 */ /* 0x001ee80000300800 */
[----:B---3--:R-:W-:Y:S04]  /*3acb0*/  STS.U16 [R0+UR5+0xb80], R10 ;  /* 0x000b800a00007988 */ /* 0x008fe80008000405 */
        /* <DEDUP_REMOVED lines=24> */
[----:B------:R-:W-:Y:S04]  /*3ae40*/  STS.U16 [R0+UR5+0x7300], R7 ;  /* 0x0073000700007988 */ /* 0x000fe80008000405 */
[----:B------:R1:W-:Y:S04]  /*3ae50*/  STS.U16 [R0+UR5+0x7380], R8 ;  /* 0x0073800800007988 */ /* 0x0003e80008000405 */
[----:B0-----:R-:W3:Y:S04]  /*3ae60*/  LDL.LU R6, [R1+0x2e0] ;  /* 0x0002e00001067983 */ /* 0x001ee80000300800 */
[----:B-1----:R-:W4:Y:S04]  /*3ae70*/  LDL.LU R8, [R1+0x294] ;  /* 0x0002940001087983 */ /* 0x002f280000300800 */
[----:B----4-:R0:W-:Y:S04]  /*3ae80*/  STL [R1+0x2180], R8 ;  /* 0x0021800801007387 */ /* 0x0101e80000100800 */
[----:B0-----:R-:W4:Y:S04]  /*3ae90*/  LDL.LU R8, [R1+0x2b8] ;  /* 0x0002b80001087983 */ /* 0x001f280000300800 */
[----:B--2---:R-:W-:Y:S04]  /*3aea0*/  STS.U16 [R0+UR5+0x7b00], R9 ;  /* 0x007b000900007988 */ /* 0x004fe80008000405 */
[----:B----4-:R0:W-:Y:S04]  /*3aeb0*/  STL [R1+0x2184], R8 ;  /* 0x0021840801007387 */ /* 0x0101e80000100800 */
[----:B0-----:R-:W2:Y:S04]  /*3aec0*/  LDL.LU R8, [R1+0x2bc] ;  /* 0x0002bc0001087983 */ /* 0x001ea80000300800 */
        /* <DEDUP_REMOVED lines=25> */
[----:B---3--:R0:W-:Y:S04]  /*3b060*/  STS.U16 [R0+UR5+0x7b80], R6 ;  /* 0x007b800600007988 */ /* 0x0081e80008000405 */
[----:B------:R-:W3:Y:S04]  /*3b070*/  LDL.LU R29, [R1+0x2c] ;  /* 0x00002c00011d7983 */ /* 0x000ee80000300800 */
[----:B0-----:R-:W3:Y:S04]  /*3b080*/  LDL.LU R6, [R1+0xc] ;  /* 0x00000c0001067983 */ /* 0x001ee80000300800 */
[----:B--2---:R0:W-:Y:S04]  /*3b090*/  STS.U16 [R0+UR5+0x8300], R8 ;  /* 0x0083000800007988 */ /* 0x0041e80008000405 */
[----:B0-----:R-:W2:Y:S04]  /*3b0a0*/  LDL.LU R8, [R1+0x2184] ;  /* 0x0021840001087983 */ /* 0x001ea80000300800 */
[----:B--2---:R0:W-:Y:S04]  /*3b0b0*/  STS.U16 [R0+UR5+0x8380], R8 ;  /* 0x0083800800007988 */ /* 0x0041e80008000405 */
[----:B0-----:R-:W2:Y:S04]  /*3b0c0*/  LDL.LU R8, [R1+0x2180] ;  /* 0x0021800001087983 */ /* 0x001ea80000300800 */
[----:B--2---:R0:W-:Y:S04]  /*3b0d0*/  STS.U16 [R0+UR5+0x8b00], R8 ;  /* 0x008b000800007988 */ /* 0x0041e80008000405 */
[----:B----4-:R1:W-:Y:S04]  /*3b0e0*/  STS.U16 [R0+UR5+0x8b80], R9 ;  /* 0x008b800900007988 */ /* 0x0103e80008000405 */
[----:B0-----:R-:W2:Y:S04]  /*3b0f0*/  LDL.LU R8, [R1+0x217c] ;  /* 0x00217c0001087983 */ /* 0x001ea80000300800 */
[----:B-1----:R-:W4:Y:S04]  /*3b100*/  LDL.LU R9, [R1+0x2178] ;  /* 0x0021780001097983 */ /* 0x002f280000300800 */
        /* <DEDUP_REMOVED lines=22> */
[----:B------:R0:W-:Y:S02]  /*3b270*/  STS.U16 [R0+UR5+0xeb00], R7 ;  /* 0x00eb000700007988 */ /* 0x0001e40008000405 */
[----:B0-----:R-:W0:Y:S02]  /*3b280*/  S2R R7, SR_TID.X ;  /* 0x0000000000077919 */ /* 0x001e240000002100 */
[----:B------:R-:W-:Y:S04]  /*3b290*/  STS.U16 [R0+UR5+0xeb80], R28 ;  /* 0x00eb801c00007988 */ /* 0x000fe80008000405 */
[----:B---3--:R-:W-:Y:S04]  /*3b2a0*/  STS.U16 [R0+UR5+0xf300], R29 ;  /* 0x00f3001d00007988 */ /* 0x008fe80008000405 */
[----:B------:R0:W-:Y:S02]  /*3b2b0*/  STS.U16 [R0+UR5+0xf380], R6 ;  /* 0x00f3800600007988 */ /* 0x0001e40008000405 */
[----:B0-----:R-:W-:-:S02]  /*3b2c0*/  LOP3.LUT R6, R7, 0x3f, RZ, 0xc0, !PT ;  /* 0x0000003f07067812 */ /* 0x001fc400078ec0ff */
[----:B------:R-:W3:Y:S04]  /*3b2d0*/  LDL.LU R7, [R1+0x5fc] ;  /* 0x0005fc0001077983 */ /* 0x000ee80000300800 */
[----:B----4-:R0:W-:Y:S04]  /*3b2e0*/  STS.U16 [R0+UR5+0xfb00], R9 ;  /* 0x00fb000900007988 */ /* 0x0101e80008000405 */
        /* <DEDUP_REMOVED lines=19> */
[----:B------:R-:W-:-:S03]  /*3b420*/  IMAD.SHL.U32 R8, R6, 0x2, RZ ;  /* 0x0000000206087824 */ /* 0x000fc600078e00ff */
        /* <DEDUP_REMOVED lines=16> */
[----:B--2---:R-:W-:Y:S04]  /*3b530*/  STS.U16 [R8+UR5+0xc00], R9 ;  /* 0x000c000908007988 */ /* 0x004fe80008000405 */
        /* <DEDUP_REMOVED lines=22> */
[----:B------:R-:W-:Y:S04]  /*3b6a0*/  STS.U16 [R8+UR5+0x6480], R5 ;  /* 0x0064800508007988 */ /* 0x000fe80008000405 */
[----:B------:R1:W-:Y:S04]  /*3b6b0*/  STS.U16 [R8+UR5+0x6c00], R29 ;  /* 0x006c001d08007988 */ /* 0x0003e80008000405 */
[----:B------:R-:W-:Y:S04]  /*3b6c0*/  STS.U16 [R8+UR5+0x6c80], R28 ;  /* 0x006c801c08007988 */ /* 0x000fe80008000405 */
[----:B---3--:R2:W-:Y:S04]  /*3b6d0*/  STS.U16 [R8+UR5+0x7400], R6 ;  /* 0x0074000608007988 */ /* 0x0085e80008000405 */
[----:B0-----:R-:W3:Y:S04]  /*3b6e0*/  LDL.LU R0, [R1+0x2dc] ;  /* 0x0002dc0001007983 */ /* 0x001ee80000300800 */
[----:B-1----:R-:W4:Y:S04]  /*3b6f0*/  LDL.LU R29, [R1+0x2d8] ;  /* 0x0002d800011d7983 */ /* 0x002f280000300800 */
[----:B--2---:R-:W2:Y:S04]  /*3b700*/  LDL.LU R6, [R1+0x2b0] ;  /* 0x0002b00001067983 */ /* 0x004ea80000300800 */
[----:B------:R-:W-:Y:S04]  /*3b710*/  STS.U16 [R8+UR5+0x7480], R7 ;  /* 0x0074800708007988 */ /* 0x000fe80008000405 */
[----:B--2---:R0:W-:Y:S04]  /*3b720*/  STL [R1+0x2170], R6 ;  /* 0x0021700601007387 */ /* 0x0041e80000100800 */
[----:B0-----:R-:W2:Y:S04]  /*3b730*/  LDL.LU R6, [R1+0x2b4] ;  /* 0x0002b40001067983 */ /* 0x001ea80000300800 */
        /* <DEDUP_REMOVED lines=21> */
[----:B---3--:R0:W-:Y:S04]  /*3b890*/  STS.U16 [R8+UR5+0x7c00], R0 ;  /* 0x007c000008007988 */ /* 0x0081e80008000405 */
[----:B------:R-:W3:Y:S04]  /*3b8a0*/  LDL.LU R26, [R1+0x74] ;  /* 0x00007400011a7983 */ /* 0x000ee80000300800 */
[----:B----4-:R1:W-:Y:S04]  /*3b8b0*/  STS.U16 [R8+UR5+0x7c80], R29 ;  /* 0x007c801d08007988 */ /* 0x0103e80008000405 */
[----:B0-----:R-:W4:Y:S04]  /*3b8c0*/  LDL.LU R0, [R1+0x48] ;  /* 0x0000480001007983 */ /* 0x001f280000300800 */
[----:B------:R-:W3:Y:S04]  /*3b8d0*/  LDL.LU R3, [R1+0x44] ;  /* 0x0000440001037983 */ /* 0x000ee80000300800 */
[----:B------:R-:W3:Y:S04]  /*3b8e0*/  LDL.LU R4, [R1+0x3c] ;  /* 0x00003c0001047983 */ /* 0x000ee80000300800 */
[----:B------:R-:W3:Y:S04]  /*3b8f0*/  LDL.LU R5, [R1+0x38] ;  /* 0x0000380001057983 */ /* 0x000ee80000300800 */
[----:B-1----:R-:W3:Y:S04]  /*3b900*/  LDL.LU R29, [R1+0x8] ;  /* 0x00000800011d7983 */ /* 0x002ee80000300800 */
[----:B--2---:R0:W-:Y:S04]  /*3b910*/  STS.U16 [R8+UR5+0x8400], R6 ;  /* 0x0084000608007988 */ /* 0x0041e80008000405 */
[----:B0-----:R-:W2:Y:S04]  /*3b920*/  LDL.LU R6, [R1+0x2170] ;  /* 0x0021700001067983 */ /* 0x001ea80000300800 */
[----:B--2---:R0:W-:Y:S04]  /*3b930*/  STS.U16 [R8+UR5+0x8480], R6 ;  /* 0x0084800608007988 */ /* 0x0041e80008000405 */
        /* <DEDUP_REMOVED lines=18> */
[----:B0-----:R-:W2:Y:S04]  /*3ba60*/  LDL.LU R6, [R1+0x216c] ;  /* 0x00216c0001067983 */ /* 0x001ea80000300800 */
[----:B------:R-:W-:Y:S04]  /*3ba70*/  STS.U16 [R8+UR5+0xd400], R21 ;  /* 0x00d4001508007988 */ /* 0x000fe80008000405 */
[----:B-1----:R-:W2:Y:S04]  /*3ba80*/  LDL.LU R7, [R1+0x2168] ;  /* 0x0021680001077983 */ /* 0x002ea80000300800 */
[----:B------:R0:W-:Y:S04]  /*3ba90*/  STS.U16 [R8+UR5+0xd480], R28 ;  /* 0x00d4801c08007988 */ /* 0x0001e80008000405 */
[----:B0-----:R-:W2:Y:S04]  /*3baa0*/  LDL.LU R28, [R1+0x4] ;  /* 0x00000400011c7983 */ /* 0x001ea80000300800 */
[----:B------:R-:W-:Y:S04]  /*3bab0*/  STS.U16 [R8+UR5+0xdc00], R23 ;  /* 0x00dc001708007988 */ /* 0x000fe80008000405 */
[----:B---3--:R-:W-:Y:S04]  /*3bac0*/  STS.U16 [R8+UR5+0xdc80], R26 ;  /* 0x00dc801a08007988 */ /* 0x008fe80008000405 */
[----:B----4-:R0:W-:Y:S04]  /*3bad0*/  STS.U16 [R8+UR5+0xe400], R0 ;  /* 0x00e4000008007988 */ /* 0x0101e80008000405 */
[----:B------:R-:W3:Y:S04]  /*3bae0*/  LDL.LU R9, [R1+0x5f4] ;  /* 0x0005f40001097983 */ /* 0x000ee80000300800 */
[----:B------:R-:W4:Y:S04]  /*3baf0*/  LDL.LU R10, [R1+0x5f0] ;  /* 0x0005f000010a7983 */ /* 0x000f280000300800 */
[----:B------:R-:W3:Y:S04]  /*3bb00*/  LDL.LU R11, [R1+0x5cc] ;  /* 0x0005cc00010b7983 */ /* 0x000ee80000300800 */
[----:B------:R-:W3:Y:S04]  /*3bb10*/  LDL.LU R27, [R1+0x5c8] ;  /* 0x0005c800011b7983 */ /* 0x000ee80000300800 */
[----:B------:R-:W3:Y:S04]  /*3bb20*/  LDL.LU R14, [R1+0x5a4] ;  /* 0x0005a400010e7983 */ /* 0x000ee80000300800 */
[----:B------:R-:W4:Y:S04]  /*3bb30*/  LDL.LU R15, [R1+0x5a0] ;  /* 0x0005a000010f7983 */ /* 0x000f280000300800 */
[----:B------:R-:W4:Y:S04]  /*3bb40*/  LDL.LU R25, [R1+0x57c] ;  /* 0x00057c0001197983 */ /* 0x000f280000300800 */
[----:B------:R-:W4:Y:S04]  /*3bb50*/  LDL.LU R24, [R1+0x578] ;  /* 0x0005780001187983 */ /* 0x000f280000300800 */
[----:B------:R-:W4:Y:S01]  /*3bb60*/  LDL.LU R22, [R1+0x554] ;  /* 0x0005540001167983 */ /* 0x000f220000300800 */
[----:B0-----:R-:W0:Y:S03]  /*3bb70*/  S2R R0, SR_TID.X ;  /* 0x0000000000007919 */ /* 0x001e260000002100 */
        /* <DEDUP_REMOVED lines=11> */
[----:B------:R-:W4:Y:S04]  /*3bc30*/  LDL.LU R26, [R1+0x488] ;  /* 0x00048800011a7983 */ /* 0x000f280000300800 */
[----:B------:R-:W-:Y:S04]  /*3bc40*/  STS.U16 [R8+UR5+0xec80], R5 ;  /* 0x00ec800508007988 */ /* 0x000fe80008000405 */
[----:B------:R0:W-:Y:S04]  /*3bc50*/  STS.U16 [R8+UR5+0xf400], R29 ;  /* 0x00f4001d08007988 */ /* 0x0001e80008000405 */
[----:B-1----:R-:W4:Y:S04]  /*3bc60*/  LDL.LU R3, [R1+0x484] ;  /* 0x0004840001037983 */ /* 0x002f280000300800 */
[----:B0-----:R-:W4:Y:S04]  /*3bc70*/  LDL.LU R4, [R1+0x460] ;  /* 0x0004600001047983 */ /* 0x001f280000300800 */
[----:B------:R-:W4:Y:S04]  /*3bc80*/  LDL.LU R29, [R1+0x45c] ;  /* 0x00045c00011d7983 */ /* 0x000f280000300800 */
[----:B------:R-:W4:Y:S01]  /*3bc90*/  LDL.LU R5, [R1+0x438] ;  /* 0x0004380001057983 */ /* 0x000f220000300800 */
[----:B------:R-:W-:-:S03]  /*3bca0*/  LOP3.LUT R12, R0, 0x3f, RZ, 0xc0, !PT ;  /* 0x0000003f000c7812 */ /* 0x000fc600078ec0ff */
[----:B------:R-:W4:Y:S04]  /*3bcb0*/  LDL.LU R0, [R1+0x434] ;  /* 0x0004340001007983 */ /* 0x000f280000300800 */
[----:B--2---:R0:W-:Y:S04]  /*3bcc0*/  STS.U16 [R8+UR5+0xf480], R28 ;  /* 0x00f4801c08007988 */ /* 0x0041e80008000405 */
[----:B0-----:R-:W2:Y:S04]  /*3bcd0*/  LDL.LU R28, [R1+0x34c] ;  /* 0x00034c00011c7983 */ /* 0x001ea80000300800 */
[----:B------:R0:W-:Y:S04]  /*3bce0*/  STS.U16 [R8+UR5+0xfc00], R7 ;  /* 0x00fc000708007988 */ /* 0x0001e80008000405 */
[----:B------:R-:W-:Y:S01]  /*3bcf0*/  STS.U16 [R8+UR5+0xfc80], R6 ;  /* 0x00fc800608007988 */ /* 0x000fe20008000405 */
[----:B0-----:R-:W-:-:S05]  /*3bd00*/  IMAD.SHL.U32 R7, R12, 0x2, RZ ;  /* 0x000000020c077824 */ /* 0x001fca00078e00ff */
[----:B------:R-:W-:-:S05]  /*3bd10*/  LOP3.LUT R7, R7, 0x50, RZ, 0x3c, !PT ;  /* 0x0000005007077812 */ /* 0x000fca00078e3cff */
        /* <DEDUP_REMOVED lines=18> */
[----:B------:R1:W-:Y:S04]  /*3be40*/  STS.U16 [R7+UR5+0x4d00], R26 ;  /* 0x004d001a07007988 */ /* 0x0003e80008000405 */
[----:B------:R-:W-:Y:S04]  /*3be50*/  STL [R1+0x2164], R12 ;  /* 0x0021640c01007387 */ /* 0x000fe80000100800 */
[----:B------:R-:W-:Y:S04]  /*3be60*/  STS.U16 [R7+UR5+0x4d80], R3 ;  /* 0x004d800307007988 */ /* 0x000fe80008000405 */
[----:B------:R-:W-:Y:S04]  /*3be70*/  STS.U16 [R7+UR5+0x5500], R4 ;  /* 0x0055000407007988 */ /* 0x000fe80008000405 */
[----:B------:R3:W-:Y:S04]  /*3be80*/  STS.U16 [R7+UR5+0x5580], R29 ;  /* 0x0055801d07007988 */ /* 0x0007e80008000405 */
[----:B------:R-:W-:Y:S04]  /*3be90*/  STS.U16 [R7+UR5+0x5d00], R5 ;  /* 0x005d000507007988 */ /* 0x000fe80008000405 */
[----:B0-----:R-:W4:Y:S04]  /*3bea0*/  LDL.LU R23, [R1+0x348] ;  /* 0x0003480001177983 */ /* 0x001f280000300800 */
[----:B-1----:R-:W4:Y:S04]  /*3beb0*/  LDL.LU R26, [R1+0x324] ;  /* 0x00032400011a7983 */ /* 0x002f280000300800 */
[----:B------:R0:W-:Y:S04]  /*3bec0*/  STS.U16 [R7+UR5+0x5d80], R0 ;  /* 0x005d800007007988 */ /* 0x0001e80008000405 */
[----:B---3--:R-:W3:Y:S04]  /*3bed0*/  LDL.LU R29, [R1+0x320] ;  /* 0x00032000011d7983 */ /* 0x008ee80000300800 */
[----:B------:R-:W3:Y:S04]  /*3bee0*/  LDL.LU R12, [R1+0x2fc] ;  /* 0x0002fc00010c7983 */ /* 0x000ee80000300800 */
[----:B------:R-:W3:Y:S04]  /*3bef0*/  LDL.LU R3, [R1+0x2f8] ;  /* 0x0002f80001037983 */ /* 0x000ee80000300800 */
[----:B0-----:R-:W3:Y:S04]  /*3bf00*/  LDL.LU R0, [R1+0x2d4] ;  /* 0x0002d40001007983 */ /* 0x001ee80000300800 */
[----:B--2---:R0:W-:Y:S04]  /*3bf10*/  STS.U16 [R7+UR5+0x6500], R28 ;  /* 0x0065001c07007988 */ /* 0x0041e80008000405 */
        /* <DEDUP_REMOVED lines=22> */
[----:B----4-:R0:W-:Y:S04]  /*3c080*/  STS.U16 [R7+UR5+0x6580], R23 ;  /* 0x0065801707007988 */ /* 0x0101e80008000405 */
[----:B------:R1:W-:Y:S04]  /*3c090*/  STS.U16 [R7+UR5+0x6d00], R26 ;  /* 0x006d001a07007988 */ /* 0x0003e80008000405 */
[----:B---3--:R3:W-:Y:S04]  /*3c0a0*/  STS.U16 [R7+UR5+0x6d80], R29 ;  /* 0x006d801d07007988 */ /* 0x0087e80008000405 */
[----:B------:R4:W-:Y:S04]  /*3c0b0*/  STS.U16 [R7+UR5+0x7500], R12 ;  /* 0x0075000c07007988 */ /* 0x0009e80008000405 */
[----:B------:R1:W-:Y:S04]  /*3c0c0*/  STS.U16 [R7+UR5+0x7580], R3 ;  /* 0x0075800307007988 */ /* 0x0003e80008000405 */
[----:B0-----:R-:W2:Y:S04]  /*3c0d0*/  LDL.LU R23, [R1+0x9c] ;  /* 0x00009c0001177983 */ /* 0x001ea80000300800 */
[----:B------:R0:W-:Y:S04]  /*3c0e0*/  STS.U16 [R7+UR5+0x7d00], R0 ;  /* 0x007d000007007988 */ /* 0x0001e80008000405 */
[----:B-1----:R-:W2:Y:S04]  /*3c0f0*/  LDL.LU R26, [R1+0x54] ;  /* 0x00005400011a7983 */ /* 0x002ea80000300800 */
[----:B---3--:R-:W3:Y:S04]  /*3c100*/  LDL.LU R29, [R1+0x50] ;  /* 0x00005000011d7983 */ /* 0x008ee80000300800 */
[----:B----4-:R-:W4:Y:S04]  /*3c110*/  LDL.LU R12, [R1+0x2164] ;  /* 0x00216400010c7983 */ /* 0x010f280000300800 */
[----:B------:R-:W3:Y:S04]  /*3c120*/  LDL.LU R3, [R1+0x2160] ;  /* 0x0021600001037983 */ /* 0x000ee80000300800 */
[----:B0-----:R-:W3:Y:S04]  /*3c130*/  LDL.LU R0, [R1+0x215c] ;  /* 0x00215c0001007983 */ /* 0x001ee80000300800 */
[----:B--2---:R0:W-:Y:S04]  /*3c140*/  STS.U16 [R7+UR5+0x7d80], R28 ;  /* 0x007d801c07007988 */ /* 0x0041e80008000405 */
        /* <DEDUP_REMOVED lines=19> */
[----:B------:R-:W-:Y:S04]  /*3c280*/  STS.U16 [R7+UR5+0xcd00], R21 ;  /* 0x00cd001507007988 */ /* 0x000fe80008000405 */
[----:B------:R0:W-:Y:S04]  /*3c290*/  STS.U16 [R7+UR5+0xcd80], R4 ;  /* 0x00cd800407007988 */ /* 0x0001e80008000405 */
[----:B------:R1:W-:Y:S04]  /*3c2a0*/  STS.U16 [R7+UR5+0xd500], R5 ;  /* 0x00d5000507007988 */ /* 0x0003e80008000405 */
[----:B0-----:R-:W4:Y:S04]  /*3c2b0*/  LDL.LU R4, [R1+0x14] ;  /* 0x0000140001047983 */ /* 0x001f280000300800 */
[----:B-1----:R-:W4:Y:S04]  /*3c2c0*/  LDL.LU R5, [R1+0x10] ;  /* 0x0000100001057983 */ /* 0x002f280000300800 */
[----:B------:R-:W4:Y:S04]  /*3c2d0*/  LDL.LU R6, [R1] ;  /* 0x0000000001067983 */ /* 0x000f280000300800 */
        /* <DEDUP_REMOVED lines=20> */
[----:B---3--:R3:W-:Y:S04]  /*3c420*/  STS.U16 [R7+UR5+0xdd80], R29 ;  /* 0x00dd801d07007988 */ /* 0x0087e80008000405 */
[----:B0-----:R-:W4:Y:S04]  /*3c430*/  LDL.LU R23, [R1+0x480] ;  /* 0x0004800001177983 */ /* 0x001f280000300800 */
[----:B-1----:R-:W4:Y:S04]  /*3c440*/  LDL.LU R26, [R1+0x47c] ;  /* 0x00047c00011a7983 */ /* 0x002f280000300800 */
[----:B---3--:R-:W3:Y:S04]  /*3c450*/  LDL.LU R29, [R1+0x458] ;  /* 0x00045800011d7983 */ /* 0x008ee80000300800 */
[----:B--2---:R-:W-:Y:S04]  /*3c460*/  STS.U16 [R7+UR5+0xe500], R28 ;  /* 0x00e5001c07007988 */ /* 0x004fe80008000405 */
[----:B------:R0:W-:Y:S04]  /*3c470*/  STS.U16 [R7+UR5+0xe580], R0 ;  /* 0x00e5800007007988 */ /* 0x0001e80008000405 */
[----:B0-----:R-:W2:Y:S04]  /*3c480*/  LDL.LU R0, [R1+0x454] ;  /* 0x0004540001007983 */ /* 0x001ea80000300800 */
[----:B------:R-:W2:Y:S04]  /*3c490*/  LDL.LU R28, [R1+0x430] ;  /* 0x00043000011c7983 */ /* 0x000ea80000300800 */
[----:B----4-:R0:W-:Y:S04]  /*3c4a0*/  STS.U16 [R7+UR5+0xed00], R4 ;  /* 0x00ed000407007988 */ /* 0x0101e80008000405 */
[----:B------:R1:W-:Y:S04]  /*3c4b0*/  STS.U16 [R7+UR5+0xed80], R5 ;  /* 0x00ed800507007988 */ /* 0x0003e80008000405 */
[----:B0-----:R-:W4:Y:S04]  /*3c4c0*/  LDL.LU R4, [R1+0x2154] ;  /* 0x0021540001047983 */ /* 0x001f280000300800 */
[----:B-1----:R-:W2:Y:S01]  /*3c4d0*/  LDL.LU R5, [R1+0x2150] ;  /* 0x0021500001057983 */ /* 0x002ea20000300800 */
[----:B------:R-:W-:-:S03]  /*3c4e0*/  IMAD.SHL.U32 R12, R12, 0x2, RZ ;  /* 0x000000020c0c7824 */ /* 0x000fc600078e00ff */
[----:B------:R-:W-:Y:S02]  /*3c4f0*/  STS.U16 [R7+UR5+0xf500], R6 ;  /* 0x00f5000607007988 */ /* 0x000fe40008000405 */
[----:B------:R-:W-:Y:S02]  /*3c500*/  LOP3.LUT R12, R12, 0x60, RZ, 0x3c, !PT ;  /* 0x000000600c0c7812 */ /* 0x000fe400078e3cff */
        /* <DEDUP_REMOVED lines=28> */
[----:B---3--:R-:W-:Y:S04]  /*3c6d0*/  STS.U16 [R12+UR5+0x5600], R29 ;  /* 0x0056001d0c007988 */ /* 0x008fe80008000405 */
        /* <DEDUP_REMOVED lines=52> */
[----:B0-----:R-:W2:Y:S04]  /*3ca20*/  LDL.LU R26, [R1+0x2128] ;  /* 0x00212800011a7983 */ /* 0x001ea80000300800 */
[----:B-1----:R-:W2:Y:S04]  /*3ca30*/  LDL.LU R0, [R1+0x2124] ;  /* 0x0021240001007983 */ /* 0x002ea80000300800 */
[----:B------:R-:W2:Y:S04]  /*3ca40*/  LDL.LU R28, [R1+0x2120] ;  /* 0x00212000011c7983 */ /* 0x000ea80000300800 */
[----:B------:R0:W-:Y:S04]  /*3ca50*/  STS.U16 [R12+UR5+0x8e80], R3 ;  /* 0x008e80030c007988 */ /* 0x0001e80008000405 */
        /* <DEDUP_REMOVED lines=10> */
[----:B------:R0:W-:Y:S04]  /*3cb00*/  STS.U16 [R12+UR5+0xae00], R10 ;  /* 0x00ae000a0c007988 */ /* 0x0001e80008000405 */
[----:B------:R-:W3:Y:S04]  /*3cb10*/  LDL.LU R7, [R1+0x56c] ;  /* 0x00056c0001077983 */ /* 0x000ee80000300800 */
[----:B------:R1:W-:Y:S04]  /*3cb20*/  STS.U16 [R12+UR5+0xae80], R11 ;  /* 0x00ae800b0c007988 */ /* 0x0003e80008000405 */
[----:B------:R-:W3:Y:S04]  /*3cb30*/  LDL.LU R8, [R1+0x568] ;  /* 0x0005680001087983 */ /* 0x000ee80000300800 */
[----:B------:R0:W-:Y:S04]  /*3cb40*/  STS.U16 [R12+UR5+0xb600], R27 ;  /* 0x00b6001b0c007988 */ /* 0x0001e80008000405 */
[----:B------:R-:W3:Y:S04]  /*3cb50*/  LDL.LU R9, [R1+0x544] ;  /* 0x0005440001097983 */ /* 0x000ee80000300800 */
[----:B------:R0:W-:Y:S04]  /*3cb60*/  STS.U16 [R12+UR5+0xb680], R14 ;  /* 0x00b6800e0c007988 */ /* 0x0001e80008000405 */
[----:B------:R1:W-:Y:S04]  /*3cb70*/  STS.U16 [R12+UR5+0xbe00], R15 ;  /* 0x00be000f0c007988 */ /* 0x0003e80008000405 */
[----:B------:R1:W-:Y:S04]  /*3cb80*/  STS.U16 [R12+UR5+0xbe80], R25 ;  /* 0x00be80190c007988 */ /* 0x0003e80008000405 */
[----:B0-----:R-:W3:Y:S04]  /*3cb90*/  LDL.LU R10, [R1+0x540] ;  /* 0x00054000010a7983 */ /* 0x001ee80000300800 */
[----:B-1----:R-:W3:Y:S04]  /*3cba0*/  LDL.LU R11, [R1+0x518] ;  /* 0x00051800010b7983 */ /* 0x002ee80000300800 */
[----:B------:R0:W-:Y:S04]  /*3cbb0*/  STS.U16 [R12+UR5+0xc600], R24 ;  /* 0x00c600180c007988 */ /* 0x0001e80008000405 */
[----:B------:R-:W3:Y:S04]  /*3cbc0*/  LDL.LU R27, [R1+0x514] ;  /* 0x00051400011b7983 */ /* 0x000ee80000300800 */
[----:B------:R-:W3:Y:S04]  /*3cbd0*/  LDL.LU R14, [R1+0x4f0] ;  /* 0x0004f000010e7983 */ /* 0x000ee80000300800 */
[----:B------:R1:W-:Y:S04]  /*3cbe0*/  STS.U16 [R12+UR5+0xc680], R22 ;  /* 0x00c680160c007988 */ /* 0x0003e80008000405 */
[----:B------:R-:W3:Y:S04]  /*3cbf0*/  LDL.LU R15, [R1+0x4ec] ;  /* 0x0004ec00010f7983 */ /* 0x000ee80000300800 */
[----:B------:R-:W-:Y:S04]  /*3cc00*/  STS.U16 [R12+UR5+0xce00], R2 ;  /* 0x00ce00020c007988 */ /* 0x000fe80008000405 */
[----:B------:R-:W3:Y:S04]  /*3cc10*/  LDL.LU R25, [R1+0x4c8] ;  /* 0x0004c80001197983 */ /* 0x000ee80000300800 */
[----:B------:R1:W-:Y:S04]  /*3cc20*/  STS.U16 [R12+UR5+0xce80], R19 ;  /* 0x00ce80130c007988 */ /* 0x0003e80008000405 */
[----:B0-----:R-:W3:Y:S04]  /*3cc30*/  LDL.LU R24, [R1+0x4c4] ;  /* 0x0004c40001187983 */ /* 0x001ee80000300800 */
[----:B------:R0:W-:Y:S04]  /*3cc40*/  STS.U16 [R12+UR5+0xd600], R21 ;  /* 0x00d600150c007988 */ /* 0x0001e80008000405 */
[----:B------:R0:W-:Y:S04]  /*3cc50*/  STS.U16 [R12+UR5+0xd680], R29 ;  /* 0x00d6801d0c007988 */ /* 0x0001e80008000405 */
[----:B-1----:R-:W3:Y:S04]  /*3cc60*/  LDL.LU R22, [R1+0x4a0] ;  /* 0x0004a00001167983 */ /* 0x002ee80000300800 */
[----:B------:R-:W3:Y:S04]  /*3cc70*/  LDL.LU R19, [R1+0x49c] ;  /* 0x00049c0001137983 */ /* 0x000ee80000300800 */
[----:B0-----:R-:W3:Y:S04]  /*3cc80*/  LDL.LU R21, [R1+0x478] ;  /* 0x0004780001157983 */ /* 0x001ee80000300800 */
[----:B------:R-:W3:Y:S04]  /*3cc90*/  LDL.LU R29, [R1+0x474] ;  /* 0x00047400011d7983 */ /* 0x000ee80000300800 */
[----:B--2---:R-:W-:Y:S04]  /*3cca0*/  STS.U16 [R12+UR5+0xde00], R28 ;  /* 0x00de001c0c007988 */ /* 0x004fe80008000405 */
[----:B------:R0:W-:Y:S04]  /*3ccb0*/  STS.U16 [R12+UR5+0xde80], R0 ;  /* 0x00de80000c007988 */ /* 0x0001e80008000405 */
[----:B------:R1:W-:Y:S04]  /*3ccc0*/  STS.U16 [R12+UR5+0xe600], R26 ;  /* 0x00e6001a0c007988 */ /* 0x0003e80008000405 */
[----:B------:R2:W-:Y:S04]  /*3ccd0*/  STS.U16 [R12+UR5+0xe680], R23 ;  /* 0x00e680170c007988 */ /* 0x0005e80008000405 */
[----:B----4-:R4:W-:Y:S04]  /*3cce0*/  STS.U16 [R12+UR5+0xee00], R16 ;  /* 0x00ee00100c007988 */ /* 0x0109e80008000405 */
[----:B0-----:R-:W3:Y:S04]  /*3ccf0*/  LDL.LU R0, [R1+0x450] ;  /* 0x0004500001007983 */ /* 0x001ee80000300800 */
[----:B------:R-:W3:Y:S04]  /*3cd00*/  LDL.LU R28, [R1+0x44c] ;  /* 0x00044c00011c7983 */ /* 0x000ee80000300800 */
[----:B-1----:R-:W3:Y:S04]  /*3cd10*/  LDL.LU R26, [R1+0x5e0] ;  /* 0x0005e000011a7983 */ /* 0x002ee80000300800 */
[----:B--2---:R-:W2:Y:S04]  /*3cd20*/  LDL.LU R23, [R1+0x5e4] ;  /* 0x0005e40001177983 */ /* 0x004ea80000300800 */
[----:B----4-:R-:W4:Y:S01]  /*3cd30*/  LDL.LU R12, [R1+0x211c] ;  /* 0x00211c00010c7983 */ /* 0x010f220000300800 */
[----:B------:R-:W0:Y:S02]  /*3cd40*/  S2R R2, SR_TID.X ;  /* 0x0000000000027919 */ /* 0x000e240000002100 */
[----:B0-----:R-:W-:-:S05]  /*3cd50*/  LOP3.LUT R2, R2, 0x3f, RZ, 0xc0, !PT ;  /* 0x0000003f02027812 */ /* 0x001fca00078ec0ff */
[C---:B------:R-:W-:Y:S02]  /*3cd60*/  IMAD.SHL.U32 R16, R2.reuse, 0x2, RZ ;  /* 0x0000000202107824 */ /* 0x040fe400078e00ff */
[----:B------:R-:W-:-:S03]  /*3cd70*/  IMAD.SHL.U32 R2, R2, 0x2, RZ ;  /* 0x0000000202027824 */ /* 0x000fc600078e00ff */
[----:B------:R-:W-:Y:S02]  /*3cd80*/  LOP3.LUT R16, R16, 0x60, RZ, 0x3c, !PT ;  /* 0x0000006010107812 */ /* 0x000fe400078e3cff */
[----:B------:R-:W-:-:S03]  /*3cd90*/  LOP3.LUT R2, R2, 0x70, RZ, 0x3c, !PT ;  /* 0x0000007002027812 */ /* 0x000fc600078e3cff */
[----:B----4-:R-:W-:Y:S04]  /*3cda0*/  STS.U16 [R16+UR5+0xee80], R12 ;  /* 0x00ee800c10007988 */ /* 0x010fe80008000405 */
[----:B---3--:R-:W-:Y:S04]  /*3cdb0*/  STS.U16 [R16+UR5+0xf600], R13 ;  /* 0x00f6000d10007988 */ /* 0x008fe80008000405 */
        /* <DEDUP_REMOVED lines=17> */
[----:B0-----:R-:W2:Y:S04]  /*3ced0*/  LDL.LU R14, [R1+0x428] ;  /* 0x00042800010e7983 */ /* 0x001ea80000300800 */
[----:B-1----:R-:W3:Y:S04]  /*3cee0*/  LDL.LU R15, [R1+0x33c] ;  /* 0x00033c00010f7983 */ /* 0x002ee80000300800 */
        /* <DEDUP_REMOVED lines=35> */
[----:B--2---:R0:W-:Y:S04]  /*3d120*/  STS.U16 [R2+UR5+0x5f00], R14 ;  /* 0x005f000e02007988 */ /* 0x0041e80008000405 */
[----:B------:R-:W2:Y:S04]  /*3d130*/  LDL.LU R11, [R1+0xc0] ;  /* 0x0000c000010b7983 */ /* 0x000ea80000300800 */
[----:B0-----:R-:W2:Y:S04]  /*3d140*/  LDL.LU R14, [R1+0xbc] ;  /* 0x0000bc00010e7983 */ /* 0x001ea80000300800 */
[----:B---3--:R0:W-:Y:S04]  /*3d150*/  STS.U16 [R2+UR5+0x5f80], R15 ;  /* 0x005f800f02007988 */ /* 0x0081e80008000405 */
[----:B0-----:R-:W3:Y:S04]  /*3d160*/  LDL.LU R15, [R1+0x2118] ;  /* 0x00211800010f7983 */ /* 0x001ee80000300800 */
[----:B---3--:R0:W-:Y:S04]  /*3d170*/  STS.U16 [R2+UR5+0x6700], R15 ;  /* 0x0067000f02007988 */ /* 0x0081e80008000405 */
[----:B----4-:R1:W-:Y:S04]  /*3d180*/  STS.U16 [R2+UR5+0x6780], R27 ;  /* 0x0067801b02007988 */ /* 0x0103e80008000405 */
[----:B------:R3:W-:Y:S04]  /*3d190*/  STS.U16 [R2+UR5+0x6f00], R25 ;  /* 0x006f001902007988 */ /* 0x0007e80008000405 */
[----:B------:R4:W-:Y:S04]  /*3d1a0*/  STS.U16 [R2+UR5+0x6f80], R24 ;  /* 0x006f801802007988 */ /* 0x0009e80008000405 */
[----:B------:R1:W-:Y:S04]  /*3d1b0*/  STS.U16 [R2+UR5+0x7700], R22 ;  /* 0x0077001602007988 */ /* 0x0003e80008000405 */
[----:B------:R2:W-:Y:S04]  /*3d1c0*/  STS.U16 [R2+UR5+0x7780], R19 ;  /* 0x0077801302007988 */ /* 0x0005e80008000405 */
[----:B0-----:R-:W2:Y:S04]  /*3d1d0*/  LDL.LU R15, [R1+0x24] ;  /* 0x00002400010f7983 */ /* 0x001ea80000300800 */
[----:B-1----:R-:W2:Y:S04]  /*3d1e0*/  LDL.LU R27, [R1+0x2114] ;  /* 0x00211400011b7983 */ /* 0x002ea80000300800 */
[----:B---3--:R-:W3:Y:S04]  /*3d1f0*/  LDL.LU R25, [R1+0x2110] ;  /* 0x0021100001197983 */ /* 0x008ee80000300800 */
[----:B----4-:R-:W4:Y:S04]  /*3d200*/  LDL.LU R24, [R1+0x210c] ;  /* 0x00210c0001187983 */ /* 0x010f280000300800 */
[----:B------:R-:W3:Y:S04]  /*3d210*/  LDL.LU R22, [R1+0x2108] ;  /* 0x0021080001167983 */ /* 0x000ee80000300800 */
[----:B--2---:R-:W2:Y:S04]  /*3d220*/  LDL.LU R19, [R1+0x2104] ;  /* 0x0021040001137983 */ /* 0x004ea80000300800 */
        /* <DEDUP_REMOVED lines=26> */
[----:B0-----:R-:W4:Y:S04]  /*3d3d0*/  LDL R4, [R1+0x51c] ;  /* 0x00051c0001047983 */ /* 0x001f280000100800 */
[----:B--2---:R0:W-:Y:S04]  /*3d3e0*/  STS.U16 [R2+UR5+0xd700], R28 ;  /* 0x00d7001c02007988 */ /* 0x0041e80008000405 */
[----:B------:R1:W-:Y:S04]  /*3d3f0*/  STS.U16 [R2+UR5+0xd780], R0 ;  /* 0x00d7800002007988 */ /* 0x0003e80008000405 */
[----:B0-----:R-:W2:Y:S04]  /*3d400*/  LDL.LU R28, [R1+0x20f0] ;  /* 0x0020f000011c7983 */ /* 0x001ea80000300800 */
[----:B-1----:R-:W2:Y:S04]  /*3d410*/  LDL.LU R0, [R1+0x20ec] ;  /* 0x0020ec0001007983 */ /* 0x002ea80000300800 */
[----:B------:R-:W-:Y:S04]  /*3d420*/  STS.U16 [R2+UR5+0xdf00], R15 ;  /* 0x00df000f02007988 */ /* 0x000fe80008000405 */
[----:B------:R0:W-:Y:S04]  /*3d430*/  STS.U16 [R2+UR5+0xdf80], R29 ;  /* 0x00df801d02007988 */ /* 0x0001e80008000405 */
[----:B0-----:R-:W2:Y:S04]  /*3d440*/  LDL.LU R29, [R1+0x20e8] ;  /* 0x0020e800011d7983 */ /* 0x001ea80000300800 */
[----:B------:R-:W-:Y:S04]  /*3d450*/  STS.U16 [R2+UR5+0xe700], R21 ;  /* 0x00e7001502007988 */ /* 0x000fe80008000405 */
[----:B------:R-:W-:Y:S04]  /*3d460*/  STS.U16 [R2+UR5+0xe780], R19 ;  /* 0x00e7801302007988 */ /* 0x000fe80008000405 */
[----:B---3--:R-:W-:Y:S04]  /*3d470*/  STS.U16 [R2+UR5+0xef00], R22 ;  /* 0x00ef001602007988 */ /* 0x008fe80008000405 */
[----:B----4-:R-:W-:Y:S04]  /*3d480*/  STS.U16 [R2+UR5+0xef80], R24 ;  /* 0x00ef801802007988 */ /* 0x010fe80008000405 */
[----:B------:R-:W-:Y:S04]  /*3d490*/  STS.U16 [R2+UR5+0xf700], R25 ;  /* 0x00f7001902007988 */ /* 0x000fe80008000405 */
[----:B------:R-:W-:Y:S04]  /*3d4a0*/  STS.U16 [R2+UR5+0xf780], R27 ;  /* 0x00f7801b02007988 */ /* 0x000fe80008000405 */
[----:B------:R-:W-:Y:S04]  /*3d4b0*/  STL [R1+0x20e4], R4 ;  /* 0x0020e40401007387 */ /* 0x000fe80000100800 */
[----:B--2---:R-:W-:Y:S04]  /*3d4c0*/  STS.U16 [R2+UR5+0xff00], R28 ;  /* 0x00ff001c02007988 */ /* 0x004fe80008000405 */
[----:B------:R-:W-:Y:S01]  /*3d4d0*/  STS.U16 [R2+UR5+0xff80], R0 ;  /* 0x00ff800002007988 */ /* 0x000fe20008000405 */
[----:B------:R-:W-:Y:S06]  /*3d4e0*/  BAR.SYNC.DEFER_BLOCKING 0x0 ;  /* 0x0000000000007b1d */ /* 0x000fec0000010000 */
[----:B------:R-:W0:Y:S04]  /*3d4f0*/  LDSM.16.MT88.4 R8, [R4+0x10000] ;  /* 0x010000000408783b */ /* 0x000e280000004200 */
[----:B------:R-:W1:Y:S04]  /*3d500*/  LDSM.16.M88.4 R12, [R29+UR5+0x1000] ;  /* 0x001000051d0c783b */ /* 0x000e680008000200 */
[----:B------:R-:W2:Y:S04]  /*3d510*/  LDSM.16.M88.4 R16, [R29+UR5] ;  /* 0x000000051d10783b */ /* 0x000ea80008000200 */
[----:B------:R-:W3:Y:S04]  /*3d520*/  LDSM.16.M88.4 R24, [R29+UR5+0x2000] ;  /* 0x002000051d18783b */ /* 0x000ee80008000200 */
[----:B------:R-:W4:Y:S04]  /*3d530*/  LDSM.16.M88.4 R20, [R29+UR5+0x3000] ;  /* 0x003000051d14783b */ /* 0x000f280008000200 */
[----:B------:R-:W2:Y:S04]  /*3d540*/  LDSM.16.M88.4 R4, [R29+UR5+0x4000] ;  /* 0x004000051d04783b */ /* 0x000ea80008000200 */
[----:B0-----:R-:W-:Y:S01]  /*3d550*/  STL [R1+0x20e0], R9 ;  /* 0x0020e00901007387 */ /* 0x001fe20000100800 */
[----:B-1----:R-:W-:-:S03]  /*3d560*/  IMAD.MOV.U32 R0, RZ, RZ, R15 ;  /* 0x000000ffff007224 */ /* 0x002fc600078e000f */
[----:B------:R-:W-:Y:S04]  /*3d570*/  STL [R1+0x20dc], R10 ;  /* 0x0020dc0a01007387 */ /* 0x000fe80000100800 */
[----:B------:R-:W-:Y:S04]  /*3d580*/  STL [R1+0x20d8], R11 ;  /* 0x0020d80b01007387 */ /* 0x000fe80000100800 */
[----:B------:R-:W-:Y:S04]  /*3d590*/  STL [R1+0x20d0], R12 ;  /* 0x0020d00c01007387 */ /* 0x000fe80000100800 */
[----:B------:R-:W-:Y:S04]  /*3d5a0*/  STL [R1+0x20cc], R13 ;  /* 0x0020cc0d01007387 */ /* 0x000fe80000100800 */
[----:B------:R0:W-:Y:S04]  /*3d5b0*/  STL [R1+0x2098], R0 ;  /* 0x0020980001007387 */ /* 0x0001e80000100800 */
[----:B--2---:R-:W-:Y:S04]  /*3d5c0*/  STL.64 [R1+0x18], R18 ;  /* 0x0000181201007387 */ /* 0x004fe80000100a00 */
[----:B------:R-:W-:Y:S04]  /*3d5d0*/  STL [R1+0x8], R14 ;  /* 0x0000080e01007387 */ /* 0x000fe80000100800 */
[----:B---3--:R-:W-:Y:S01]  /*3d5e0*/  STL [R1+0x20c8], R24 ;  /* 0x0020c81801007387 */ /* 0x008fe20000100800 */
[----:B----4-:R-:W-:-:S03]  /*3d5f0*/  IMAD.MOV.U32 R2, RZ, RZ, R21 ;  /* 0x000000ffff027224 */ /* 0x010fc600078e0015 */
[----:B------:R-:W-:Y:S01]  /*3d600*/  STL [R1+0x20c4], R25 ;  /* 0x0020c41901007387 */ /* 0x000fe20000100800 */
[----:B------:R-:W-:-:S03]  /*3d610*/  IMAD.MOV.U32 R3, RZ, RZ, R20 ;  /* 0x000000ffff037224 */ /* 0x000fc600078e0014 */
[----:B------:R-:W-:Y:S04]  /*3d620*/  STL [R1+0x20a0], R26 ;  /* 0x0020a01a01007387 */ /* 0x000fe80000100800 */
[----:B------:R-:W-:Y:S04]  /*3d630*/  STL [R1+0x209c], R27 ;  /* 0x00209c1b01007387 */ /* 0x000fe80000100800 */
[----:B------:R-:W-:Y:S04]  /*3d640*/  STL.64 [R1+0x38], R22 ;  /* 0x0000381601007387 */ /* 0x000fe80000100a00 */
[----:B------:R-:W-:Y:S04]  /*3d650*/  STL [R1+0x20a8], R2 ;  /* 0x0020a80201007387 */ /* 0x000fe80000100800 */
[----:B------:R-:W-:Y:S01]  /*3d660*/  STL [R1+0x20a4], R3 ;  /* 0x0020a40301007387 */ /* 0x000fe20000100800 */
[----:B0-----:R-:W-:-:S03]  /*3d670*/  IMAD.MOV.U32 R0, RZ, RZ, R4 ;  /* 0x000000ffff007224 */ /* 0x001fc600078e0004 */
[----:B------:R-:W-:Y:S01]  /*3d680*/  STL.64 [R1+0x58], R6 ;  /* 0x0000580601007387 */ /* 0x000fe20000100a00 */
[----:B------:R-:W-:-:S03]  /*3d690*/  IMAD.MOV.U32 R28, RZ, RZ, R5 ;  /* 0x000000ffff1c7224 */ /* 0x000fc600078e0005 */
[----:B------:R-:W0:Y:S04]  /*3d6a0*/  LDSM.16.M88.4 R4, [R29+UR5+0x5000] ;  /* 0x005000051d04783b */ /* 0x000e280008000200 */
        /* <DEDUP_REMOVED lines=18> */
[----:B------:R-:W-:Y:S01]  /*3d7d0*/  STL [R1+0x20d4], R28 ;  /* 0x0020d41c01007387 */ /* 0x000fe20000100800 */
[----:B0-----:R-:W-:-:S03]  /*3d7e0*/  IMAD.MOV.U32 R27, RZ, RZ, R4 ;  /* 0x000000ffff1b7224 */ /* 0x001fc600078e0004 */
[----:B------:R-:W-:Y:S01]  /*3d7f0*/  STL.64 [R1+0xd8], R6 ;  /* 0x0000d80601007387 */ /* 0x000fe20000100a00 */
[----:B------:R-:W-:-:S03]  /*3d800*/  IMAD.MOV.U32 R26, RZ, RZ, R5 ;  /* 0x000000ffff1a7224 */ /* 0x000fc600078e0005 */
[----:B------:R-:W0:Y:S02]  /*3d810*/  LDSM.16.M88.4 R4, [R29+UR5+0x9000] ;  /* 0x009000051d04783b */ /* 0x000e240008000200 */
[----:B0-----:R-:W-:Y:S02]  /*3d820*/  IMAD.MOV.U32 R3, RZ, RZ, R4 ;  /* 0x000000ffff037224 */ /* 0x001fe400078e0004 */
        /* <DEDUP_REMOVED lines=10> */
[----:B------:R-:W0:Y:S04]  /*3d8d0*/  LDSM.16.M88.4 R4, [R29+UR5+0xc000] ;  /* 0x00c000051d04783b */ /* 0x000e280008000200 */
[----:B------:R-:W2:Y:S04]  /*3d8e0*/  LDL.LU.64 R20, [R1+0x410] ;  /* 0x0004100001147983 */ /* 0x000ea80000300a00 */
[----:B------:R-:W2:Y:S01]  /*3d8f0*/  LDL.LU.64 R22, [R1+0x418] ;  /* 0x0004180001167983 */ /* 0x000ea20000300a00 */
        /* <DEDUP_REMOVED lines=13> */
[----:B------:R-:W-:Y:S04]  /*3d9d0*/  STL.64 [R1+0x1f8], R6 ;  /* 0x0001f80601007387 */ /* 0x000fe80000100a00 */
[----:B------:R-:W3:Y:S01]  /*3d9e0*/  LDL.LU R4, [R1+0x20e4] ;  /* 0x0020e40001047983 */ /* 0x000ee20000300800 */
[----:B------:R-:W-:-:S03]  /*3d9f0*/  IMAD.MOV.U32 R10, RZ, RZ, R5 ;  /* 0x000000ffff0a7224 */ /* 0x000fc600078e0005 */
[----:B---3--:R-:W0:Y:S04]  /*3da00*/  LDSM.16.MT88.4 R4, [R4+0x10200] ;  /* 0x010200000404783b */ /* 0x008e280000004200 */
[----:B0-----:R-:W-:Y:S04]  /*3da10*/  STL.64 [R1+0x1f80], R6 ;  /* 0x001f800601007387 */ /* 0x001fe80000100a00 */
[----:B------:R0:W-:Y:S02]  /*3da20*/  STL.64 [R1+0x1f78], R4 ;  /* 0x001f780401007387 */ /* 0x0001e40000100a00 */
[----:B0-----:R-:W-:-:S02]  /*3da30*/  IMAD.MOV.U32 R4, RZ, RZ, R9 ;  /* 0x000000ffff047224 */ /* 0x001fc400078e0009 */
[----:B------:R-:W-:Y:S01]  /*3da40*/  IMAD.MOV.U32 R5, RZ, RZ, R10 ;  /* 0x000000ffff057224 */ /* 0x000fe200078e000a */
[----:B------:R-:W2:Y:S04]  /*3da50*/  LDL.LU R9, [R1+0x20e0] ;  /* 0x0020e00001097983 */ /* 0x000ea80000300800 */
[----:B------:R-:W2:Y:S04]  /*3da60*/  LDL.LU R10, [R1+0x20dc] ;  /* 0x0020dc00010a7983 */ /* 0x000ea80000300800 */
[----:B------:R0:W-:Y:S02]  /*3da70*/  STL.64 [R1+0x1f98], R4 ;  /* 0x001f980401007387 */ /* 0x0001e40000100a00 */
[----:B0-----:R-:W-:-:S02]  /*3da80*/  IMAD.MOV.U32 R4, RZ, RZ, R11 ;  /* 0x000000ffff047224 */ /* 0x001fc400078e000b */
[----:B------:R-:W2:Y:S01]  /*3da90*/  LDL.LU R11, [R1+0x20d8] ;  /* 0x0020d800010b7983 */ /* 0x000ea20000300800 */
[----:B------:R-:W-:-:S03]  /*3daa0*/  MOV R5, R28 ;  /* 0x0000001c00057202 */ /* 0x000fc60000000f00 */
[----:B------:R-:W3:Y:S04]  /*3dab0*/  LDL.LU R28, [R1+0x20d4] ;  /* 0x0020d400011c7983 */ /* 0x000ee80000300800 */
[----:B------:R0:W-:Y:S02]  /*3dac0*/  STL.64 [R1+0x1fa8], R4 ;  /* 0x001fa80401007387 */ /* 0x0001e40000100a00 */
[----:B0-----:R-:W-:Y:S02]  /*3dad0*/  IMAD.MOV.U32 R4, RZ, RZ, R12 ;  /* 0x000000ffff047224 */ /* 0x001fe400078e000c */
[----:B------:R-:W-:Y:S01]  /*3dae0*/  IMAD.MOV.U32 R5, RZ, RZ, R13 ;  /* 0x000000ffff057224 */ /* 0x000fe200078e000d */
[----:B------:R-:W4:Y:S04]  /*3daf0*/  LDL.LU R12, [R1+0x20d0] ;  /* 0x0020d000010c7983 */ /* 0x000f280000300800 */
[----:B------:R-:W4:Y:S04]  /*3db00*/  LDL.LU R13, [R1+0x20cc] ;  /* 0x0020cc00010d7983 */ /* 0x000f280000300800 */
[----:B------:R0:W-:Y:S02]  /*3db10*/  STL.64 [R1+0x1fb8], R4 ;  /* 0x001fb80401007387 */ /* 0x0001e40000100a00 */
[----:B0-----:R-:W-:-:S02]  /*3db20*/  IMAD.MOV.U32 R4, RZ, RZ, R19 ;  /* 0x000000ffff047224 */ /* 0x001fc400078e0013 */
[----:B------:R-:W-:-:S05]  /*3db30*/  IMAD.MOV.U32 R5, RZ, RZ, R18 ;  /* 0x000000ffff057224 */ /* 0x000fca00078e0012 */
[----:B------:R0:W-:Y:S02]  /*3db40*/  STL.64 [R1+0x1fd0], R4 ;  /* 0x001fd00401007387 */ /* 0x0001e40000100a00 */
[----:B0-----:R-:W-:Y:S02]  /*3db50*/  IMAD.MOV.U32 R4, RZ, RZ, R15 ;  /* 0x000000ffff047224 */ /* 0x001fe400078e000f */
[----:B------:R-:W-:Y:S01]  /*3db60*/  IMAD.MOV.U32 R5, RZ, RZ, R14 ;  /* 0x000000ffff057224 */ /* 0x000fe200078e000e */
[C---:B--2---:R-:W-:Y:S01]  /*3db70*/  HMMA.16816.F32.BF16 R20, R8.reuse, R16, R20 ;  /* 0x000000100814723c */ /* 0x044fe20000041814 */
[----:B------:R-:W2:Y:S04]  /*3db80*/  LDL.LU.64 R16, [R1+0x3f0] ;  /* 0x0003f00001107983 */ /* 0x000ea80000300a00 */
[----:B------:R-:W2:Y:S04]  /*3db90*/  LDL.LU.64 R18, [R1+0x3f8] ;  /* 0x0003f80001127983 */ /* 0x000ea80000300a00 */
[----:B------:R0:W-:Y:S04]  /*3dba0*/  STL.64 [R1+0x1fe8], R4 ;  /* 0x001fe80401007387 */ /* 0x0001e80000100a00 */
[----:B0-----:R-:W4:Y:S04]  /*3dbb0*/  LDL.LU.64 R4, [R1+0x400] ;  /* 0x0004000001047983 */ /* 0x001f280000300a00 */
[----:B------:R-:W4:Y:S04]  /*3dbc0*/  LDL.LU.64 R6, [R1+0x408] ;  /* 0x0004080001067983 */ /* 0x000f280000300a00 */
[----:B------:R-:W-:Y:S04]  /*3dbd0*/  STL.64 [R1+0x1f90], R22 ;  /* 0x001f901601007387 */ /* 0x000fe80000100a00 */
[----:B------:R-:W-:Y:S01]  /*3dbe0*/  STL.64 [R1+0x1f88], R20 ;  /* 0x001f881401007387 */ /* 0x000fe20000100a00 */
[----:B----4-:R-:W-:Y:S01]  /*3dbf0*/  HMMA.16816.F32.BF16 R12, R8, R12, R4 ;  /* 0x0000000c080c723c */ /* 0x010fe20000041804 */
[----:B------:R-:W-:-:S02]  /*3dc00*/  IMAD.MOV.U32 R4, RZ, RZ, R24 ;  /* 0x000000ffff047224 */ /* 0x000fc400078e0018 */
[----:B------:R-:W-:Y:S01]  /*3dc10*/  IMAD.MOV.U32 R5, RZ, RZ, R25 ;  /* 0x000000ffff057224 */ /* 0x000fe200078e0019 */
[----:B------:R-:W2:Y:S04]  /*3dc20*/  LDL.LU R24, [R1+0x20c8] ;  /* 0x0020c80001187983 */ /* 0x000ea80000300800 */
[----:B------:R-:W2:Y:S04]  /*3dc30*/  LDL.LU R25, [R1+0x20c4] ;  /* 0x0020c40001197983 */ /* 0x000ea80000300800 */
[----:B------:R-:W-:Y:S07]  /*3dc40*/  STL.64 [R1+0x2000], R4 ;  /* 0x0020000401007387 */ /* 0x000fee0000100a00 */
[----:B------:R0:W-:Y:S04]  /*3dc50*/  STL.64 [R1+0x1f70], R14 ;  /* 0x001f700e01007387 */ /* 0x0001e80000100a00 */
[----:B------:R-:W-:Y:S04]  /*3dc60*/  STL.64 [R1+0x1f68], R12 ;  /* 0x001f680c01007387 */ /* 0x000fe80000100a00 */
[----:B0-----:R-:W4:Y:S04]  /*3dc70*/  LDL.LU R14, [R1+0x18] ;  /* 0x00001800010e7983 */ /* 0x001f280000300800 */
[----:B------:R-:W4:Y:S01]  /*3dc80*/  LDL.LU R15, [R1+0x1c] ;  /* 0x00001c00010f7983 */ /* 0x000f220000300800 */
[----:B------:R-:W-:-:S02]  /*3dc90*/  IMAD.MOV.U32 R4, RZ, RZ, R3 ;  /* 0x000000ffff047224 */ /* 0x000fc400078e0003 */
[----:B------:R-:W-:Y:S01]  /*3dca0*/  IMAD.MOV.U32 R5, RZ, RZ, R2 ;  /* 0x000000ffff057224 */ /* 0x000fe200078e0002 */
[----:B------:R-:W2:Y:S04]  /*3dcb0*/  LDL.LU R3, [R1+0x20c0] ;  /* 0x0020c00001037983 */ /* 0x000ea80000300800 */
[----:B------:R-:W2:Y:S04]  /*3dcc0*/  LDL.LU R2, [R1+0x20bc] ;  /* 0x0020bc0001027983 */ /* 0x000ea80000300800 */
[----:B------:R0:W-:Y:S02]  /*3dcd0*/  STL.64 [R1+0x2018], R4 ;  /* 0x0020180401007387 */ /* 0x0001e40000100a00 */
[----:B0-----:R-:W-:-:S02]  /*3dce0*/  IMAD.MOV.U32 R4, RZ, RZ, R27 ;  /* 0x000000ffff047224 */ /* 0x001fc400078e001b */
[----:B------:R-:W-:Y:S01]  /*3dcf0*/  IMAD.MOV.U32 R5, RZ, RZ, R26 ;  /* 0x000000ffff057224 */ /* 0x000fe200078e001a */
[----:B----4-:R-:W-:Y:S04]  /*3dd00*/  STL.64 [R1+0x1fa0], R14 ;  /* 0x001fa00e01007387 */ /* 0x010fe80000100a00 */
[----:B------:R-:W4:Y:S04]  /*3dd10*/  LDL.LU R27, [R1+0x20b8] ;  /* 0x0020b800011b7983 */ /* 0x000f280000300800 */
[----:B------:R-:W4:Y:S04]  /*3dd20*/  LDL.LU R26, [R1+0x20b4] ;  /* 0x0020b400011a7983 */ /* 0x000f280000300800 */
[----:B------:R3:W-:Y:S02]  /*3dd30*/  STL.64 [R1+0x2030], R4 ;  /* 0x0020300401007387 */ /* 0x0007e40000100a00 */
[----:B---3--:R-:W-:-:S02]  /*3dd40*/  IMAD.MOV.U32 R4, RZ, RZ, R28 ;  /* 0x000000ffff047224 */ /* 0x008fc400078e001c */
[----:B------:R-:W-:Y:S01]  /*3dd50*/  IMAD.MOV.U32 R5, RZ, RZ, R0 ;  /* 0x000000ffff057224 */ /* 0x000fe200078e0000 */
[----:B------:R-:W3:Y:S04]  /*3dd60*/  LDL.LU R28, [R1+0x20b0] ;  /* 0x0020b000011c7983 */ /* 0x000ee80000300800 */
[----:B------:R-:W3:Y:S01]  /*3dd70*/  LDL.LU R0, [R1+0x20ac] ;  /* 0x0020ac0001007983 */ /* 0x000ee20000300800 */
[----:B--2---:R-:W-:Y:S03]  /*3dd80*/  HMMA.16816.F32.BF16 R16, R8, R24, R16 ;  /* 0x000000180810723c */ /* 0x004fe60000041810 */
[----:B------:R0:W-:Y:S02]  /*3dd90*/  STL.64 [R1+0x2048], R4 ;  /* 0x0020480401007387 */ /* 0x0001e40000100a00 */
[----:B0-----:R-:W-:-:S02]  /*3dda0*/  IMAD.MOV.U32 R4, RZ, RZ, R2 ;  /* 0x000000ffff047224 */ /* 0x001fc400078e0002 */
[----:B------:R-:W-:Y:S01]  /*3ddb0*/  IMAD.MOV.U32 R5, RZ, RZ, R3 ;  /* 0x000000ffff057224 */ /* 0x000fe200078e0003 */
[----:B------:R-:W2:Y:S04]  /*3ddc0*/  LDL.LU R2, [R1+0x20a8] ;  /* 0x0020a80001027983 */ /* 0x000ea80000300800 */
[----:B------:R-:W2:Y:S04]  /*3ddd0*/  LDL.LU R3, [R1+0x20a4] ;  /* 0x0020a40001037983 */ /* 0x000ea80000300800 */
[----:B------:R4:W-:Y:S02]  /*3dde0*/  STL.64 [R1+0x2060], R4 ;  /* 0x0020600401007387 */ /* 0x0009e40000100a00 */
[----:B----4-:R-:W-:-:S02]  /*3ddf0*/  IMAD.MOV.U32 R5, RZ, RZ, R27 ;  /* 0x000000ffff057224 */ /* 0x010fc400078e001b */
[----:B------:R-:W-:Y:S02]  /*3de00*/  IMAD.MOV.U32 R4, RZ, RZ, R26 ;  /* 0x000000ffff047224 */ /* 0x000fe400078e001a */
[----:B------:R-:W4:Y:S04]  /*3de10*/  LDL.LU R26, [R1+0x20a0] ;  /* 0x0020a000011a7983 */ /* 0x000f280000300800 */
[----:B------:R-:W4:Y:S04]  /*3de20*/  LDL.LU R27, [R1+0x209c] ;  /* 0x00209c00011b7983 */ /* 0x000f280000300800 */
[----:B------:R3:W-:Y:S02]  /*3de30*/  STL.64 [R1+0x2078], R4 ;  /* 0x0020780401007387 */ /* 0x0007e40000100a00 */
[----:B---3--:R-:W-:-:S02]  /*3de40*/  IMAD.MOV.U32 R4, RZ, RZ, R0 ;  /* 0x000000ffff047224 */ /* 0x008fc400078e0000 */
[----:B------:R-:W-:Y:S01]  /*3de50*/  IMAD.MOV.U32 R5, RZ, RZ, R28 ;  /* 0x000000ffff057224 */ /* 0x000fe200078e001c */
[----:B------:R-:W3:Y:S04]  /*3de60*/  LDL.LU R0, [R1+0x2098] ;  /* 0x0020980001007983 */ /* 0x000ee80000300800 */
[----:B------:R0:W-:Y:S04]  /*3de70*/  STL.64 [R1+0x2090], R4 ;  /* 0x0020900401007387 */ /* 0x0001e80000100a00 */
[----:B0-----:R-:W2:Y:S04]  /*3de80*/  LDL.LU.64 R4, [R1+0x3e0] ;  /* 0x0003e00001047983 */ /* 0x001ea80000300a00 */
[----:B------:R-:W2:Y:S04]  /*3de90*/  LDL.LU.64 R6, [R1+0x3e8] ;  /* 0x0003e80001067983 */ /* 0x000ea80000300a00 */
[----:B------:R-:W-:Y:S04]  /*3dea0*/  STL.64 [R1+0x1fc8], R18 ;  /* 0x001fc81201007387 */ /* 0x000fe80000100a00 */
[----:B------:R0:W-:Y:S04]  /*3deb0*/  STL.64 [R1+0x1fc0], R16 ;  /* 0x001fc01001007387 */ /* 0x0001e80000100a00 */
[----:B0-----:R-:W2:Y:S04]  /*3dec0*/  LDL.LU.64 R16, [R1+0x170] ;  /* 0x0001700001107983 */ /* 0x001ea80000300a00 */
[----:B------:R-:W2:Y:S04]  /*3ded0*/  LDL.LU.64 R18, [R1+0x178] ;  /* 0x0001780001127983 */ /* 0x000ea80000300a00 */
[----:B--2---:R-:W-:Y:S04]  /*3dee0*/  STL.64 [R1+0x1fe0], R18 ;  /* 0x001fe01201007387 */ /* 0x004fe80000100a00 */
        /* <DEDUP_REMOVED lines=26> */
[----:B------:R-:W2:Y:S01]  /*3e090*/  LDL.LU.64 R18, [R1+0x3c8] ;  /* 0x0003c80001127983 */ /* 0x000ea20000300a00 */
[----:B------:R-:W-:-:S02]  /*3e0a0*/  IMAD.MOV.U32 R20, RZ, RZ, R3 ;  /* 0x000000ffff147224 */ /* 0x000fc400078e0003 */
[----:B------:R-:W-:-:S07]  /*3e0b0*/  IMAD.MOV.U32 R21, RZ, RZ, R2 ;  /* 0x000000ffff157224 */ /* 0x000fce00078e0002 */
[----:B------:R-:W-:Y:S01]  /*3e0c0*/  HMMA.16816.F32.BF16 R20, R8, R20, R4 ;  /* 0x000000140814723c */ /* 0x000fe20000041804 */
[----:B--2---:R-:W-:Y:S04]  /*3e0d0*/  STL.64 [R1+0x2088], R18 ;  /* 0x0020881201007387 */ /* 0x004fe80000100a00 */
[----:B------:R0:W-:Y:S04]  /*3e0e0*/  STL.64 [R1+0x2080], R16 ;  /* 0x0020801001007387 */ /* 0x0001e80000100a00 */
[----:B0-----:R-:W2:Y:S04]  /*3e0f0*/  LDL.LU.64 R16, [R1+0x3d0] ;  /* 0x0003d00001107983 */ /* 0x001ea80000300a00 */
[----:B------:R-:W2:Y:S04]  /*3e100*/  LDL.LU.64 R18, [R1+0x3d8] ;  /* 0x0003d80001127983 */ /* 0x000ea80000300a00 */
[----:B----4-:R0:W-:Y:S04]  /*3e110*/  STL.64 [R1+0x1fb0], R26 ;  /* 0x001fb01a01007387 */ /* 0x0101e80000100a00 */
[----:B------:R-:W4:Y:S04]  /*3e120*/  LDL.LU.64 R24, [R1+0x160] ;  /* 0x0001600001187983 */ /* 0x000f280000300a00 */
[----:B0-----:R-:W4:Y:S04]  /*3e130*/  LDL.LU.64 R26, [R1+0x168] ;  /* 0x00016800011a7983 */ /* 0x001f280000300a00 */
[----:B------:R-:W2:Y:S04]  /*3e140*/  LDL.LU.64 R12, [R1+0x130] ;  /* 0x00013000010c7983 */ /* 0x000ea80000300a00 */
[----:B------:R-:W2:Y:S04]  /*3e150*/  LDL.LU.64 R14, [R1+0x138] ;  /* 0x00013800010e7983 */ /* 0x000ea80000300a00 */
[----:B------:R-:W2:Y:S04]  /*3e160*/  LDL.LU.64 R4, [R1+0x2090] ;  /* 0x0020900001047983 */ /* 0x000ea80000300a00 */
[----:B------:R0:W-:Y:S01]  /*3e170*/  STL.64 [R1+0x20], R20 ;  /* 0x0000201401007387 */ /* 0x0001e20000100a00 */
[----:B------:R-:W-:-:S02]  /*3e180*/  IMAD.MOV.U32 R28, RZ, RZ, R22 ;  /* 0x000000ffff1c7224 */ /* 0x000fc400078e0016 */
[----:B------:R-:W-:Y:S01]  /*3e190*/  IMAD.MOV.U32 R3, RZ, RZ, R23 ;  /* 0x000000ffff037224 */ /* 0x000fe200078e0017 */
[----:B0-----:R-:W3:Y:S04]  /*3e1a0*/  LDL.LU.64 R20, [R1+0x100] ;  /* 0x0001000001147983 */ /* 0x001ee80000300a00 */
[----:B------:R-:W3:Y:S01]  /*3e1b0*/  LDL.LU.64 R22, [R1+0x108] ;  /* 0x0001080001167983 */ /* 0x000ee20000300a00 */
[----:B--2---:R-:W-:Y:S03]  /*3e1c0*/  HMMA.16816.F32.BF16 R4, R8, R4, R16 ;  /* 0x000000040804723c */ /* 0x004fe60000041810 */
[----:B------:R-:W2:Y:S04]  /*3e1d0*/  LDL.LU.64 R18, [R1+0x2088] ;  /* 0x0020880001127983 */ /* 0x000ea80000300a00 */
[----:B------:R-:W2:-:S12]  /*3e1e0*/  LDL.LU.64 R16, [R1+0x2080] ;  /* 0x0020800001107983 */ /* 0x000e980000300a00 */
[----:B------:R0:W-:Y:S04]  /*3e1f0*/  STL.64 [R1+0x40], R4 ;  /* 0x0000400401007387 */ /* 0x0001e80000100a00 */
[----:B------:R2:W-:Y:S04]  /*3e200*/  STL.64 [R1+0x48], R6 ;  /* 0x0000480601007387 */ /* 0x0005e80000100a00 */
[----:B0-----:R-:W2:Y:S02]  /*3e210*/  LDL.LU.64 R4, [R1+0x2078] ;  /* 0x0020780001047983 */ /* 0x001ea40000300a00 */
[----:B--2---:R-:W-:Y:S02]  /*3e220*/  HMMA.16816.F32.BF16 R4, R8, R4, R16 ;  /* 0x000000040804723c */ /* 0x004fe40000041810 */
[----:B------:R-:W2:Y:S04]  /*3e230*/  LDL.LU.64 R18, [R1+0x2070] ;  /* 0x0020700001127983 */ /* 0x000ea80000300a00 */
[----:B------:R-:W2:-:S13]  /*3e240*/  LDL.LU.64 R16, [R1+0x2068] ;  /* 0x0020680001107983 */ /* 0x000e9a0000300a00 */
[----:B------:R0:W-:Y:S04]  /*3e250*/  STL.64 [R1+0x60], R4 ;  /* 0x0000600401007387 */ /* 0x0001e80000100a00 */
[----:B------:R2:W-:Y:S04]  /*3e260*/  STL.64 [R1+0x68], R6 ;  /* 0x0000680601007387 */ /* 0x0005e80000100a00 */
[----:B0-----:R-:W2:Y:S02]  /*3e270*/  LDL.LU.64 R4, [R1+0x2060] ;  /* 0x0020600001047983 */ /* 0x001ea40000300a00 */
[----:B--2---:R-:W-:Y:S02]  /*3e280*/  HMMA.16816.F32.BF16 R4, R8, R4, R16 ;  /* 0x000000040804723c */ /* 0x004fe40000041810 */
[----:B------:R-:W2:Y:S04]  /*3e290*/  LDL.LU.64 R18, [R1+0x2058] ;  /* 0x0020580001127983 */ /* 0x000ea80000300a00 */
[----:B------:R-:W2:-:S13]  /*3e2a0*/  LDL.LU.64 R16, [R1+0x2050] ;  /* 0x0020500001107983 */ /* 0x000e9a0000300a00 */
[----:B------:R0:W-:Y:S04]  /*3e2b0*/  STL.64 [R1+0x80], R4 ;  /* 0x0000800401007387 */ /* 0x0001e80000100a00 */
[----:B------:R2:W-:Y:S04]  /*3e2c0*/  STL [R1+0x88], R6 ;  /* 0x0000880601007387 */ /* 0x0005e80000100800 */
[----:B0-----:R-:W2:Y:S01]  /*3e2d0*/  LDL.LU.64 R4, [R1+0x2048] ;  /* 0x0020480001047983 */ /* 0x001ea20000300a00 */
[----:B------:R-:W-:Y:S02]  /*3e2e0*/  IMAD.MOV.U32 R2, RZ, RZ, R7 ;  /* 0x000000ffff027224 */ /* 0x000fe400078e0007 */
[----:B--2---:R-:W-:Y:S01]  /*3e2f0*/  HMMA.16816.F32.BF16 R4, R8, R4, R16 ;  /* 0x000000040804723c */ /* 0x004fe20000041810 */
[----:B------:R-:W2:Y:S04]  /*3e300*/  LDL.LU.64 R18, [R1+0x2040] ;  /* 0x0020400001127983 */ /* 0x000ea80000300a00 */
[----:B------:R-:W2:-:S14]  /*3e310*/  LDL.LU.64 R16, [R1+0x2038] ;  /* 0x0020380001107983 */ /* 0x000e9c0000300a00 */
        /* <DEDUP_REMOVED lines=32> */
[----:B0-----:R-:W4:Y:S02]  /*3e520*/  LDL.LU.64 R4, [R1+0x1fb8] ;  /* 0x001fb80001047983 */ /* 0x001f240000300a00 */
[----:B----4-:R-:W-:Y:S02]  /*3e530*/  HMMA.16816.F32.BF16 R4, R8, R4, R24 ;  /* 0x000000040804723c */ /* 0x010fe40000041818 */
[----:B------:R-:W2:-:S15]  /*3e540*/  LDL.LU.64 R26, [R1+0x1fb0] ;  /* 0x001fb000011a7983 */ /* 0x000e9e0000300a00 */
[----:B------:R-:W-:Y:S02]  /*3e550*/  NOP ;  /* 0x0000000000007918 */ /* 0x000fe40000000000 */
[----:B------:R0:W-:Y:S04]  /*3e560*/  STL.64 [R1+0x1a0], R4 ;  /* 0x0001a00401007387 */ /* 0x0001e80000100a00 */
[----:B------:R1:W-:Y:S04]  /*3e570*/  STL.64 [R1+0x1a8], R6 ;  /* 0x0001a80601007387 */ /* 0x0003e80000100a00 */
[----:B0-----:R-:W1:Y:S02]  /*3e580*/  LDL.LU.64 R4, [R1+0x1fa8] ;  /* 0x001fa80001047983 */ /* 0x001e640000300a00 */
[----:B-1----:R-:W-:Y:S02]  /*3e590*/  HMMA.16816.F32.BF16 R4, R8, R4, R12 ;  /* 0x000000040804723c */ /* 0x002fe4000004180c */
[----:B------:R-:W4:-:S15]  /*3e5a0*/  LDL.LU.64 R14, [R1+0x1fa0] ;  /* 0x001fa000010e7983 */ /* 0x000f1e0000300a00 */
[----:B------:R-:W-:Y:S02]  /*3e5b0*/  NOP ;  /* 0x0000000000007918 */ /* 0x000fe40000000000 */
[----:B------:R0:W-:Y:S04]  /*3e5c0*/  STL.64 [R1+0x1d0], R4 ;  /* 0x0001d00401007387 */ /* 0x0001e80000100a00 */
[----:B0-----:R-:W3:Y:S01]  /*3e5d0*/  LDL.LU.64 R4, [R1+0x1f98] ;  /* 0x001f980001047983 */ /* 0x001ee20000300a00 */
[----:B------:R-:W-:Y:S02]  /*3e5e0*/  IMAD.MOV.U32 R25, RZ, RZ, R6 ;  /* 0x000000ffff197224 */ /* 0x000fe400078e0006 */
[----:B------:R-:W-:Y:S01]  /*3e5f0*/  IMAD.MOV.U32 R24, RZ, RZ, R7 ;  /* 0x000000ffff187224 */ /* 0x000fe200078e0007 */
[----:B---3--:R-:W-:Y:S01]  /*3e600*/  HMMA.16816.F32.BF16 R8, R8, R4, R20 ;  /* 0x000000040808723c */ /* 0x008fe20000041814 */
[----:B------:R-:W4:Y:S04]  /*3e610*/  LDL.LU.64 R22, [R1+0x1f90] ;  /* 0x001f900001167983 */ /* 0x000f280000300a00 */
[----:B------:R-:W4:Y:S04]  /*3e620*/  LDL.LU.64 R20, [R1+0x1f88] ;  /* 0x001f880001147983 */ /* 0x000f280000300a00 */
[----:B------:R-:W4:Y:S04]  /*3e630*/  LDL.LU.64 R6, [R1+0x1f80] ;  /* 0x001f800001067983 */ /* 0x000f280000300a00 */
[----:B------:R-:W4:Y:S06]  /*3e640*/  LDL.LU.64 R4, [R1+0x1f78] ;  /* 0x001f780001047983 */ /* 0x000f2c0000300a00 */
[----:B------:R0:W-:Y:S04]  /*3e650*/  STL.64 [R1+0x1c0], R8 ;  /* 0x0001c00801007387 */ /* 0x0001e80000100a00 */
[----:B------:R-:W-:Y:S04]  /*3e660*/  STL.64 [R1+0x1c8], R10 ;  /* 0x0001c80a01007387 */ /* 0x000fe80000100a00 */
[----:B0-----:R-:W3:Y:S01]  /*3e670*/  LDL R9, [R1+0x51c] ;  /* 0x00051c0001097983 */ /* 0x001ee20000100800 */
[----:B----4-:R-:W-:Y:S03]  /*3e680*/  HMMA.16816.F32.BF16 R20, R4, R14, R20 ;  /* 0x0000000e0414723c */ /* 0x010fe60000041814 */
[----:B------:R-:W4:Y:S04]  /*3e690*/  LDL.LU.64 R14, [R1+0x1f70] ;  /* 0x001f7000010e7983 */ /* 0x000f280000300a00 */
[----:B------:R-:W4:-:S12]  /*3e6a0*/  LDL.LU.64 R12, [R1+0x1f68] ;  /* 0x001f6800010c7983 */ /* 0x000f180000300a00 */
[----:B------:R-:W-:Y:S04]  /*3e6b0*/  STL.64 [R1+0x190], R20 ;  /* 0x0001901401007387 */ /* 0x000fe80000100a00 */
[----:B------:R0:W-:Y:S04]  /*3e6c0*/  STL.64 [R1+0x198], R22 ;  /* 0x0001981601007387 */ /* 0x0001e80000100a00 */
[----:B0-----:R-:W4:Y:S01]  /*3e6d0*/  LDL.LU R22, [R1+0x8] ;  /* 0x0000080001167983 */ /* 0x001f220000300800 */
[----:B------:R-:W-:-:S03]  /*3e6e0*/  IMAD.MOV.U32 R23, RZ, RZ, R0 ;  /* 0x000000ffff177224 */ /* 0x000fc600078e0000 */
[----:B------:R-:W-:Y:S01]  /*3e6f0*/  STL [R1+0x1d70], R29 ;  /* 0x001d701d01007387 */ /* 0x000fe20000100800 */
[----:B------:R-:W-:-:S03]  /*3e700*/  LOP3.LUT R0, R29, 0x40, RZ, 0x3c, !PT ;  /* 0x000000401d007812 */ /* 0x000fc600078e3cff */
[----:B----4-:R-:W-:Y:S01]  /*3e710*/  HMMA.16816.F32.BF16 R20, R4, R22, R12 ;  /* 0x000000160414723c */ /* 0x010fe2000004180c */
[----:B------:R-:W4:-:S15]  /*3e720*/  LDL.LU R14, [R1+0x38] ;  /* 0x00003800010e7983 */ /* 0x000f1e0000300800 */
[----:B------:R-:W-:-:S03]  /*3e730*/  NOP ;  /* 0x0000000000007918 */ /* 0x000fc60000000000 */
[----:B------:R-:W-:Y:S04]  /*3e740*/  STL.64 [R1+0x160], R20 ;  /* 0x0001601401007387 */ /* 0x000fe80000100a00 */
[----:B------:R2:W-:Y:S04]  /*3e750*/  STL.64 [R1+0x168], R22 ;  /* 0x0001681601007387 */ /* 0x0005e80000100a00 */
[----:B------:R-:W4:Y:S01]  /*3e760*/  LDL.LU R15, [R1+0x3c] ;  /* 0x00003c00010f7983 */ /* 0x000f220000300800 */
[----:B--2---:R-:W-:Y:S03]  /*3e770*/  HMMA.16816.F32.BF16 R20, R4, R26, R16 ;  /* 0x0000001a0414723c */ /* 0x004fe60000041810 */
[----:B------:R-:W4:-:S15]  /*3e780*/  LDL.LU R16, [R1+0x20] ;  /* 0x0000200001107983 */ /* 0x000f1e0000300800 */
[----:B------:R-:W-:Y:S01]  /*3e790*/  NOP ;  /* 0x0000000000007918 */ /* 0x000fe20000000000 */
[----:B------:R-:W-:Y:S04]  /*3e7a0*/  STL.64 [R1+0x130], R20 ;  /* 0x0001301401007387 */ /* 0x000fe80000100a00 */
[----:B------:R-:W-:Y:S04]  /*3e7b0*/  STL.64 [R1+0x138], R22 ;  /* 0x0001381601007387 */ /* 0x000fe80000100a00 */
[----:B------:R-:W4:Y:S04]  /*3e7c0*/  LDL.LU R17, [R1+0x24] ;  /* 0x0000240001117983 */ /* 0x000f280000300800 */
[----:B---3--:R-:W0:Y:S04]  /*3e7d0*/  LDSM.16.MT88.4 R20, [R9+0x10400] ;  /* 0x010400000914783b */ /* 0x008e280000004200 */
[----:B------:R-:W-:Y:S04]  /*3e7e0*/  STL.64 [R1+0x1f50], R24 ;  /* 0x001f501801007387 */ /* 0x000fe80000100a00 */
[----:B------:R-:W1:Y:S04]  /*3e7f0*/  LDSM.16.M88.4 R24, [R0+UR5] ;  /* 0x000000050018783b */ /* 0x000e680008000200 */
[----:B0-----:R-:W-:Y:S04]  /*3e800*/  STL [R1+0x1eec], R20 ;  /* 0x001eec1401007387 */ /* 0x001fe80000100800 */
[----:B------:R-:W-:Y:S04]  /*3e810*/  STL [R1+0x1ee8], R21 ;  /* 0x001ee81501007387 */ /* 0x000fe80000100800 */
[----:B------:R-:W-:Y:S04]  /*3e820*/  STL [R1+0x1ee4], R22 ;  /* 0x001ee41601007387 */ /* 0x000fe80000100800 */
[----:B------:R-:W-:Y:S04]  /*3e830*/  STL [R1+0x1ee0], R23 ;  /* 0x001ee01701007387 */ /* 0x000fe80000100800 */
[----:B------:R-:W0:Y:S04]  /*3e840*/  LDSM.16.M88.4 R20, [R0+UR5+0x1000] ;  /* 0x001000050014783b */ /* 0x000e280008000200 */
[----:B-1----:R-:W-:Y:S04]  /*3e850*/  STL.64 [R1+0x200], R24 ;  /* 0x0002001801007387 */ /* 0x002fe80000100a00 */
[----:B------:R-:W-:Y:S04]  /*3e860*/  STL.64 [R1+0x208], R26 ;  /* 0x0002081a01007387 */ /* 0x000fe80000100a00 */
[----:B------:R-:W1:Y:S04]  /*3e870*/  LDSM.16.M88.4 R24, [R0+UR5+0x2000] ;  /* 0x002000050018783b */ /* 0x000e680008000200 */
[----:B0-----:R-:W-:Y:S04]  /*3e880*/  STL.64 [R1+0x210], R20 ;  /* 0x0002101401007387 */ /* 0x001fe80000100a00 */
[----:B------:R-:W-:Y:S04]  /*3e890*/  STL.64 [R1+0x218], R22 ;  /* 0x0002181601007387 */ /* 0x000fe80000100a00 */
[----:B------:R-:W0:Y:S04]  /*3e8a0*/  LDSM.16.M88.4 R20, [R0+UR5+0x3000] ;  /* 0x003000050014783b */ /* 0x000e280008000200 */
[----:B-1----:R-:W-:Y:S01]  /*3e8b0*/  STL.64 [R1+0x220], R24 ;  /* 0x0002201801007387 */ /* 0x002fe20000100a00 */
[----:B------:R-:W-:-:S02]  /*3e8c0*/  IMAD.MOV.U32 R18, RZ, RZ, R28 ;  /* 0x000000ffff127224 */ /* 0x000fc400078e001c */
[----:B------:R-:W-:Y:S01]  /*3e8d0*/  IMAD.MOV.U32 R19, RZ, RZ, R3 ;  /* 0x000000ffff137224 */ /* 0x000fe200078e0003 */
[----:B------:R-:W-:Y:S01]  /*3e8e0*/  STL.64 [R1+0x228], R26 ;  /* 0x0002281a01007387 */ /* 0x000fe20000100a00 */
[----:B0-----:R-:W-:-:S03]  /*3e8f0*/  IMAD.MOV.U32 R28, RZ, RZ, R22 ;  /* 0x000000ffff1c7224 */ /* 0x001fc600078e0016 */
[----:B------:R-:W-:Y:S01]  /*3e900*/  STL.64 [R1+0x230], R20 ;  /* 0x0002301401007387 */ /* 0x000fe20000100a00 */
[----:B------:R-:W-:-:S03]  /*3e910*/  IMAD.MOV.U32 R3, RZ, RZ, R23 ;  /* 0x000000ffff037224 */ /* 0x000fc600078e0017 */
[----:B------:R-:W0:Y:S04]  /*3e920*/  LDSM.16.M88.4 R20, [R0+UR5+0x4000] ;  /* 0x004000050014783b */ /* 0x000e280008000200 */
[----:B------:R-:W-:Y:S04]  /*3e930*/  STL [R1+0x1d8c], R3 ;  /* 0x001d8c0301007387 */ /* 0x000fe80000100800 */
[----:B------:R-:W-:Y:S01]  /*3e940*/  STL [R1+0x1d88], R28 ;  /* 0x001d881c01007387 */ /* 0x000fe20000100800 */
[----:B----4-:R-:W-:-:S15]  /*3e950*/  HMMA.16816.F32.BF16 R12, R4, R14, R16 ;  /* 0x0000000e040c723c */ /* 0x010fde0000041810 */
[----:B------:R-:W-:-:S04]  /*3e960*/  NOP ;  /* 0x0000000000007918 */ /* 0x000fc80000000000 */
[----:B------:R-:W-:Y:S04]  /*3e970*/  STL.64 [R1+0x100], R12 ;  /* 0x0001000c01007387 */ /* 0x000fe80000100a00 */
[----:B0-----:R0:W-:Y:S04]  /*3e980*/  STL.64 [R1+0x240], R20 ;  /* 0x0002401401007387 */ /* 0x0011e80000100a00 */
[----:B------:R-:W-:Y:S04]  /*3e990*/  STL.64 [R1+0x248], R22 ;  /* 0x0002481601007387 */ /* 0x000fe80000100a00 */
[----:B------:R-:W-:Y:S01]  /*3e9a0*/  STL [R1+0x108], R14 ;  /* 0x0001080e01007387 */ /* 0x000fe20000100800 */
[----:B0-----:R-:W-:-:S03]  /*3e9b0*/  IMAD.MOV.U32 R20, RZ, RZ, R15 ;  /* 0x000000ffff147224 */ /* 0x001fc600078e000f */
[----:B------:R-:W0:Y:S04]  /*3e9c0*/  LDSM.16.M88.4 R12, [R0+UR5+0x5000] ;  /* 0x00500005000c783b */ /* 0x000e280008000200 */
[----:B------:R-:W-:Y:S04]  /*3e9d0*/  STL [R1+0x1ef0], R20 ;  /* 0x001ef01401007387 */ /* 0x000fe80000100800 */
[----:B------:R-:W2:Y:S04]  /*3e9e0*/  LDL.LU R24, [R1+0x60] ;  /* 0x0000600001187983 */ /* 0x000ea80000300800 */
[----:B0-----:R-:W-:Y:S04]  /*3e9f0*/  STL.64 [R1+0x250], R12 ;  /* 0x0002500c01007387 */ /* 0x001fe80000100a00 */
[----:B------:R-:W-:Y:S04]  /*3ea00*/  STL.64 [R1+0x258], R14 ;  /* 0x0002580e01007387 */ /* 0x000fe80000100a00 */
[----:B------:R-:W2:Y:S04]  /*3ea10*/  LDL.LU R25, [R1+0x64] ;  /* 0x0000640001197983 */ /* 0x000ea80000300800 */
[----:B------:R-:W3:Y:S04]  /*3ea20*/  LDL.LU R26, [R1+0x68] ;  /* 0x00006800011a7983 */ /* 0x000ee80000300800 */
[----:B------:R-:W3:Y:S04]  /*3ea30*/  LDL.LU R27, [R1+0x6c] ;  /* 0x00006c00011b7983 */ /* 0x000ee80000300800 */
[----:B------:R-:W0:Y:S02]  /*3ea40*/  LDSM.16.M88.4 R12, [R0+UR5+0x6000] ;  /* 0x00600005000c783b */ /* 0x000e240008000200 */
[----:B0-----:R-:W-:-:S02]  /*3ea50*/  IMAD.MOV.U32 R20, RZ, RZ, R13 ;  /* 0x000000ffff147224 */ /* 0x001fc400078e000d */
[----:B------:R-:W-:Y:S01]  /*3ea60*/  IMAD.MOV.U32 R19, RZ, RZ, R2 ;  /* 0x000000ffff137224 */ /* 0x000fe200078e0002 */
[----:B---3--:R-:W-:Y:S04]  /*3ea70*/  STL.64 [R1+0x1f60], R26 ;  /* 0x001f601a01007387 */ /* 0x008fe80000100a00 */
[----:B--2---:R0:W-:Y:S04]  /*3ea80*/  STL.64 [R1+0x1f58], R24 ;  /* 0x001f581801007387 */ /* 0x0041e80000100a00 */
[----:B0-----:R-:W2:Y:S04]  /*3ea90*/  LDL.LU R24, [R1+0x40] ;  /* 0x0000400001187983 */ /* 0x001ea80000300800 */
[----:B------:R-:W2:Y:S04]  /*3eaa0*/  LDL.LU R25, [R1+0x44] ;  /* 0x0000440001197983 */ /* 0x000ea80000300800 */
[----:B------:R-:W2:Y:S04]  /*3eab0*/  LDL.LU R26, [R1+0x48] ;  /* 0x00004800011a7983 */ /* 0x000ea80000300800 */
[----:B------:R-:W2:Y:S04]  /*3eac0*/  LDL.LU R27, [R1+0x4c] ;  /* 0x00004c00011b7983 */ /* 0x000ea80000300800 */
[----:B------:R-:W3:Y:S04]  /*3ead0*/  LDL.LU R10, [R1+0x98] ;  /* 0x00009800010a7983 */ /* 0x000ee80000300800 */
[----:B------:R-:W3:Y:S04]  /*3eae0*/  LDL.LU R11, [R1+0x9c] ;  /* 0x00009c00010b7983 */ /* 0x000ee80000300800 */
[----:B------:R-:W3:Y:S04]  /*3eaf0*/  LDL.LU R16, [R1+0x80] ;  /* 0x0000800001107983 */ /* 0x000ee80000300800 */
[----:B------:R-:W3:Y:S04]  /*3eb00*/  LDL.LU R17, [R1+0x84] ;  /* 0x0000840001117983 */ /* 0x000ee80000300800 */
[----:B------:R-:W3:Y:S04]  /*3eb10*/  LDL.LU R18, [R1+0x88] ;  /* 0x0000880001127983 */ /* 0x000ee80000300800 */
[----:B------:R-:W-:Y:S04]  /*3eb20*/  STL [R1+0x260], R12 ;  /* 0x0002600c01007387 */ /* 0x000fe80000100800 */
[----:B------:R-:W-:Y:S04]  /*3eb30*/  STL.64 [R1+0x268], R14 ;  /* 0x0002680e01007387 */ /* 0x000fe80000100a00 */
[----:B------:R-:W0:Y:S04]  /*3eb40*/  LDSM.16.M88.4 R12, [R0+UR5+0x7000] ;  /* 0x00700005000c783b */ /* 0x000e280008000200 */
[----:B0-----:R-:W-:Y:S04]  /*3eb50*/  STL [R1+0x270], R12 ;  /* 0x0002700c01007387 */ /* 0x001fe80000100800 */
[----:B------:R-:W-:Y:S01]  /*3eb60*/  STL.64 [R1+0x278], R14 ;  /* 0x0002780e01007387 */ /* 0x000fe20000100a00 */
[----:B------:R-:W-:-:S03]  /*3eb70*/  IMAD.MOV.U32 R2, RZ, RZ, R13 ;  /* 0x000000ffff027224 */ /* 0x000fc600078e000d */
[----:B------:R-:W0:Y:S04]  /*3eb80*/  LDSM.16.M88.4 R12, [R0+UR5+0x8000] ;  /* 0x00800005000c783b */ /* 0x000e280008000200 */
[----:B------:R-:W-:Y:S04]  /*3eb90*/  STL [R1+0x1ef4], R2 ;  /* 0x001ef40201007387 */ /* 0x000fe80000100800 */
[----:B0-----:R-:W-:Y:S04]  /*3eba0*/  STL [R1+0x290], R12 ;  /* 0x0002900c01007387 */ /* 0x001fe80000100800 */
[----:B------:R-:W-:Y:S01]  /*3ebb0*/  STL.64 [R1+0x298], R14 ;  /* 0x0002980e01007387 */ /* 0x000fe20000100a00 */
[----:B------:R-:W-:-:S03]  /*3ebc0*/  IMAD.MOV.U32 R29, RZ, RZ, R13 ;  /* 0x000000ffff1d7224 */ /* 0x000fc600078e000d */
[----:B------:R-:W0:Y:S04]  /*3ebd0*/  LDSM.16.M88.4 R12, [R0+UR5+0x9000] ;  /* 0x00900005000c783b */ /* 0x000e280008000200 */
[----:B------:R-:W-:Y:S04]  /*3ebe0*/  STL [R1+0x1ef8], R29 ;  /* 0x001ef81d01007387 */ /* 0x000fe80000100800 */
[----:B0-----:R-:W-:Y:S04]  /*3ebf0*/  STL.64 [R1+0x2b0], R12 ;  /* 0x0002b00c01007387 */ /* 0x001fe80000100a00 */
[----:B------:R-:W-:Y:S04]  /*3ec00*/  STL.64 [R1+0x2b8], R14 ;  /* 0x0002b80e01007387 */ /* 0x000fe80000100a00 */
[----:B------:R-:W0:Y:S04]  /*3ec10*/  LDSM.16.M88.4 R12, [R0+UR5+0xa000] ;  /* 0x00a00005000c783b */ /* 0x000e280008000200 */
        /* <DEDUP_REMOVED lines=15> */
[----:B------:R-:W-:Y:S04]  /*3ed10*/  STL [R1+0x1ac0], R0 ;  /* 0x001ac00001007387 */ /* 0x000fe80000100800 */
[----:B0-----:R-:W-:Y:S04]  /*3ed20*/  STL.64 [R1+0x340], R12 ;  /* 0x0003400c01007387 */ /* 0x001fe80000100a00 */
[----:B------:R-:W-:Y:S04]  /*3ed30*/  STL.64 [R1+0x348], R14 ;  /* 0x0003480e01007387 */ /* 0x000fe80000100a00 */
[----:B------:R-:W0:Y:S04]  /*3ed40*/  LDSM.16.MT88.4 R12, [R9+0x10600] ;  /* 0x01060000090c783b */ /* 0x000e280000004200 */
[----:B0-----:R-:W-:Y:S04]  /*3ed50*/  STL [R1+0x1d74], R15 ;  /* 0x001d740f01007387 */ /* 0x001fe80000100800 */
[----:B------:R0:W-:Y:S04]  /*3ed60*/  STL [R1+0x1e88], R14 ;  /* 0x001e880e01007387 */ /* 0x0001e80000100800 */
[----:B------:R2:W-:Y:S04]  /*3ed70*/  STL.64 [R1+0x1e80], R12 ;  /* 0x001e800c01007387 */ /* 0x0005e80000100a00 */
[----:B0-----:R-:W2:Y:S04]  /*3ed80*/  LDL.LU R14, [R1+0x58] ;  /* 0x00005800010e7983 */ /* 0x001ea80000300800 */
[----:B------:R-:W2:Y:S02]  /*3ed90*/  LDL.LU R15, [R1+0x5c] ;  /* 0x00005c00010f7983 */ /* 0x000ea40000300800 */
[----:B--2---:R-:W-:Y:S02]  /*3eda0*/  HMMA.16816.F32.BF16 R12, R4, R14, R24 ;  /* 0x0000000e040c723c */ /* 0x004fe40000041818 */
[----:B------:R-:W2:Y:S04]  /*3edb0*/  LDL.LU.64 R26, [R1+0x1f60] ;  /* 0x001f6000011a7983 */ /* 0x000ea80000300a00 */
[----:B------:R-:W2:-:S13]  /*3edc0*/  LDL.LU.64 R24, [R1+0x1f58] ;  /* 0x001f580001187983 */ /* 0x000e9a0000300a00 */
[----:B------:R0:W-:Y:S04]  /*3edd0*/  STL.64 [R1+0x1e98], R14 ;  /* 0x001e980e01007387 */ /* 0x0001e80000100a00 */
[----:B------:R2:W-:Y:S04]  /*3ede0*/  STL.64 [R1+0x1e90], R12 ;  /* 0x001e900c01007387 */ /* 0x0005e80000100a00 */
[----:B0-----:R-:W2:Y:S04]  /*3edf0*/  LDL.LU R14, [R1+0x78] ;  /* 0x00007800010e7983 */ /* 0x001ea80000300800 */
[----:B------:R-:W2:Y:S01]  /*3ee00*/  LDL.LU R15, [R1+0x7c] ;  /* 0x00007c00010f7983 */ /* 0x000ea20000300800 */
[C---:B---3--:R-:W-:Y:S08]  /*3ee10*/  HMMA.16816.F32.BF16 R8, R4.reuse, R10, R16 ;  /* 0x0000000a0408723c */ /* 0x048ff00000041810 */
[----:B--2---:R-:W-:Y:S01]  /*3ee20*/  HMMA.16816.F32.BF16 R12, R4, R14, R24 ;  /* 0x0000000e040c723c */ /* 0x004fe20000041818 */
[----:B------:R-:W2:-:S15]  /*3ee30*/  LDL.LU.64 R24, [R1+0x1f50] ;  /* 0x001f500001187983 */ /* 0x000e9e0000300a00 */
[----:B------:R-:W-:-:S03]  /*3ee40*/  NOP ;  /* 0x0000000000007918 */ /* 0x000fc60000000000 */
[----:B------:R-:W-:Y:S02]  /*3ee50*/  IMAD.MOV.U32 R22, RZ, RZ, R13 ;  /* 0x000000ffff167224 */ /* 0x000fe400078e000d */
[----:B------:R-:W-:Y:S02]  /*3ee60*/  IMAD.MOV.U32 R23, RZ, RZ, R14 ;  /* 0x000000ffff177224 */ /* 0x000fe400078e000e */
[----:B------:R-:W-:Y:S02]  /*3ee70*/  IMAD.MOV.U32 R21, RZ, RZ, R12 ;  /* 0x000000ffff157224 */ /* 0x000fe400078e000c */
[----:B------:R-:W-:Y:S02]  /*3ee80*/  IMAD.MOV.U32 R28, RZ, RZ, R15 ;  /* 0x000000ffff1c7224 */ /* 0x000fe400078e000f */
[----:B------:R-:W-:Y:S02]  /*3ee90*/  IMAD.MOV.U32 R15, RZ, RZ, R8 ;  /* 0x000000ffff0f7224 */ /* 0x000fe400078e0008 */
[----:B------:R-:W-:Y:S01]  /*3eea0*/  IMAD.MOV.U32 R14, RZ, RZ, R9 ;  /* 0x000000ffff0e7224 */ /* 0x000fe200078e0009 */
[----:B------:R-:W-:Y:S04]  /*3eeb0*/  STL.64 [R1+0x1f08], R22 ;  /* 0x001f081601007387 */ /* 0x000fe80000100a00 */
[----:B------:R-:W-:Y:S04]  /*3eec0*/  STL.64 [R1+0x1f00], R20 ;  /* 0x001f001401007387 */ /* 0x000fe80000100a00 */
[----:B------:R0:W-:Y:S04]  /*3eed0*/  STL.64 [R1+0x1f48], R14 ;  /* 0x001f480e01007387 */ /* 0x0001e80000100a00 */
[----:B------:R-:W3:Y:S04]  /*3eee0*/  LDL.LU R12, [R1+0xa0] ;  /* 0x0000a000010c7983 */ /* 0x000ee80000300800 */
[----:B------:R-:W3:Y:S04]  /*3eef0*/  LDL.LU R13, [R1+0xa4] ;  /* 0x0000a400010d7983 */ /* 0x000ee80000300800 */
[----:B0-----:R-:W3:Y:S04]  /*3ef00*/  LDL.LU R14, [R1+0xa8] ;  /* 0x0000a800010e7983 */ /* 0x001ee80000300800 */
[----:B------:R-:W3:Y:S04]  /*3ef10*/  LDL.LU R15, [R1+0xac] ;  /* 0x0000ac00010f7983 */ /* 0x000ee80000300800 */
[----:B------:R-:W4:Y:S04]  /*3ef20*/  LDL.LU R26, [R1+0xd8] ;  /* 0x0000d800011a7983 */ /* 0x000f280000300800 */
[----:B------:R-:W4:Y:S04]  /*3ef30*/  LDL.LU R27, [R1+0xdc] ;  /* 0x0000dc00011b7983 */ /* 0x000f280000300800 */
[----:B------:R-:W2:Y:S04]  /*3ef40*/  LDL.LU R22, [R1+0x1e8] ;  /* 0x0001e80001167983 */ /* 0x000ea80000300800 */
[----:B------:R-:W2:Y:S04]  /*3ef50*/  LDL.LU R23, [R1+0x1ec] ;  /* 0x0001ec0001177983 */ /* 0x000ea80000300800 */
[----:B------:R-:W2:Y:S04]  /*3ef60*/  LDL.LU R18, [R1+0xf8] ;  /* 0x0000f80001127983 */ /* 0x000ea80000300800 */
[----:B------:R-:W2:Y:S01]  /*3ef70*/  LDL.LU R19, [R1+0xfc] ;  /* 0x0000fc0001137983 */ /* 0x000ea20000300800 */
[----:B------:R-:W-:-:S02]  /*3ef80*/  IMAD.MOV.U32 R3, RZ, RZ, R10 ;  /* 0x000000ffff037224 */ /* 0x000fc400078e000a */
[----:B------:R-:W-:Y:S01]  /*3ef90*/  IMAD.MOV.U32 R0, RZ, RZ, R11 ;  /* 0x000000ffff007224 */ /* 0x000fe200078e000b */
[----:B--2---:R0:W-:Y:S04]  /*3efa0*/  STL.64 [R1+0x1f40], R18 ;  /* 0x001f401201007387 */ /* 0x0041e80000100a00 */
[----:B------:R-:W4:Y:S04]  /*3efb0*/  LDL.LU R16, [R1+0xc0] ;  /* 0x0000c00001107983 */ /* 0x000f280000300800 */
[----:B------:R-:W4:Y:S04]  /*3efc0*/  LDL.LU R17, [R1+0xc4] ;  /* 0x0000c40001117983 */ /* 0x000f280000300800 */
[----:B0-----:R-:W4:Y:S04]  /*3efd0*/  LDL.LU R18, [R1+0xc8] ;  /* 0x0000c80001127983 */ /* 0x001f280000300800 */
[----:B------:R-:W4:Y:S04]  /*3efe0*/  LDL.LU R19, [R1+0xcc] ;  /* 0x0000cc0001137983 */ /* 0x000f280000300800 */
[----:B------:R-:W2:Y:S04]  /*3eff0*/  LDL.LU R10, [R1+0x128] ;  /* 0x00012800010a7983 */ /* 0x000ea80000300800 */
[----:B------:R-:W2:Y:S04]  /*3f000*/  LDL.LU R11, [R1+0x12c] ;  /* 0x00012c00010b7983 */ /* 0x000ea80000300800 */
[----:B------:R0:W-:Y:S04]  /*3f010*/  STL.64 [R1+0x1f20], R22 ;  /* 0x001f201601007387 */ /* 0x0001e80000100a00 */
[----:B0-----:R-:W3:Y:S04]  /*3f020*/  LDL.LU R22, [R1+0xb8] ;  /* 0x0000b80001167983 */ /* 0x001ee80000300800 */
[----:B------:R-:W3:Y:S02]  /*3f030*/  LDL.LU R23, [R1+0xbc] ;  /* 0x0000bc0001177983 */ /* 0x000ee40000300800 */
[----:B---3--:R-:W-:Y:S02]  /*3f040*/  HMMA.16816.F32.BF16 R20, R4, R22, R12 ;  /* 0x000000160414723c */ /* 0x008fe4000004180c */
[----:B------:R-:W3:-:S15]  /*3f050*/  LDL.LU.64 R14, [R1+0x1f48] ;  /* 0x001f4800010e7983 */ /* 0x000ede0000300a00 */
[----:B------:R-:W-:Y:S02]  /*3f060*/  NOP ;  /* 0x0000000000007918 */ /* 0x000fe40000000000 */
[----:B------:R-:W-:Y:S02]  /*3f070*/  IMAD.MOV.U32 R13, RZ, RZ, R22 ;  /* 0x000000ffff0d7224 */ /* 0x000fe400078e0016 */
[----:B------:R-:W-:Y:S01]  /*3f080*/  IMAD.MOV.U32 R12, RZ, RZ, R23 ;  /* 0x000000ffff0c7224 */ /* 0x000fe200078e0017 */
[----:B------:R-:W2:Y:S04]  /*3f090*/  LDL.LU R22, [R1+0x1b8] ;  /* 0x0001b80001167983 */ /* 0x000ea80000300800 */
[----:B------:R-:W2:Y:S04]  /*3f0a0*/  LDL.LU R23, [R1+0x1bc] ;  /* 0x0001bc0001177983 */ /* 0x000ea80000300800 */
[----:B--2---:R0:W-:Y:S04]  /*3f0b0*/  STL.64 [R1+0x1f28], R22 ;  /* 0x001f281601007387 */ /* 0x0041e80000100a00 */
[----:B0-----:R-:W2:Y:S04]  /*3f0c0*/  LDL.LU R22, [R1+0x188] ;  /* 0x0001880001167983 */ /* 0x001ea80000300800 */
[----:B------:R-:W2:Y:S04]  /*3f0d0*/  LDL.LU R23, [R1+0x18c] ;  /* 0x00018c0001177983 */ /* 0x000ea80000300800 */
[----:B--2---:R0:W-:Y:S04]  /*3f0e0*/  STL.64 [R1+0x1f30], R22 ;  /* 0x001f301601007387 */ /* 0x0041e80000100a00 */
[----:B0-----:R-:W2:Y:S04]  /*3f0f0*/  LDL.LU R22, [R1+0x158] ;  /* 0x0001580001167983 */ /* 0x001ea80000300800 */
[----:B------:R-:W2:Y:S01]  /*3f100*/  LDL.LU R23, [R1+0x15c] ;  /* 0x00015c0001177983 */ /* 0x000ea20000300800 */
[----:B------:R-:W-:-:S02]  /*3f110*/  IMAD.MOV.U32 R29, RZ, RZ, R20 ;  /* 0x000000ffff1d7224 */ /* 0x000fc400078e0014 */
[----:B------:R-:W-:Y:S01]  /*3f120*/  IMAD.MOV.U32 R2, RZ, RZ, R21 ;  /* 0x000000ffff027224 */ /* 0x000fe200078e0015 */
[----:B--2---:R0:W-:Y:S04]  /*3f130*/  STL.64 [R1+0x1f38], R22 ;  /* 0x001f381601007387 */ /* 0x0041e80000100a00 */
[----:B------:R-:W2:Y:S04]  /*3f140*/  LDL.LU R20, [R1+0x110] ;  /* 0x0001100001147983 */ /* 0x000ea80000300800 */
[----:B------:R-:W2:Y:S04]  /*3f150*/  LDL.LU R21, [R1+0x114] ;  /* 0x0001140001157983 */ /* 0x000ea80000300800 */
[----:B0-----:R-:W2:Y:S04]  /*3f160*/  LDL.LU R22, [R1+0x118] ;  /* 0x0001180001167983 */ /* 0x001ea80000300800 */
[----:B------:R-:W2:Y:S04]  /*3f170*/  LDL.LU R23, [R1+0x11c] ;  /* 0x00011c0001177983 */ /* 0x000ea80000300800 */
[----:B---3--:R0:W-:Y:S02]  /*3f180*/  STL.64 [R1+0x1f18], R14 ;  /* 0x001f180e01007387 */ /* 0x0081e40000100a00 */
[----:B0-----:R-:W-:-:S02]  /*3f190*/  IMAD.MOV.U32 R14, RZ, RZ, R25 ;  /* 0x000000ffff0e7224 */ /* 0x001fc400078e0019 */
[----:B------:R-:W-:Y:S02]  /*3f1a0*/  IMAD.MOV.U32 R15, RZ, RZ, R24 ;  /* 0x000000ffff0f7224 */ /* 0x000fe400078e0018 */
[C---:B----4-:R-:W-:Y:S01]  /*3f1b0*/  HMMA.16816.F32.BF16 R24, R4.reuse, R26, R16 ;  /* 0x0000001a0418723c */ /* 0x050fe20000041810 */
[----:B------:R0:W-:Y:S04]  /*3f1c0*/  STL.64 [R1+0x1f10], R12 ;  /* 0x001f100c01007387 */ /* 0x0001e80000100a00 */
[----:B0-----:R-:W3:Y:S04]  /*3f1d0*/  LDL.LU R12, [R1+0x1d0] ;  /* 0x0001d000010c7983 */ /* 0x001ee80000300800 */
[----:B------:R-:W3:Y:S04]  /*3f1e0*/  LDL.LU R13, [R1+0x1d4] ;  /* 0x0001d400010d7983 */ /* 0x000ee80000300800 */
[----:B------:R-:W4:Y:S06]  /*3f1f0*/  LDL.LU.64 R18, [R1+0x1f40] ;  /* 0x001f400001127983 */ /* 0x000f2c0000300a00 */
[----:B------:R-:W-:Y:S04]  /*3f200*/  STL.64 [R1+0x1e38], R26 ;  /* 0x001e381a01007387 */ /* 0x000fe80000100a00 */
[----:B------:R0:W-:Y:S04]  /*3f210*/  STL.64 [R1+0x1e30], R24 ;  /* 0x001e301801007387 */ /* 0x0001e80000100a00 */
[----:B0-----:R-:W4:Y:S04]  /*3f220*/  LDL.LU R24, [R1+0xe0] ;  /* 0x0000e00001187983 */ /* 0x001f280000300800 */
[----:B------:R-:W4:Y:S04]  /*3f230*/  LDL.LU R25, [R1+0xe4] ;  /* 0x0000e40001197983 */ /* 0x000f280000300800 */
[----:B------:R-:W4:Y:S04]  /*3f240*/  LDL.LU R26, [R1+0xe8] ;  /* 0x0000e800011a7983 */ /* 0x000f280000300800 */
[----:B------:R-:W4:Y:S01]  /*3f250*/  LDL.LU R27, [R1+0xec] ;  /* 0x0000ec00011b7983 */ /* 0x000f220000300800 */
[C---:B--2---:R-:W-:Y:S08]  /*3f260*/  HMMA.16816.F32.BF16 R8, R4.reuse, R10, R20 ;  /* 0x0000000a0408723c */ /* 0x044ff00000041814 */
[----:B----4-:R-:W-:Y:S01]  /*3f270*/  HMMA.16816.F32.BF16 R16, R4, R18, R24 ;  /* 0x000000120410723c */ /* 0x010fe20000041818 */
[----:B------:R-:W2:Y:S04]  /*3f280*/  LDL.LU R26, [R1+0x1f8] ;  /* 0x0001f800011a7983 */ /* 0x000ea80000300800 */
[----:B------:R-:W2:-:S14]  /*3f290*/  LDL.LU R27, [R1+0x1fc] ;  /* 0x0001fc00011b7983 */ /* 0x000e9c0000300800 */
[----:B------:R0:W-:Y:S04]  /*3f2a0*/  STL [R1+0x1e1c], R16 ;  /* 0x001e1c1001007387 */ /* 0x0001e80000100800 */
[----:B------:R1:W-:Y:S04]  /*3f2b0*/  STL [R1+0x1e18], R17 ;  /* 0x001e181101007387 */ /* 0x0003e80000100800 */
[----:B------:R4:W-:Y:S04]  /*3f2c0*/  STL [R1+0x1e14], R18 ;  /* 0x001e141201007387 */ /* 0x0009e80000100800 */
[----:B------:R3:W-:Y:S04]  /*3f2d0*/  STL [R1+0x1e10], R19 ;  /* 0x001e101301007387 */ /* 0x0007e80000100800 */
[----:B0-----:R-:W2:Y:S04]  /*3f2e0*/  LDL.LU R16, [R1+0x170] ;  /* 0x0001700001107983 */ /* 0x001ea80000300800 */
[----:B-1----:R-:W2:Y:S04]  /*3f2f0*/  LDL.LU R17, [R1+0x174] ;  /* 0x0001740001117983 */ /* 0x002ea80000300800 */
[----:B----4-:R-:W2:Y:S04]  /*3f300*/  LDL.LU R18, [R1+0x178] ;  /* 0x0001780001127983 */ /* 0x010ea80000300800 */
[----:B---3--:R-:W2:Y:S04]  /*3f310*/  LDL.LU R19, [R1+0x17c] ;  /* 0x00017c0001137983 */ /* 0x008ea80000300800 */
[----:B------:R-:W3:Y:S04]  /*3f320*/  LDL.LU.64 R22, [R1+0x1f38] ;  /* 0x001f380001167983 */ /* 0x000ee80000300a00 */
[----:B------:R-:W-:Y:S04]  /*3f330*/  STL.64 [R1+0x1e08], R10 ;  /* 0x001e080a01007387 */ /* 0x000fe80000100a00 */
[----:B------:R0:W-:Y:S04]  /*3f340*/  STL.64 [R1+0x1e00], R8 ;  /* 0x001e000801007387 */ /* 0x0001e80000100a00 */
[----:B0-----:R-:W3:Y:S04]  /*3f350*/  LDL.LU R8, [R1+0x140] ;  /* 0x0001400001087983 */ /* 0x001ee80000300800 */
[----:B------:R-:W3:Y:S04]  /*3f360*/  LDL.LU R9, [R1+0x144] ;  /* 0x0001440001097983 */ /* 0x000ee80000300800 */
[----:B------:R-:W3:Y:S04]  /*3f370*/  LDL.LU R10, [R1+0x148] ;  /* 0x00014800010a7983 */ /* 0x000ee80000300800 */
[----:B------:R-:W3:Y:S02]  /*3f380*/  LDL.LU R11, [R1+0x14c] ;  /* 0x00014c00010b7983 */ /* 0x000ee40000300800 */
[----:B---3--:R-:W-:-:S15]  /*3f390*/  HMMA.16816.F32.BF16 R20, R4, R22, R8 ;  /* 0x000000160414723c */ /* 0x008fde0000041808 */
[----:B------:R-:W-:-:S04]  /*3f3a0*/  NOP ;  /* 0x0000000000007918 */ /* 0x000fc80000000000 */
[----:B------:R-:W-:Y:S01]  /*3f3b0*/  IMAD.MOV.U32 R11, RZ, RZ, R22 ;  /* 0x000000ffff0b7224 */ /* 0x000fe200078e0016 */
[----:B------:R-:W-:Y:S01]  /*3f3c0*/  STL.64 [R1+0x40], R20 ;  /* 0x0000401401007387 */ /* 0x000fe20000100a00 */
[----:B------:R-:W-:-:S03]  /*3f3d0*/  IMAD.MOV.U32 R10, RZ, RZ, R23 ;  /* 0x000000ffff0a7224 */ /* 0x000fc600078e0017 */
[----:B------:R-:W2:Y:S04]  /*3f3e0*/  LDL.LU.64 R22, [R1+0x1f30] ;  /* 0x001f300001167983 */ /* 0x000ea80000300a00 */
[----:B------:R0:W-:Y:S04]  /*3f3f0*/  STL [R1+0x1e24], R10 ;  /* 0x001e240a01007387 */ /* 0x0001e80000100800 */
[----:B------:R1:W-:Y:S04]  /*3f400*/  STL [R1+0x1e20], R11 ;  /* 0x001e200b01007387 */ /* 0x0003e80000100800 */
[----:B------:R-:W3:Y:S04]  /*3f410*/  LDL.LU R8, [R1+0x1a0] ;  /* 0x0001a00001087983 */ /* 0x000ee80000300800 */
[----:B------:R-:W3:Y:S04]  /*3f420*/  LDL.LU R9, [R1+0x1a4] ;  /* 0x0001a40001097983 */ /* 0x000ee80000300800 */
[----:B0-----:R-:W3:Y:S04]  /*3f430*/  LDL.LU R10, [R1+0x1a8] ;  /* 0x0001a800010a7983 */ /* 0x001ee80000300800 */
[----:B-1----:R-:W3:Y:S01]  /*3f440*/  LDL.LU R11, [R1+0x1ac] ;  /* 0x0001ac00010b7983 */ /* 0x002ee20000300800 */
[----:B--2---:R-:W-:-:S15]  /*3f450*/  HMMA.16816.F32.BF16 R20, R4, R22, R16 ;  /* 0x000000160414723c */ /* 0x004fde0000041810 */
[----:B------:R-:W-:-:S04]  /*3f460*/  NOP ;  /* 0x0000000000007918 */ /* 0x000fc80000000000 */
[----:B------:R0:W-:Y:S01]  /*3f470*/  STL [R1+0x5c], R23 ;  /* 0x00005c1701007387 */ /* 0x0001e20000100800 */
[----:B------:R-:W-:-:S03]  /*3f480*/  IMAD.MOV.U32 R19, RZ, RZ, R22 ;  /* 0x000000ffff137224 */ /* 0x000fc600078e0016 */
[----:B0-----:R-:W3:Y:S01]  /*3f490*/  LDL.LU.64 R22, [R1+0x1f28] ;  /* 0x001f280001167983 */ /* 0x001ee20000300a00 */
[----:B------:R-:W-:Y:S02]  /*3f4a0*/  IMAD.MOV.U32 R17, RZ, RZ, R20 ;  /* 0x000000ffff117224 */ /* 0x000fe400078e0014 */
[----:B------:R-:W-:-:S05]  /*3f4b0*/  IMAD.MOV.U32 R18, RZ, RZ, R21 ;  /* 0x000000ffff127224 */ /* 0x000fca00078e0015 */
[----:B------:R-:W-:Y:S04]  /*3f4c0*/  STL [R1+0x1e2c], R18 ;  /* 0x001e2c1201007387 */ /* 0x000fe80000100800 */
[----:B------:R-:W-:Y:S01]  /*3f4d0*/  STL [R1+0x1e28], R17 ;  /* 0x001e281101007387 */ /* 0x000fe20000100800 */
[----:B---3--:R-:W-:-:S15]  /*3f4e0*/  HMMA.16816.F32.BF16 R20, R4, R22, R8 ;  /* 0x000000160414723c */ /* 0x008fde0000041808 */
[----:B------:R-:W-:-:S04]  /*3f4f0*/  NOP ;  /* 0x0000000000007918 */ /* 0x000fc80000000000 */
[----:B------:R-:W-:Y:S01]  /*3f500*/  IMAD.MOV.U32 R11, RZ, RZ, R22 ;  /* 0x000000ffff0b7224 */ /* 0x000fe200078e0016 */
[----:B------:R0:W-:Y:S01]  /*3f510*/  STL [R1+0x60], R20 ;  /* 0x0000601401007387 */ /* 0x0001e20000100800 */
[----:B------:R-:W-:-:S03]  /*3f520*/  IMAD.MOV.U32 R16, RZ, RZ, R23 ;  /* 0x000000ffff107224 */ /* 0x000fc600078e0017 */
[----:B------:R-:W0:Y:S01]  /*3f530*/  LDL.LU.64 R22, [R1+0x1f20] ;  /* 0x001f200001167983 */ /* 0x000e220000300a00 */
[----:B------:R-:W-:Y:S02]  /*3f540*/  IMAD.MOV.U32 R10, RZ, RZ, R21 ;  /* 0x000000ffff0a7224 */ /* 0x000fe400078e0015 */
[----:B0-----:R-:W-:Y:S01]  /*3f550*/  HMMA.16816.F32.BF16 R20, R4, R22, R12 ;  /* 0x000000160414723c */ /* 0x001fe2000004180c */
[----:B------:R-:W2:Y:S04]  /*3f560*/  LDL.LU.64 R14, [R1+0x1f18] ;  /* 0x001f1800010e7983 */ /* 0x000ea80000300a00 */
[----:B------:R-:W3:-:S14]  /*3f570*/  LDL.LU.64 R12, [R1+0x1f10] ;  /* 0x001f1000010c7983 */ /* 0x000edc0000300a00 */
[----:B------:R-:W-:Y:S02]  /*3f580*/  IMAD.MOV.U32 R9, RZ, RZ, R22 ;  /* 0x000000ffff097224 */ /* 0x000fe400078e0016 */
[----:B------:R-:W-:Y:S02]  /*3f590*/  IMAD.MOV.U32 R8, RZ, RZ, R23 ;  /* 0x000000ffff087224 */ /* 0x000fe400078e0017 */
[----:B------:R-:W-:Y:S02]  /*3f5a0*/  IMAD.MOV.U32 R18, RZ, RZ, R20 ;  /* 0x000000ffff127224 */ /* 0x000fe400078e0014 */
[----:B------:R-:W-:Y:S01]  /*3f5b0*/  IMAD.MOV.U32 R17, RZ, RZ, R21 ;  /* 0x000000ffff117224 */ /* 0x000fe200078e0015 */
[----:B------:R-:W4:Y:S04]  /*3f5c0*/  LDL.LU.64 R22, [R1+0x1f08] ;  /* 0x001f080001167983 */ /* 0x000f280000300a00 */
[----:B------:R-:W2:Y:S04]  /*3f5d0*/  LDL.LU.64 R20, [R1+0x1f00] ;  /* 0x001f000001147983 */ /* 0x000ea80000300a00 */
[----:B------:R-:W-:Y:S04]  /*3f5e0*/  STL.64 [R1+0x1e58], R10 ;  /* 0x001e580a01007387 */ /* 0x000fe80000100a00 */
[----:B------:R0:W-:Y:S04]  /*3f5f0*/  STL.64 [R1+0x1e50], R8 ;  /* 0x001e500801007387 */ /* 0x0001e80000100a00 */
[----:B0-----:R-:W2:Y:S04]  /*3f600*/  LDL.LU R8, [R1+0x1c0] ;  /* 0x0001c00001087983 */ /* 0x001ea80000300800 */
[----:B------:R-:W2:Y:S04]  /*3f610*/  LDL.LU R9, [R1+0x1c4] ;  /* 0x0001c40001097983 */ /* 0x000ea80000300800 */
[----:B------:R-:W2:Y:S04]  /*3f620*/  LDL.LU R10, [R1+0x1c8] ;  /* 0x0001c800010a7983 */ /* 0x000ea80000300800 */
[----:B------:R-:W2:Y:S04]  /*3f630*/  LDL.LU R11, [R1+0x1cc] ;  /* 0x0001cc00010b7983 */ /* 0x000ea80000300800 */
[----:B------:R-:W-:Y:S01]  /*3f640*/  STL.64 [R1+0x1e48], R18 ;  /* 0x001e481201007387 */ /* 0x000fe20000100a00 */
[----:B------:R-:W-:-:S02]  /*3f650*/  IMAD.MOV.U32 R24, RZ, RZ, R29 ;  /* 0x000000ffff187224 */ /* 0x000fc400078e001d */
[----:B------:R-:W-:Y:S01]  /*3f660*/  IMAD.MOV.U32 R25, RZ, RZ, R2 ;  /* 0x000000ffff197224 */ /* 0x000fe200078e0002 */
[----:B------:R0:W-:Y:S04]  /*3f670*/  STL.64 [R1+0x1e40], R16 ;  /* 0x001e401001007387 */ /* 0x0001e80000100a00 */
[----:B------:R-:W4:Y:S04]  /*3f680*/  LDL.LU R29, [R1+0x1ef8] ;  /* 0x001ef800011d7983 */ /* 0x000f280000300800 */
[----:B------:R-:W4:Y:S01]  /*3f690*/  LDL.LU R2, [R1+0x1ef4] ;  /* 0x001ef40001027983 */ /* 0x000f220000300800 */
[----:B--2---:R-:W-:Y:S01]  /*3f6a0*/  HMMA.16816.F32.BF16 R4, R4, R26, R8 ;  /* 0x0000001a0404723c */ /* 0x004fe20000041808 */
[----:B---3--:R-:W-:-:S02]  /*3f6b0*/  IMAD.MOV.U32 R26, RZ, RZ, R13 ;  /* 0x000000ffff1a7224 */ /* 0x008fc400078e000d */
[----:B------:R-:W-:-:S05]  /*3f6c0*/  IMAD.MOV.U32 R27, RZ, RZ, R12 ;  /* 0x000000ffff1b7224 */ /* 0x000fca00078e000c */
[----:B------:R-:W-:Y:S04]  /*3f6d0*/  STL.64 [R1+0x1e68], R26 ;  /* 0x001e681a01007387 */ /* 0x000fe80000100a00 */
[----:B------:R1:W-:Y:S04]  /*3f6e0*/  STL.64 [R1+0x1e60], R24 ;  /* 0x001e601801007387 */ /* 0x0003e80000100a00 */
[----:B0-----:R-:W2:Y:S01]  /*3f6f0*/  LDL.LU R16, [R1+0x260] ;  /* 0x0002600001107983 */ /* 0x001ea20000300800 */
[----:B------:R-:W-:-:S03]  /*3f700*/  IMAD.MOV.U32 R17, RZ, RZ, R20 ;  /* 0x000000ffff117224 */ /* 0x000fc600078e0014 */
[----:B------:R-:W3:Y:S04]  /*3f710*/  LDL.LU R20, [R1+0x1ef0] ;  /* 0x001ef00001147983 */ /* 0x000ee80000300800 */
[----:B--2---:R-:W-:Y:S04]  /*3f720*/  STL.64 [R1+0x1e70], R16 ;  /* 0x001e701001007387 */ /* 0x004fe80000100a00 */
[----:B-1----:R-:W2:Y:S04]  /*3f730*/  LDL.LU R24, [R1+0x250] ;  /* 0x0002500001187983 */ /* 0x002ea80000300800 */
[----:B------:R-:W2:Y:S04]  /*3f740*/  LDL.LU R25, [R1+0x254] ;  /* 0x0002540001197983 */ /* 0x000ea80000300800 */
[----:B------:R-:W2:Y:S04]  /*3f750*/  LDL.LU R12, [R1+0x230] ;  /* 0x00023000010c7983 */ /* 0x000ea80000300800 */
[----:B------:R-:W2:Y:S04]  /*3f760*/  LDL.LU R13, [R1+0x234] ;  /* 0x00023400010d7983 */ /* 0x000ea80000300800 */
[----:B--2---:R0:W-:Y:S04]  /*3f770*/  STL.64 [R1+0x1ea8], R12 ;  /* 0x001ea80c01007387 */ /* 0x0041e80000100a00 */
[----:B0-----:R-:W2:Y:S04]  /*3f780*/  LDL.LU R12, [R1+0x220] ;  /* 0x00022000010c7983 */ /* 0x001ea80000300800 */
[----:B------:R-:W2:Y:S04]  /*3f790*/  LDL.LU R13, [R1+0x224] ;  /* 0x00022400010d7983 */ /* 0x000ea80000300800 */
[----:B--2---:R0:W-:Y:S04]  /*3f7a0*/  STL.64 [R1+0x1eb0], R12 ;  /* 0x001eb00c01007387 */ /* 0x0041e80000100a00 */
[----:B0-----:R-:W2:Y:S04]  /*3f7b0*/  LDL.LU R12, [R1+0x210] ;  /* 0x00021000010c7983 */ /* 0x001ea80000300800 */
[----:B------:R-:W2:Y:S04]  /*3f7c0*/  LDL.LU R13, [R1+0x214] ;  /* 0x00021400010d7983 */ /* 0x000ea80000300800 */
[----:B--2---:R0:W-:Y:S04]  /*3f7d0*/  STL.64 [R1+0x1ec8], R12 ;  /* 0x001ec80c01007387 */ /* 0x0041e80000100a00 */
[----:B0-----:R-:W2:Y:S04]  /*3f7e0*/  LDL.LU R12, [R1+0x200] ;  /* 0x00020000010c7983 */ /* 0x001ea80000300800 */
[----:B------:R-:W2:Y:S04]  /*3f7f0*/  LDL.LU R13, [R1+0x204] ;  /* 0x00020400010d7983 */ /* 0x000ea80000300800 */
[----:B------:R0:W-:Y:S04]  /*3f800*/  STL.64 [R1+0x1e78], R24 ;  /* 0x001e781801007387 */ /* 0x0001e80000100a00 */
[----:B0-----:R-:W2:Y:S04]  /*3f810*/  LDL.LU R24, [R1+0x240] ;  /* 0x0002400001187983 */ /* 0x001ea80000300800 */
[----:B------:R-:W2:Y:S01]  /*3f820*/  LDL.LU R25, [R1+0x244] ;  /* 0x0002440001197983 */ /* 0x000ea20000300800 */
[----:B---3--:R-:W-:-:S03]  /*3f830*/  IMAD.MOV.U32 R27, RZ, RZ, R20 ;  /* 0x000000ffff1b7224 */ /* 0x008fc600078e0014 */
[----:B--2---:R0:W-:Y:S04]  /*3f840*/  STL.64 [R1+0x1ea0], R24 ;  /* 0x001ea01801007387 */ /* 0x0041e80000100a00 */
[----:B0-----:R-:W2:Y:S04]  /*3f850*/  LDL.LU R24, [R1+0x100] ;  /* 0x0001000001187983 */ /* 0x001ea80000300800 */
[----:B------:R-:W2:Y:S04]  /*3f860*/  LDL.LU R25, [R1+0x104] ;  /* 0x0001040001197983 */ /* 0x000ea80000300800 */
[----:B------:R-:W3:Y:S04]  /*3f870*/  LDL.LU R26, [R1+0x108] ;  /* 0x00010800011a7983 */ /* 0x000ee80000300800 */
[----:B------:R-:W2:Y:S04]  /*3f880*/  LDL.LU R20, [R1+0x1eec] ;  /* 0x001eec0001147983 */ /* 0x000ea80000300800 */
[----:B---3--:R-:W-:Y:S04]  /*3f890*/  STL.64 [R1+0x1ec0], R26 ;  /* 0x001ec01a01007387 */ /* 0x008fe80000100a00 */
[----:B--2---:R0:W-:Y:S04]  /*3f8a0*/  STL.64 [R1+0x1eb8], R24 ;  /* 0x001eb81801007387 */ /* 0x0041e80000100a00 */
[----:B0-----:R-:W2:Y:S04]  /*3f8b0*/  LDL.LU R24, [R1+0x160] ;  /* 0x0001600001187983 */ /* 0x001ea80000300800 */
[----:B------:R-:W2:Y:S04]  /*3f8c0*/  LDL.LU R25, [R1+0x164] ;  /* 0x0001640001197983 */ /* 0x000ea80000300800 */
[----:B------:R-:W3:Y:S04]  /*3f8d0*/  LDL.LU R26, [R1+0x168] ;  /* 0x00016800011a7983 */ /* 0x000ee80000300800 */
[----:B------:R-:W3:Y:S01]  /*3f8e0*/  LDL.LU R27, [R1+0x16c] ;  /* 0x00016c00011b7983 */ /* 0x000ee20000300800 */
[----:B------:R-:W-:-:S02]  /*3f8f0*/  IMAD.MOV.U32 R16, RZ, RZ, R21 ;  /* 0x000000ffff107224 */ /* 0x000fc400078e0015 */
[----:B----4-:R-:W-:Y:S02]  /*3f900*/  IMAD.MOV.U32 R17, RZ, RZ, R22 ;  /* 0x000000ffff117224 */ /* 0x010fe400078e0016 */
[----:B------:R-:W-:Y:S01]  /*3f910*/  IMAD.MOV.U32 R18, RZ, RZ, R23 ;  /* 0x000000ffff127224 */ /* 0x000fe200078e0017 */
[----:B---3--:R-:W-:Y:S04]  /*3f920*/  STL.64 [R1+0x1ed8], R26 ;  /* 0x001ed81a01007387 */ /* 0x008fe80000100a00 */
[----:B--2---:R0:W-:Y:S04]  /*3f930*/  STL.64 [R1+0x1ed0], R24 ;  /* 0x001ed01801007387 */ /* 0x0041e80000100a00 */
[----:B0-----:R-:W2:Y:S04]  /*3f940*/  LDL.LU R24, [R1+0x190] ;  /* 0x0001900001187983 */ /* 0x001ea80000300800 */
[----:B------:R-:W2:Y:S04]  /*3f950*/  LDL.LU R25, [R1+0x194] ;  /* 0x0001940001197983 */ /* 0x000ea80000300800 */
[----:B------:R-:W2:Y:S04]  /*3f960*/  LDL.LU R26, [R1+0x198] ;  /* 0x00019800011a7983 */ /* 0x000ea80000300800 */
[----:B------:R-:W2:Y:S04]  /*3f970*/  LDL.LU R27, [R1+0x19c] ;  /* 0x00019c00011b7983 */ /* 0x000ea80000300800 */
[----:B------:R-:W2:Y:S04]  /*3f980*/  LDL.LU R21, [R1+0x1ee8] ;  /* 0x001ee80001157983 */ /* 0x000ea80000300800 */
[----:B------:R-:W2:Y:S04]  /*3f990*/  LDL.LU R22, [R1+0x1ee4] ;  /* 0x001ee40001167983 */ /* 0x000ea80000300800 */
[----:B------:R-:W2:Y:S01]  /*3f9a0*/  LDL.LU R23, [R1+0x1ee0] ;  /* 0x001ee00001177983 */ /* 0x000ea20000300800 */
[----:B------:R-:W-:-:S02]  /*3f9b0*/  IMAD.MOV.U32 R8, RZ, RZ, R15 ;  /* 0x000000ffff087224 */ /* 0x000fc400078e000f */
[----:B------:R-:W-:Y:S01]  /*3f9c0*/  IMAD.MOV.U32 R9, RZ, RZ, R14 ;  /* 0x000000ffff097224 */ /* 0x000fe200078e000e */
[----:B------:R0:W-:Y:S04]  /*3f9d0*/  STL [R1+0x1d9c], R4 ;  /* 0x001d9c0401007387 */ /* 0x0001e80000100800 */
[----:B------:R1:W-:Y:S04]  /*3f9e0*/  STL [R1+0x1d98], R5 ;  /* 0x001d980501007387 */ /* 0x0003e80000100800 */
[----:B------:R3:W-:Y:S04]  /*3f9f0*/  STL [R1+0x1d94], R6 ;  /* 0x001d940601007387 */ /* 0x0007e80000100800 */
[----:B------:R4:W-:Y:S04]  /*3fa00*/  STL [R1+0x1d90], R7 ;  /* 0x001d900701007387 */ /* 0x0009e80000100800 */
[----:B0-----:R-:W2:Y:S04]  /*3fa10*/  LDL.LU R4, [R1+0x130] ;  /* 0x0001300001047983 */ /* 0x001ea80000300800 */
[----:B-1----:R-:W2:Y:S04]  /*3fa20*/  LDL.LU R5, [R1+0x134] ;  /* 0x0001340001057983 */ /* 0x002ea80000300800 */
[----:B---3--:R-:W3:Y:S04]  /*3fa30*/  LDL.LU R6, [R1+0x138] ;  /* 0x0001380001067983 */ /* 0x008ee80000300800 */
[----:B----4-:R-:W3:Y:S01]  /*3fa40*/  LDL.LU R7, [R1+0x13c] ;  /* 0x00013c0001077983 */ /* 0x010ee20000300800 */
        /* <DEDUP_REMOVED lines=10> */
[----:B0-----:R-:W3:Y:S01]  /*3faf0*/  LDL.LU.64 R12, [R1+0x1eb0] ;  /* 0x001eb000010c7983 */ /* 0x001ee20000300a00 */
[----:B------:R-:W-:Y:S02]  /*3fb00*/  IMAD.MOV.U32 R19, RZ, RZ, R28 ;  /* 0x000000ffff137224 */ /* 0x000fe400078e001c */
[----:B------:R-:W-:Y:S02]  /*3fb10*/  IMAD.MOV.U32 R10, RZ, RZ, R3 ;  /* 0x000000ffff0a7224 */ /* 0x000fe400078e0003 */
[----:B------:R-:W-:Y:S02]  /*3fb20*/  IMAD.MOV.U32 R3, RZ, RZ, R14 ;  /* 0x000000ffff037224 */ /* 0x000fe400078e000e */
[----:B------:R-:W-:-:S05]  /*3fb30*/  IMAD.MOV.U32 R28, RZ, RZ, R15 ;  /* 0x000000ffff1c7224 */ /* 0x000fca00078e000f */
[----:B------:R-:W-:Y:S04]  /*3fb40*/  STL [R1+0x1dfc], R28 ;  /* 0x001dfc1c01007387 */ /* 0x000fe80000100800 */
[----:B------:R-:W-:Y:S01]  /*3fb50*/  STL [R1+0x1df8], R3 ;  /* 0x001df80301007387 */ /* 0x000fe20000100800 */
[----:B---3--:R-:W-:-:S15]  /*3fb60*/  HMMA.16816.F32.BF16 R12, R20, R12, R4 ;  /* 0x0000000c140c723c */ /* 0x008fde0000041804 */
[----:B------:R-:W-:-:S04]  /*3fb70*/  NOP ;  /* 0x0000000000007918 */ /* 0x000fc80000000000 */
[----:B------:R-:W-:Y:S02]  /*3fb80*/  IMAD.MOV.U32 R4, RZ, RZ, R12 ;  /* 0x000000ffff047224 */ /* 0x000fe400078e000c */
[----:B------:R-:W-:Y:S02]  /*3fb90*/  IMAD.MOV.U32 R5, RZ, RZ, R13 ;  /* 0x000000ffff057224 */ /* 0x000fe400078e000d */
[----:B------:R-:W2:Y:S01]  /*3fba0*/  LDL.LU.64 R12, [R1+0x1ea8] ;  /* 0x001ea800010c7983 */ /* 0x000ea20000300a00 */
[----:B------:R-:W-:Y:S02]  /*3fbb0*/  IMAD.MOV.U32 R6, RZ, RZ, R14 ;  /* 0x000000ffff067224 */ /* 0x000fe400078e000e */
[----:B------:R-:W-:-:S05]  /*3fbc0*/  IMAD.MOV.U32 R7, RZ, RZ, R15 ;  /* 0x000000ffff077224 */ /* 0x000fca00078e000f */
[----:B------:R-:W-:Y:S04]  /*3fbd0*/  STL.64 [R1+0x1da8], R6 ;  /* 0x001da80601007387 */ /* 0x000fe80000100a00 */
[----:B------:R0:W-:Y:S04]  /*3fbe0*/  STL.64 [R1+0x1da0], R4 ;  /* 0x001da00401007387 */ /* 0x0001e80000100a00 */
[----:B0-----:R-:W3:Y:S01]  /*3fbf0*/  LDL.LU R4, [R1+0x290] ;  /* 0x0002900001047983 */ /* 0x001ee20000300800 */
[----:B--2---:R-:W-:Y:S03]  /*3fc00*/  HMMA.16816.F32.BF16 R12, R20, R12, R24 ;  /* 0x0000000c140c723c */ /* 0x004fe60000041818 */
[----:B------:R-:W2:-:S15]  /*3fc10*/  LDL.LU.64 R24, [R1+0x1ea0] ;  /* 0x001ea00001187983 */ /* 0x000e9e0000300a00 */
[----:B------:R-:W-:Y:S01]  /*3fc20*/  NOP ;  /* 0x0000000000007918 */ /* 0x000fe20000000000 */
[----:B------:R-:W-:Y:S01]  /*3fc30*/  IMAD.MOV.U32 R28, RZ, RZ, R14 ;  /* 0x000000ffff1c7224 */ /* 0x000fe200078e000e */
[----:B------:R0:W-:Y:S01]  /*3fc40*/  STL.64 [R1+0xd0], R12 ;  /* 0x0000d00c01007387 */ /* 0x0001e20000100a00 */
[----:B------:R-:W-:-:S03]  /*3fc50*/  IMAD.MOV.U32 R3, RZ, RZ, R15 ;  /* 0x000000ffff037224 */ /* 0x000fc600078e000f */
[----:B------:R-:W2:Y:S04]  /*3fc60*/  LDL.LU.64 R14, [R1+0x1e98] ;  /* 0x001e9800010e7983 */ /* 0x000ea80000300a00 */
[----:B0-----:R-:W2:Y:S02]  /*3fc70*/  LDL.LU.64 R12, [R1+0x1e90] ;  /* 0x001e9000010c7983 */ /* 0x001ea40000300a00 */
[----:B--2---:R-:W-:Y:S02]  /*3fc80*/  HMMA.16816.F32.BF16 R24, R20, R24, R12 ;  /* 0x000000181418723c */ /* 0x004fe4000004180c */
[----:B------:R-:W2:Y:S04]  /*3fc90*/  LDL.LU R14, [R1+0x1e88] ;  /* 0x001e8800010e7983 */ /* 0x000ea80000300800 */
[----:B------:R-:W4:-:S13]  /*3fca0*/  LDL.LU.64 R12, [R1+0x1e80] ;  /* 0x001e8000010c7983 */ /* 0x000f1a0000300a00 */
[----:B------:R0:W-:Y:S01]  /*3fcb0*/  STL [R1+0xc4], R25 ;  /* 0x0000c41901007387 */ /* 0x0001e20000100800 */
[----:B------:R-:W-:-:S03]  /*3fcc0*/  IMAD.MOV.U32 R15, RZ, RZ, R24 ;  /* 0x000000ffff0f7224 */ /* 0x000fc600078e0018 */
[----:B------:R-:W-:Y:S04]  /*3fcd0*/  STL [R1+0xc8], R26 ;  /* 0x0000c81a01007387 */ /* 0x000fe80000100800 */
[----:B0-----:R-:W3:Y:S01]  /*3fce0*/  LDL.LU.64 R24, [R1+0x1e78] ;  /* 0x001e780001187983 */ /* 0x001ee20000300a00 */
[----:B------:R-:W-:Y:S02]  /*3fcf0*/  IMAD.MOV.U32 R5, RZ, RZ, R29 ;  /* 0x000000ffff057224 */ /* 0x000fe400078e001d */
[----:B------:R-:W-:Y:S02]  /*3fd00*/  IMAD.MOV.U32 R29, RZ, RZ, R27 ;  /* 0x000000ffff1d7224 */ /* 0x000fe400078e001b */
[----:B------:R-:W-:Y:S01]  /*3fd10*/  IMAD.MOV.U32 R11, RZ, RZ, R0 ;  /* 0x000000ffff0b7224 */ /* 0x000fe200078e0000 */
[----:B--2---:R-:W-:Y:S04]  /*3fd20*/  STL.64 [R1+0x1d80], R14 ;  /* 0x001d800e01007387 */ /* 0x004fe80000100a00 */
[----:B----4-:R0:W-:Y:S04]  /*3fd30*/  STL.64 [R1+0x1d78], R12 ;  /* 0x001d780c01007387 */ /* 0x0101e80000100a00 */
[----:B0-----:R-:W2:Y:S01]  /*3fd40*/  LDL.LU R12, [R1+0x270] ;  /* 0x00027000010c7983 */ /* 0x001ea20000300800 */
[----:B---3--:R-:W-:Y:S03]  /*3fd50*/  HMMA.16816.F32.BF16 R24, R20, R24, R16 ;  /* 0x000000181418723c */ /* 0x008fe60000041810 */
[----:B------:R-:W3:Y:S01]  /*3fd60*/  LDL.LU.64 R16, [R1+0x1e70] ;  /* 0x001e700001107983 */ /* 0x000ee20000300a00 */
[----:B------:R-:W-:-:S15]  /*3fd70*/  IMAD.MOV.U32 R13, RZ, RZ, R2 ;  /* 0x000000ffff0d7224 */ /* 0x000fde00078e0002 */
[----:B------:R-:W-:Y:S01]  /*3fd80*/  IMAD.MOV.U32 R2, RZ, RZ, R26 ;  /* 0x000000ffff027224 */ /* 0x000fe200078e001a */
[----:B------:R0:W-:Y:S01]  /*3fd90*/  STL.64 [R1+0xf0], R24 ;  /* 0x0000f01801007387 */ /* 0x0001e20000100a00 */
[----:B------:R-:W-:-:S03]  /*3fda0*/  IMAD.MOV.U32 R0, RZ, RZ, R27 ;  /* 0x000000ffff007224 */ /* 0x000fc600078e001b */
[----:B------:R-:W2:Y:S04]  /*3fdb0*/  LDL.LU.64 R26, [R1+0x1e68] ;  /* 0x001e6800011a7983 */ /* 0x000ea80000300a00 */
[----:B0-----:R-:W2:Y:S01]  /*3fdc0*/  LDL.LU.64 R24, [R1+0x1e60] ;  /* 0x001e600001187983 */ /* 0x001ea20000300a00 */
[----:B---3--:R-:W-:Y:S03]  /*3fdd0*/  HMMA.16816.F32.BF16 R16, R20, R16, R8 ;  /* 0x000000101410723c */ /* 0x008fe60000041808 */
[----:B------:R-:W3:Y:S04]  /*3fde0*/  LDL.LU.64 R10, [R1+0x1e58] ;  /* 0x001e5800010a7983 */ /* 0x000ee80000300a00 */
[----:B------:R-:W4:-:S12]  /*3fdf0*/  LDL.LU.64 R8, [R1+0x1e50] ;  /* 0x001e500001087983 */ /* 0x000f180000300a00 */
[----:B------:R-:W-:Y:S04]  /*3fe00*/  STL.64 [R1+0x110], R16 ;  /* 0x0001101001007387 */ /* 0x000fe80000100a00 */
[----:B------:R0:W-:Y:S01]  /*3fe10*/  STL.64 [R1+0x118], R18 ;  /* 0x0001181201007387 */ /* 0x0001e20000100a00 */
[----:B--2---:R-:W-:Y:S03]  /*3fe20*/  HMMA.16816.F32.BF16 R12, R20, R12, R24 ;  /* 0x0000000c140c723c */ /* 0x004fe60000041818 */
[----:B0-----:R-:W2:Y:S04]  /*3fe30*/  LDL.LU.64 R18, [R1+0x1e48] ;  /* 0x001e480001127983 */ /* 0x001ea80000300a00 */
[----:B------:R-:W2:Y:S04]  /*3fe40*/  LDL.LU.64 R16, [R1+0x1e40] ;  /* 0x001e400001107983 */ /* 0x000ea80000300a00 */
[----:B------:R-:W2:Y:S04]  /*3fe50*/  LDL.LU.64 R26, [R1+0x1e38] ;  /* 0x001e3800011a7983 */ /* 0x000ea80000300a00 */
[----:B------:R-:W2:Y:S04]  /*3fe60*/  LDL.LU.64 R24, [R1+0x1e30] ;  /* 0x001e300001187983 */ /* 0x000ea80000300a00 */
[----:B------:R-:W-:Y:S04]  /*3fe70*/  STL.64 [R1+0x100], R12 ;  /* 0x0001000c01007387 */ /* 0x000fe80000100a00 */
[----:B------:R2:W-:Y:S01]  /*3fe80*/  STL.64 [R1+0x108], R14 ;  /* 0x0001080e01007387 */ /* 0x0005e20000100a00 */
[----:B----4-:R-:W-:-:S02]  /*3fe90*/  IMAD.MOV.U32 R6, RZ, RZ, R9 ;  /* 0x000000ffff067224 */ /* 0x010fc400078e0009 */
[----:B------:R-:W-:Y:S01]  /*3fea0*/  IMAD.MOV.U32 R7, RZ, RZ, R8 ;  /* 0x000000ffff077224 */ /* 0x000fe200078e0008 */
[----:B--2---:R-:W-:Y:S01]  /*3feb0*/  HMMA.16816.F32.BF16 R12, R20, R4, R24 ;  /* 0x00000004140c723c */ /* 0x004fe20000041818 */
[----:B------:R-:W-:Y:S02]  /*3fec0*/  IMAD.MOV.U32 R4, RZ, RZ, R18 ;  /* 0x000000ffff047224 */ /* 0x000fe400078e0012 */
[----:B------:R-:W2:Y:S01]  /*3fed0*/  LDL.LU R18, [R1+0x1e2c] ;  /* 0x001e2c0001127983 */ /* 0x000ea20000300800 */
[----:B------:R-:W-:-:S15]  /*3fee0*/  IMAD.MOV.U32 R5, RZ, RZ, R17 ;  /* 0x000000ffff057224 */ /* 0x000fde00078e0011 */
[----:B------:R0:W-:Y:S04]  /*3fef0*/  STL.64 [R1+0xe0], R12 ;  /* 0x0000e00c01007387 */ /* 0x0001e80000100a00 */
[----:B------:R-:W-:Y:S04]  /*3ff00*/  STL.64 [R1+0xe8], R14 ;  /* 0x0000e80e01007387 */ /* 0x000fe80000100a00 */
[----:B------:R-:W4:Y:S04]  /*3ff10*/  LDL.LU R17, [R1+0x1e28] ;  /* 0x001e280001117983 */ /* 0x000f280000300800 */
[----:B------:R-:W2:Y:S04]  /*3ff20*/  LDL.LU R8, [R1+0x2b0] ;  /* 0x0002b00001087983 */ /* 0x000ea80000300800 */
[----:B------:R-:W2:Y:S04]  /*3ff30*/  LDL.LU R9, [R1+0x2b4] ;  /* 0x0002b40001097983 */ /* 0x000ea80000300800 */
[----:B0-----:R-:W2:Y:S04]  /*3ff40*/  LDL.LU R12, [R1+0x2d0] ;  /* 0x0002d000010c7983 */ /* 0x001ea80000300800 */
[----:B------:R-:W2:Y:S04]  /*3ff50*/  LDL.LU R13, [R1+0x2d4] ;  /* 0x0002d400010d7983 */ /* 0x000ea80000300800 */
[----:B------:R-:W-:Y:S04]  /*3ff60*/  STL.64 [R1+0x1db8], R6 ;  /* 0x001db80601007387 */ /* 0x000fe80000100a00 */
[----:B------:R0:W-:Y:S04]  /*3ff70*/  STL.64 [R1+0x1db0], R4 ;  /* 0x001db00401007387 */ /* 0x0001e80000100a00 */
[----:B0-----:R-:W2:Y:S04]  /*3ff80*/  LDL.LU R4, [R1+0x320] ;  /* 0x0003200001047983 */ /* 0x001ea80000300800 */
[----:B------:R-:W2:Y:S04]  /*3ff90*/  LDL.LU R5, [R1+0x324] ;  /* 0x0003240001057983 */ /* 0x000ea80000300800 */
[----:B--2---:R0:W-:Y:S04]  /*3ffa0*/  STL.64 [R1+0x1dc8], R4 ;  /* 0x001dc80401007387 */ /* 0x0041e80000100a00 */
[----:B------:R-:W2:Y:S04]  /*3ffb0*/  LDL.LU R24, [R1+0x330] ;  /* 0x0003300001187983 */ /* 0x000ea80000300800 */
[----:B------:R-:W2:Y:S04]  /*3ffc0*/  LDL.LU R25, [R1+0x334] ;  /* 0x0003340001197983 */ /* 0x000ea80000300800 */
[----:B0-----:R-:W2:Y:S04]  /*3ffd0*/  LDL.LU R4, [R1+0x310] ;  /* 0x0003100001047983 */ /* 0x001ea80000300800 */
[----:B------:R-:W2:Y:S01]  /*3ffe0*/  LDL.LU R5, [R1+0x314] ;  /* 0x0003140001057983 */ /* 0x000ea20000300800 */
[----:B---3--:R-:W-:-:S02]  /*3fff0*/  IMAD.MOV.U32 R26, RZ, RZ, R11 ;  /* 0x000000ffff1a7224 */ /* 0x008fc400078e000b */
[----:B------:R-:W-:Y:S01]  /*40000*/  IMAD.MOV.U32 R27, RZ, RZ, R16 ;  /* 0x000000ffff1b7224 */ /* 0x000fe200078e0010 */
[----:B--2---:R-:W-:Y:S04]  /*40010*/  STL.64 [R1+0x1de0], R4 ;  /* 0x001de00401007387 */ /* 0x004fe80000100a00 */
[----:B------:R0:W-:Y:S04]  /*40020*/  STL.64 [R1+0x1dc0], R24 ;  /* 0x001dc01801007387 */ /* 0x0001e80000100a00 */
[----:B0-----:R-:W2:Y:S01]  /*40030*/  LDL.LU R24, [R1+0x60] ;  /* 0x0000600001187983 */ /* 0x001ea20000300800 */
[----:B------:R-:W-:-:S03]  /*40040*/  IMAD.MOV.U32 R25, RZ, RZ, R10 ;  /* 0x000000ffff197224 */ /* 0x000fc600078e000a */
[----:B------:R-:W3:Y:S04]  /*40050*/  LDL.LU R10, [R1+0x1e24] ;  /* 0x001e2400010a7983 */ /* 0x000ee80000300800 */
[----:B------:R-:W3:Y:S04]  /*40060*/  LDL.LU R11, [R1+0x1e20] ;  /* 0x001e2000010b7983 */ /* 0x000ee80000300800 */
[----:B------:R-:W3:Y:S04]  /*40070*/  LDL.LU R16, [R1+0x1e1c] ;  /* 0x001e1c0001107983 */ /* 0x000ee80000300800 */
[----:B------:R-:W3:Y:S04]  /*40080*/  LDL.LU R4, [R1+0x2f0] ;  /* 0x0002f00001047983 */ /* 0x000ee80000300800 */
[----:B------:R-:W3:Y:S04]  /*40090*/  LDL.LU R5, [R1+0x2f4] ;  /* 0x0002f40001057983 */ /* 0x000ee80000300800 */
[----:B------:R0:W-:Y:S02]  /*400a0*/  STL.64 [R1+0x1dd8], R26 ;  /* 0x001dd81a01007387 */ /* 0x0001e40000100a00 */
[----:B0-----:R-:W-:-:S02]  /*400b0*/  IMAD.MOV.U32 R26, RZ, RZ, R19 ;  /* 0x000000ffff1a7224 */ /* 0x001fc400078e0013 */
[----:B--2---:R4:W-:Y:S02]  /*400c0*/  STL.64 [R1+0x1dd0], R24 ;  /* 0x001dd01801007387 */ /* 0x0049e40000100a00 */
[----:B----4-:R-:W-:Y:S02]  /*400d0*/  IMAD.MOV.U32 R24, RZ, RZ, R17 ;  /* 0x000000ffff187224 */ /* 0x010fe400078e0011 */
[----:B------:R-:W-:Y:S01]  /*400e0*/  IMAD.MOV.U32 R25, RZ, RZ, R18 ;  /* 0x000000ffff197224 */ /* 0x000fe200078e0012 */
[----:B------:R-:W3:Y:S04]  /*400f0*/  LDL.LU R17, [R1+0x1e18] ;  /* 0x001e180001117983 */ /* 0x000ee80000300800 */
[----:B------:R-:W3:Y:S04]  /*40100*/  LDL.LU R18, [R1+0x1e14] ;  /* 0x001e140001127983 */ /* 0x000ee80000300800 */
[----:B------:R-:W3:Y:S04]  /*40110*/  LDL.LU R19, [R1+0x1e10] ;  /* 0x001e100001137983 */ /* 0x000ee80000300800 */
[----:B------:R-:W2:Y:S04]  /*40120*/  LDL.LU R27, [R1+0x5c] ;  /* 0x00005c00011b7983 */ /* 0x000ea80000300800 */
[----:B--2---:R0:W-:Y:S04]  /*40130*/  STL.64 [R1+0x1df0], R26 ;  /* 0x001df01a01007387 */ /* 0x0041e80000100a00 */
[----:B------:R1:W-:Y:S01]  /*40140*/  STL.64 [R1+0x1de8], R24 ;  /* 0x001de81801007387 */ /* 0x0003e20000100a00 */
[----:B---3--:R-:W-:Y:S01]  /*40150*/  HMMA.16816.F32.BF16 R16, R20, R8, R16 ;  /* 0x000000081410723c */ /* 0x008fe20000041810 */
[----:B0-----:R-:W-:-:S02]  /*40160*/  IMAD.MOV.U32 R26, RZ, RZ, R11 ;  /* 0x000000ffff1a7224 */ /* 0x001fc400078e000b */
[----:B-1----:R-:W2:Y:S04]  /*40170*/  LDL.LU R24, [R1+0x40] ;  /* 0x0000400001187983 */ /* 0x002ea80000300800 */
[----:B------:R-:W2:Y:S01]  /*40180*/  LDL.LU R25, [R1+0x44] ;  /* 0x0000440001197983 */ /* 0x000ea20000300800 */
[----:B------:R-:W-:-:S03]  /*40190*/  IMAD.MOV.U32 R27, RZ, RZ, R10 ;  /* 0x000000ffff1b7224 */ /* 0x000fc600078e000a */
[----:B------:R-:W3:Y:S04]  /*401a0*/  LDL.LU.64 R10, [R1+0x1e08] ;  /* 0x001e0800010a7983 */ /* 0x000ee80000300a00 */
[----:B------:R-:W3:Y:S02]  /*401b0*/  LDL.LU.64 R8, [R1+0x1e00] ;  /* 0x001e000001087983 */ /* 0x000ee40000300a00 */
[----:B---3--:R-:W-:Y:S02]  /*401c0*/  HMMA.16816.F32.BF16 R12, R20, R12, R8 ;  /* 0x0000000c140c723c */ /* 0x008fe40000041808 */
[----:B------:R-:W3:Y:S04]  /*401d0*/  LDL.LU R10, [R1+0x248] ;  /* 0x00024800010a7983 */ /* 0x000ee80000300800 */
[----:B------:R-:W-:Y:S04]  /*401e0*/  STL.64 [R1+0x80], R16 ;  /* 0x0000801001007387 */ /* 0x000fe80000100a00 */
[----:B------:R-:W-:Y:S09]  /*401f0*/  STL.64 [R1+0x88], R18 ;  /* 0x0000881201007387 */ /* 0x000ff20000100a00 */
[----:B------:R-:W-:Y:S04]  /*40200*/  STL.64 [R1+0x30], R12 ;  /* 0x0000300c01007387 */ /* 0x000fe80000100a00 */
[----:B------:R-:W-:Y:S04]  /*40210*/  STL.64 [R1+0x38], R14 ;  /* 0x0000380e01007387 */ /* 0x000fe80000100a00 */
[----:B------:R-:W3:Y:S04]  /*40220*/  LDL.LU R11, [R1+0x24c] ;  /* 0x00024c00010b7983 */ /* 0x000ee80000300800 */
[----:B---3--:R0:W-:Y:S04]  /*40230*/  STL.64 [R1+0x1d30], R10 ;  /* 0x001d300a01007387 */ /* 0x0081e80000100a00 */
[----:B------:R-:W3:Y:S04]  /*40240*/  LDL.LU R8, [R1+0xd0] ;  /* 0x0000d00001087983 */ /* 0x000ee80000300800 */
[----:B------:R-:W3:Y:S01]  /*40250*/  LDL.LU R9, [R1+0xd4] ;  /* 0x0000d40001097983 */ /* 0x000ee20000300800 */
[----:B0-----:R-:W-:-:S02]  /*40260*/  IMAD.MOV.U32 R10, RZ, RZ, R28 ;  /* 0x000000ffff0a7224 */ /* 0x001fc400078e001c */
[----:B------:R-:W-:Y:S01]  /*40270*/  IMAD.MOV.U32 R11, RZ, RZ, R3 ;  /* 0x000000ffff0b7224 */ /* 0x000fe200078e0003 */
[----:B------:R-:W4:Y:S04]  /*40280*/  LDL.LU R28, [R1+0x1dfc] ;  /* 0x001dfc00011c7983 */ /* 0x000f280000300800 */
[----:B------:R-:W2:Y:S04]  /*40290*/  LDL.LU R3, [R1+0x1df8] ;  /* 0x001df80001037983 */ /* 0x000ea80000300800 */
[----:B------:R-:W2:Y:S04]  /*402a0*/  LDL.LU R12, [R1+0x340] ;  /* 0x00034000010c7983 */ /* 0x000ea80000300800 */
[----:B------:R-:W4:Y:S04]  /*402b0*/  LDL.LU R13, [R1+0x344] ;  /* 0x00034400010d7983 */ /* 0x000f280000300800 */
[----:B------:R0:W-:Y:S04]  /*402c0*/  STL.64 [R1+0x1d40], R10 ;  /* 0x001d400a01007387 */ /* 0x0001e80000100a00 */
[----:B---3--:R-:W-:Y:S04]  /*402d0*/  STL.64 [R1+0x1d38], R8 ;  /* 0x001d380801007387 */ /* 0x008fe80000100a00 */
[----:B0-----:R-:W3:Y:S04]  /*402e0*/  LDL.LU R10, [R1+0x228] ;  /* 0x00022800010a7983 */ /* 0x001ee80000300800 */
[----:B------:R-:W3:Y:S04]  /*402f0*/  LDL.LU R11, [R1+0x22c] ;  /* 0x00022c00010b7983 */ /* 0x000ee80000300800 */
[----:B------:R-:W4:Y:S04]  /*40300*/  LDL.LU R18, [R1+0x208] ;  /* 0x0002080001127983 */ /* 0x000f280000300800 */
[----:B------:R-:W4:Y:S01]  /*40310*/  LDL.LU R19, [R1+0x20c] ;  /* 0x00020c0001137983 */ /* 0x000f220000300800 */
[C---:B--2---:R-:W-:Y:S03]  /*40320*/  HMMA.16816.F32.BF16 R4, R20.reuse, R4, R24 ;  /* 0x000000041404723c */ /* 0x044fe60000041818 */
[----:B---3--:R0:W-:Y:S04]  /*40330*/  STL.64 [R1+0x1d50], R10 ;  /* 0x001d500a01007387 */ /* 0x0081e80000100a00 */
[----:B0-----:R-:W2:Y:S04]  /*40340*/  LDL.LU R10, [R1+0x218] ;  /* 0x00021800010a7983 */ /* 0x001ea80000300800 */
[----:B------:R-:W2:Y:S04]  /*40350*/  LDL.LU R11, [R1+0x21c] ;  /* 0x00021c00010b7983 */ /* 0x000ea80000300800 */
[----:B--2---:R0:W-:Y:S04]  /*40360*/  STL.64 [R1+0x1d68], R10 ;  /* 0x001d680a01007387 */ /* 0x0041e80000100a00 */
[----:B------:R-:W2:Y:S04]  /*40370*/  LDL.LU R8, [R1+0x90] ;  /* 0x0000900001087983 */ /* 0x000ea80000300800 */
[----:B------:R-:W2:Y:S04]  /*40380*/  LDL.LU R9, [R1+0x94] ;  /* 0x0000940001097983 */ /* 0x000ea80000300800 */
[----:B0-----:R-:W2:Y:S04]  /*40390*/  LDL.LU R10, [R1+0x98] ;  /* 0x00009800010a7983 */ /* 0x001ea80000300800 */
[----:B------:R-:W2:Y:S04]  /*403a0*/  LDL.LU R11, [R1+0x9c] ;  /* 0x00009c00010b7983 */ /* 0x000ea80000300800 */
[----:B------:R-:W3:Y:S04]  /*403b0*/  LDL.LU.64 R26, [R1+0x1df0] ;  /* 0x001df000011a7983 */ /* 0x000ee80000300a00 */
[----:B------:R-:W3:Y:S04]  /*403c0*/  LDL.LU.64 R24, [R1+0x1de8] ;  /* 0x001de80001187983 */ /* 0x000ee80000300a00 */
[----:B------:R0:W-:Y:S04]  /*403d0*/  STL.64 [R1+0x20], R4 ;  /* 0x0000200401007387 */ /* 0x0001e80000100a00 */
[----:B------:R3:W-:Y:S04]  /*403e0*/  STL.64 [R1+0x28], R6 ;  /* 0x0000280601007387 */ /* 0x0007e80000100a00 */
[----:B0-----:R-:W3:Y:S02]  /*403f0*/  LDL.LU.64 R4, [R1+0x1de0] ;  /* 0x001de00001047983 */ /* 0x001ee40000300a00 */
[----:B---3--:R-:W-:Y:S02]  /*40400*/  HMMA.16816.F32.BF16 R4, R20, R4, R24 ;  /* 0x000000041404723c */ /* 0x008fe40000041818 */
[----:B------:R-:W3:Y:S04]  /*40410*/  LDL.LU.64 R26, [R1+0x1dd8] ;  /* 0x001dd800011a7983 */ /* 0x000ee80000300a00 */
[----:B------:R-:W3:-:S13]  /*40420*/  LDL.LU.64 R24, [R1+0x1dd0] ;  /* 0x001dd00001187983 */ /* 0x000eda0000300a00 */
[----:B------:R0:W-:Y:S04]  /*40430*/  STL.64 [R1+0x10], R4 ;  /* 0x0000100401007387 */ /* 0x0001e80000100a00 */
[----:B------:R3:W-:Y:S04]  /*40440*/  STL.64 [R1+0x18], R6 ;  /* 0x0000180601007387 */ /* 0x0007e80000100a00 */
[----:B0-----:R-:W3:Y:S02]  /*40450*/  LDL.LU.64 R4, [R1+0x1dc8] ;  /* 0x001dc80001047983 */ /* 0x001ee40000300a00 */
[----:B---3--:R-:W-:Y:S02]  /*40460*/  HMMA.16816.F32.BF16 R4, R20, R4, R24 ;  /* 0x000000041404723c */ /* 0x008fe40000041818 */
[----:B------:R-:W3:-:S15]  /*40470*/  LDL.LU.64 R24, [R1+0x1dc0] ;  /* 0x001dc00001187983 */ /* 0x000ede0000300a00 */
[----:B------:R-:W-:Y:S02]  /*40480*/  NOP ;  /* 0x0000000000007918 */ /* 0x000fe40000000000 */
[----:B------:R-:W-:Y:S04]  /*40490*/  STL.64 [R1], R4 ;  /* 0x0000000401007387 */ /* 0x000fe80000100a00 */
[----:B------:R0:W-:Y:S04]  /*404a0*/  STL.64 [R1+0x8], R6 ;  /* 0x0000080601007387 */ /* 0x0001e80000100a00 */
[----:B0-----:R-:W3:Y:S04]  /*404b0*/  LDL.LU.64 R6, [R1+0x1db8] ;  /* 0x001db80001067983 */ /* 0x001ee80000300a00 */
[----:B------:R-:W3:Y:S02]  /*404c0*/  LDL.LU.64 R4, [R1+0x1db0] ;  /* 0x001db00001047983 */ /* 0x000ee40000300a00 */
[----:B---3--:R-:W-:Y:S02]  /*404d0*/  HMMA.16816.F32.BF16 R24, R20, R24, R4 ;  /* 0x000000181418723c */ /* 0x008fe40000041804 */
[----:B------:R-:W3:Y:S04]  /*404e0*/  LDL.LU.64 R6, [R1+0x1da8] ;  /* 0x001da80001067983 */ /* 0x000ee80000300a00 */
[----:B------:R-:W2:-:S13]  /*404f0*/  LDL.LU.64 R4, [R1+0x1da0] ;  /* 0x001da00001047983 */ /* 0x000e9a0000300a00 */
[----:B------:R-:W-:Y:S04]  /*40500*/  STL.64 [R1+0x1c90], R26 ;  /* 0x001c901a01007387 */ /* 0x000fe80000100a00 */
[----:B------:R0:W-:Y:S04]  /*40510*/  STL.64 [R1+0x1c88], R24 ;  /* 0x001c881801007387 */ /* 0x0001e80000100a00 */
[----:B0-----:R-:W4:Y:S01]  /*40520*/  LDL R25, [R1+0x51c] ;  /* 0x00051c0001197983 */ /* 0x001f220000100800 */
[----:B---3--:R-:W-:Y:S02]  /*40530*/  IMAD.MOV.U32 R26, RZ, RZ, R6 ;  /* 0x000000ffff1a7224 */ /* 0x008fe400078e0006 */
[----:B--2---:R-:W-:-:S02]  /*40540*/  IMAD.MOV.U32 R24, RZ, RZ, R4 ;  /* 0x000000ffff187224 */ /* 0x004fc400078e0004 */
[----:B------:R-:W-:Y:S01]  /*40550*/  IMAD.MOV.U32 R27, RZ, RZ, R7 ;  /* 0x000000ffff1b7224 */ /* 0x000fe200078e0007 */
[----:B----4-:R0:W-:Y:S04]  /*40560*/  STL [R1+0x1d48], R25 ;  /* 0x001d481901007387 */ /* 0x0101e80000100800 */
[----:B------:R-:W2:Y:S01]  /*40570*/  LDL.LU R4, [R1+0x1d9c] ;  /* 0x001d9c0001047983 */ /* 0x000ea20000300800 */
[----:B0-----:R-:W-:-:S03]  /*40580*/  IMAD.MOV.U32 R25, RZ, RZ, R5 ;  /* 0x000000ffff197224 */ /* 0x001fc600078e0005 */
[----:B------:R-:W2:Y:S04]  /*40590*/  LDL.LU R5, [R1+0x1d98] ;  /* 0x001d980001057983 */ /* 0x000ea80000300800 */
[----:B------:R-:W2:Y:S04]  /*405a0*/  LDL.LU R6, [R1+0x1d94] ;  /* 0x001d940001067983 */ /* 0x000ea80000300800 */
[----:B------:R-:W2:Y:S04]  /*405b0*/  LDL.LU R7, [R1+0x1d90] ;  /* 0x001d900001077983 */ /* 0x000ea80000300800 */
[----:B------:R0:W-:Y:S04]  /*405c0*/  STL.64 [R1+0x1d60], R26 ;  /* 0x001d601a01007387 */ /* 0x0001e80000100a00 */
[----:B------:R1:W-:Y:S01]  /*405d0*/  STL.64 [R1+0x1d58], R24 ;  /* 0x001d581801007387 */ /* 0x0003e20000100a00 */
[----:B0-----:R-:W-:-:S03]  /*405e0*/  IMAD.MOV.U32 R26, RZ, RZ, R3 ;  /* 0x000000ffff1a7224 */ /* 0x001fc600078e0003 */
[----:B-1----:R-:W3:Y:S04]  /*405f0*/  LDL.LU R24, [R1+0xa0] ;  /* 0x0000a00001187983 */ /* 0x002ee80000300800 */
[----:B------:R-:W3:Y:S04]  /*40600*/  LDL.LU R25, [R1+0xa4] ;  /* 0x0000a40001197983 */ /* 0x000ee80000300800 */
[----:B------:R-:W4:Y:S01]  /*40610*/  LDL.LU R3, [R1+0x1d8c] ;  /* 0x001d8c0001037983 */ /* 0x000f220000300800 */
[----:B------:R-:W-:-:S03]  /*40620*/  IMAD.MOV.U32 R27, RZ, RZ, R28 ;  /* 0x000000ffff1b7224 */ /* 0x000fc600078e001c */
[----:B------:R-:W3:Y:S04]  /*40630*/  LDL.LU R28, [R1+0x1d88] ;  /* 0x001d8800011c7983 */ /* 0x000ee80000300800 */
[----:B------:R-:W3:Y:S01]  /*40640*/  LDL.LU.64 R14, [R1+0x1d80] ;  /* 0x001d8000010e7983 */ /* 0x000ee20000300a00 */
[----:B--2---:R-:W-:Y:S03]  /*40650*/  HMMA.16816.F32.BF16 R20, R20, R12, R4 ;  /* 0x0000000c1414723c */ /* 0x004fe60000041804 */
[----:B------:R-:W2:Y:S01]  /*40660*/  LDL.LU.64 R12, [R1+0x1d78] ;  /* 0x001d7800010c7983 */ /* 0x000ea20000300a00 */
[----:B---3--:R-:W-:-:S03]  /*40670*/  IMAD.MOV.U32 R4, RZ, RZ, R15 ;  /* 0x000000ffff047224 */ /* 0x008fc600078e000f */
[----:B------:R-:W2:Y:S04]  /*40680*/  LDL.LU R15, [R1+0x1d74] ;  /* 0x001d7400010f7983 */ /* 0x000ea80000300800 */
[----:B------:R-:W3:Y:S04]  /*40690*/  LDL.LU R5, [R1+0xc4] ;  /* 0x0000c40001057983 */ /* 0x000ee80000300800 */
[----:B------:R-:W3:Y:S01]  /*406a0*/  LDL.LU R6, [R1+0xc8] ;  /* 0x0000c80001067983 */ /* 0x000ee20000300800 */
[----:B------:R-:W-:-:S03]  /*406b0*/  IMAD.MOV.U32 R7, RZ, RZ, R29 ;  /* 0x000000ffff077224 */ /* 0x000fc600078e001d */
[----:B------:R-:W3:Y:S04]  /*406c0*/  LDL.LU R29, [R1+0x1d70] ;  /* 0x001d7000011d7983 */ /* 0x000ee80000300800 */
[----:B------:R-:W-:Y:S04]  /*406d0*/  STL.64 [R1+0x1c80], R22 ;  /* 0x001c801601007387 */ /* 0x000fe80000100a00 */
[----:B------:R-:W-:Y:S01]  /*406e0*/  STL.64 [R1+0x1c78], R20 ;  /* 0x001c781401007387 */ /* 0x000fe20000100a00 */
[----:B--2---:R-:W-:Y:S03]  /*406f0*/  HMMA.16816.F32.BF16 R16, R12, R18, R8 ;  /* 0x000000120c10723c */ /* 0x004fe60000041808 */
[----:B------:R-:W2:-:S15]  /*40700*/  LDL.LU.64 R10, [R1+0x1d68] ;  /* 0x001d6800010a7983 */ /* 0x000e9e0000300a00 */
[----:B------:R-:W-:Y:S01]  /*40710*/  NOP ;  /* 0x0000000000007918 */ /* 0x000fe20000000000 */
[----:B------:R-:W-:Y:S04]  /*40720*/  STL [R1+0x1c64], R18 ;  /* 0x001c641201007387 */ /* 0x000fe80000100800 */
[----:B------:R-:W-:Y:S01]  /*40730*/  STL [R1+0x1c60], R19 ;  /* 0x001c601301007387 */ /* 0x000fe20000100800 */
[----:B--2---:R-:W-:Y:S03]  /*40740*/  HMMA.16816.F32.BF16 R8, R12, R10, R24 ;  /* 0x0000000a0c08723c */ /* 0x004fe60000041818 */
[----:B------:R-:W2:Y:S04]  /*40750*/  LDL.LU.64 R26, [R1+0x1d60] ;  /* 0x001d6000011a7983 */ /* 0x000ea80000300a00 */
[----:B------:R-:W2:-:S12]  /*40760*/  LDL.LU.64 R24, [R1+0x1d58] ;  /* 0x001d580001187983 */ /* 0x000e980000300a00 */
[----:B------:R-:W-:Y:S04]  /*40770*/  STL.64 [R1+0x40], R8 ;  /* 0x0000400801007387 */ /* 0x000fe80000100a00 */
[----:B------:R0:W-:Y:S04]  /*40780*/  STL.64 [R1+0x48], R10 ;  /* 0x0000480a01007387 */ /* 0x0001e80000100a00 */
[----:B0-----:R-:W2:Y:S01]  /*40790*/  LDL.LU.64 R10, [R1+0x1d50] ;  /* 0x001d5000010a7983 */ /* 0x001ea20000300a00 */
[----:B------:R-:W-:Y:S02]  /*407a0*/  IMAD.MOV.U32 R22, RZ, RZ, R28 ;  /* 0x000000ffff167224 */ /* 0x000fe400078e001c */
[----:B----4-:R-:W-:Y:S01]  /*407b0*/  IMAD.MOV.U32 R23, RZ, RZ, R3 ;  /* 0x000000ffff177224 */ /* 0x010fe200078e0003 */
[----:B--2---:R-:W-:Y:S01]  /*407c0*/  HMMA.16816.F32.BF16 R8, R12, R10, R24 ;  /* 0x0000000a0c08723c */ /* 0x004fe20000041818 */
[----:B------:R-:W2:-:S15]  /*407d0*/  LDL.LU R25, [R1+0x1d48] ;  /* 0x001d480001197983 */ /* 0x000e9e0000300800 */
[----:B------:R-:W-:-:S03]  /*407e0*/  NOP ;  /* 0x0000000000007918 */ /* 0x000fc60000000000 */
[----:B------:R-:W-:Y:S01]  /*407f0*/  IMAD.MOV.U32 R28, RZ, RZ, R10 ;  /* 0x000000ffff1c7224 */ /* 0x000fe200078e000a */
[----:B------:R0:W-:Y:S01]  /*40800*/  STL.64 [R1+0x50], R8 ;  /* 0x0000500801007387 */ /* 0x0001e20000100a00 */
[----:B------:R-:W-:-:S03]  /*40810*/  IMAD.MOV.U32 R3, RZ, RZ, R11 ;  /* 0x000000ffff037224 */ /* 0x000fc600078e000b */
[----:B------:R-:W4:Y:S04]  /*40820*/  LDL.LU.64 R10, [R1+0x1d40] ;  /* 0x001d4000010a7983 */ /* 0x000f280000300a00 */
[----:B0-----:R-:W4:Y:S02]  /*40830*/  LDL.LU.64 R8, [R1+0x1d38] ;  /* 0x001d380001087983 */ /* 0x001f240000300a00 */
[----:B----4-:R-:W-:Y:S02]  /*40840*/  HMMA.16816.F32.BF16 R20, R12, R22, R8 ;  /* 0x000000160c14723c */ /* 0x010fe40000041808 */
[----:B------:R-:W3:Y:S04]  /*40850*/  LDL.LU.64 R10, [R1+0x1d30] ;  /* 0x001d3000010a7983 */ /* 0x000ee80000300a00 */
[----:B------:R-:W-:-:S13]  /*40860*/  STL.64 [R1+0x1d28], R14 ;  /* 0x001d280e01007387 */ /* 0x000fda0000100a00 */
[----:B------:R-:W-:Y:S04]  /*40870*/  STL.64 [R1+0x60], R20 ;  /* 0x0000601401007387 */ /* 0x000fe80000100a00 */
[----:B------:R-:W-:Y:S04]  /*40880*/  STL.64 [R1+0x68], R22 ;  /* 0x0000681601007387 */ /* 0x000fe80000100a00 */
[----:B------:R-:W-:Y:S01]  /*40890*/  STL.64 [R1+0x1d20], R12 ;  /* 0x001d200c01007387 */ /* 0x000fe20000100a00 */
[----:B---3--:R-:W-:Y:S03]  /*408a0*/  HMMA.16816.F32.BF16 R4, R12, R10, R4 ;  /* 0x0000000a0c04723c */ /* 0x008fe60000041804 */
[----:B--2---:R-:W0:Y:S04]  /*408b0*/  LDSM.16.MT88.4 R8, [R25+0x10800] ;  /* 0x010800001908783b */ /* 0x004e280000004200 */
[----:B------:R-:W1:-:S12]  /*408c0*/  LDSM.16.M88.4 R12, [R29+UR5+0x80] ;  /* 0x000080051d0c783b */ /* 0x000e580008000200 */
[----:B------:R-:W-:Y:S04]  /*408d0*/  STL.64 [R1+0xa0], R4 ;  /* 0x0000a00401007387 */ /* 0x000fe80000100a00 */
[----:B------:R2:W-:Y:S04]  /*408e0*/  STL.64 [R1+0xa8], R6 ;  /* 0x0000a80601007387 */ /* 0x0005e80000100a00 */
[----:B--2---:R-:W2:Y:S04]  /*408f0*/  LDL.LU R6, [R1+0x258] ;  /* 0x0002580001067983 */ /* 0x004ea80000300800 */
[----:B------:R-:W2:Y:S04]  /*40900*/  LDL.LU R7, [R1+0x25c] ;  /* 0x00025c0001077983 */ /* 0x000ea80000300800 */
[----:B0-----:R-:W-:Y:S04]  /*40910*/  STL.64 [R1+0x1c70], R10 ;  /* 0x001c700a01007387 */ /* 0x001fe80000100a00 */
[----:B------:R-:W-:Y:S01]  /*40920*/  STL.64 [R1+0x1c68], R8 ;  /* 0x001c680801007387 */ /* 0x000fe20000100a00 */
[----:B-1----:R-:W-:-:S03]  /*40930*/  IMAD.MOV.U32 R21, RZ, RZ, R12 ;  /* 0x000000ffff157224 */ /* 0x002fc600078e000c */
[----:B------:R-:W-:Y:S01]  /*40940*/  STL.64 [R1+0x128], R14 ;  /* 0x0001280e01007387 */ /* 0x000fe20000100a00 */
[----:B------:R-:W-:-:S03]  /*40950*/  IMAD.MOV.U32 R20, RZ, RZ, R13 ;  /* 0x000000ffff147224 */ /* 0x000fc600078e000d */
[----:B------:R-:W3:Y:S04]  /*40960*/  LDL.LU R26, [R1+0x268] ;  /* 0x00026800011a7983 */ /* 0x000ee80000300800 */
[----:B------:R-:W0:Y:S04]  /*40970*/  LDSM.16.M88.4 R12, [R29+UR5+0x1080] ;  /* 0x001080051d0c783b */ /* 0x000e280008000200 */
[----:B------:R-:W3:Y:S04]  /*40980*/  LDL.LU R27, [R1+0x26c] ;  /* 0x00026c00011b7983 */ /* 0x000ee80000300800 */
[----:B------:R1:W-:Y:S04]  /*40990*/  STL.64 [R1+0x1d10], R20 ;  /* 0x001d101401007387 */ /* 0x0003e80000100a00 */
[----:B-1----:R-:W3:Y:S04]  /*409a0*/  LDL.LU R20, [R1+0x110] ;  /* 0x0001100001147983 */ /* 0x002ee80000300800 */
[----:B------:R-:W3:Y:S04]  /*409b0*/  LDL.LU R21, [R1+0x114] ;  /* 0x0001140001157983 */ /* 0x000ee80000300800 */
[----:B------:R-:W3:Y:S04]  /*409c0*/  LDL.LU R22, [R1+0x118] ;  /* 0x0001180001167983 */ /* 0x000ee80000300800 */
[----:B------:R-:W3:Y:S01]  /*409d0*/  LDL.LU R23, [R1+0x11c] ;  /* 0x00011c0001177983 */ /* 0x000ee20000300800 */
[----:B0-----:R-:W-:-:S03]  /*409e0*/  IMAD.MOV.U32 R9, RZ, RZ, R12 ;  /* 0x000000ffff097224 */ /* 0x001fc600078e000c */
[----:B------:R-:W-:Y:S01]  /*409f0*/  STL.64 [R1+0x138], R14 ;  /* 0x0001380e01007387 */ /* 0x000fe20000100a00 */
[----:B------:R-:W-:-:S03]  /*40a00*/  IMAD.MOV.U32 R8, RZ, RZ, R13 ;  /* 0x000000ffff087224 */ /* 0x000fc600078e000d */
[----:B------:R-:W0:Y:S04]  /*40a10*/  LDSM.16.M88.4 R12, [R29+UR5+0x2080] ;  /* 0x002080051d0c783b */ /* 0x000e280008000200 */
[----:B------:R1:W-:Y:S04]  /*40a20*/  STL.64 [R1+0x1d18], R8 ;  /* 0x001d180801007387 */ /* 0x0003e80000100a00 */
[----:B-1----:R-:W2:Y:S04]  /*40a30*/  LDL.LU R8, [R1+0xf0] ;  /* 0x0000f00001087983 */ /* 0x002ea80000300800 */
[----:B------:R-:W2:Y:S04]  /*40a40*/  LDL.LU R9, [R1+0xf4] ;  /* 0x0000f40001097983 */ /* 0x000ea80000300800 */
[----:B0-----:R0:W-:Y:S01]  /*40a50*/  STL.64 [R1+0x148], R14 ;  /* 0x0001480e01007387 */ /* 0x0011e20000100a00 */
[----:B------:R-:W-:-:S02]  /*40a60*/  IMAD.MOV.U32 R18, RZ, RZ, R12 ;  /* 0x000000ffff127224 */ /* 0x000fc400078e000c */
[----:B------:R-:W-:Y:S01]  /*40a70*/  IMAD.MOV.U32 R19, RZ, RZ, R13 ;  /* 0x000000ffff137224 */ /* 0x000fe200078e000d */
[----:B0-----:R-:W2:Y:S04]  /*40a80*/  LDL.LU.64 R14, [R1+0x1d28] ;  /* 0x001d2800010e7983 */ /* 0x001ea80000300a00 */
[----:B------:R-:W2:Y:S04]  /*40a90*/  LDL.LU.64 R12, [R1+0x1d20] ;  /* 0x001d2000010c7983 */ /* 0x000ea80000300a00 */
[----:B------:R-:W-:Y:S04]  /*40aa0*/  STL.64 [R1+0x1ca0], R18 ;  /* 0x001ca01201007387 */ /* 0x000fe80000100a00 */
[----:B------:R-:W-:Y:S04]  /*40ab0*/  STL.64 [R1+0x1c98], R16 ;  /* 0x001c981001007387 */ /* 0x000fe80000100a00 */
[----:B------:R-:W0:Y:S01]  /*40ac0*/  LDSM.16.M88.4 R16, [R29+UR5+0x3080] ;  /* 0x003080051d10783b */ /* 0x000e220008000200 */
[----:B------:R-:W-:-:S02]  /*40ad0*/  IMAD.MOV.U32 R10, RZ, RZ, R2 ;  /* 0x000000ffff0a7224 */ /* 0x000fc400078e0002 */
[----:B------:R-:W-:Y:S02]  /*40ae0*/  IMAD.MOV.U32 R11, RZ, RZ, R0 ;  /* 0x000000ffff0b7224 */ /* 0x000fe400078e0000 */
[----:B0-----:R-:W-:Y:S01]  /*40af0*/  IMAD.MOV.U32 R2, RZ, RZ, R18 ;  /* 0x000000ffff027224 */ /* 0x001fe200078e0012 */
[----:B------:R-:W-:Y:S01]  /*40b00*/  STL.64 [R1+0x150], R16 ;  /* 0x0001501001007387 */ /* 0x000fe20000100a00 */
[----:B------:R-:W-:-:S03]  /*40b10*/  IMAD.MOV.U32 R0, RZ, RZ, R19 ;  /* 0x000000ffff007224 */ /* 0x000fc600078e0013 */
[----:B------:R-:W0:Y:S04]  /*40b20*/  LDSM.16.M88.4 R16, [R29+UR5+0x4080] ;  /* 0x004080051d10783b */ /* 0x000e280008000200 */
[----:B------:R-:W-:Y:S04]  /*40b30*/  STL [R1+0x1c1c], R0 ;  /* 0x001c1c0001007387 */ /* 0x000fe80000100800 */
        /* <DEDUP_REMOVED lines=9> */
[----:B------:R-:W0:Y:S01]  /*40bd0*/  LDSM.16.M88.4 R16, [R29+UR5+0x7080] ;  /* 0x007080051d10783b */ /* 0x000e220008000200 */
[----:B--2---:R-:W-:Y:S03]  /*40be0*/  HMMA.16816.F32.BF16 R8, R12, R6, R8 ;  /* 0x000000060c08723c */ /* 0x004fe60000041808 */
[----:B------:R-:W1:-:S15]  /*40bf0*/  LDSM.16.M88.4 R4, [R29+UR5+0x8080] ;  /* 0x008080051d04783b */ /* 0x000e5e0008000200 */
[----:B------:R-:W-:Y:S01]  /*40c00*/  NOP ;  /* 0x0000000000007918 */ /* 0x000fe20000000000 */
[----:B------:R-:W-:Y:S04]  /*40c10*/  STL.64 [R1+0xb0], R8 ;  /* 0x0000b00801007387 */ /* 0x000fe80000100a00 */
[----:B------:R-:W-:Y:S04]  /*40c20*/  STL.64 [R1+0xb8], R10 ;  /* 0x0000b80a01007387 */ /* 0x000fe80000100a00 */
[----:B------:R-:W2:Y:S04]  /*40c30*/  LDSM.16.M88.4 R8, [R29+UR5+0x9080] ;  /* 0x009080051d08783b */ /* 0x000ea80008000200 */
[----:B0-----:R-:W-:Y:S04]  /*40c40*/  STL.64 [R1+0x220], R16 ;  /* 0x0002201001007387 */ /* 0x001fe80000100a00 */
[----:B------:R-:W-:Y:S04]  /*40c50*/  STL.64 [R1+0x228], R18 ;  /* 0x0002281201007387 */ /* 0x000fe80000100a00 */
[----:B------:R-:W0:Y:S04]  /*40c60*/  LDSM.16.M88.4 R16, [R29+UR5+0xa080] ;  /* 0x00a080051d10783b */ /* 0x000e280008000200 */
[----:B-1----:R-:W-:Y:S04]  /*40c70*/  STL.64 [R1+0x230], R4 ;  /* 0x0002300401007387 */ /* 0x002fe80000100a00 */
[----:B------:R-:W-:Y:S04]  /*40c80*/  STL.64 [R1+0x238], R6 ;  /* 0x0002380601007387 */ /* 0x000fe80000100a00 */
[----:B------:R-:W1:Y:S04]  /*40c90*/  LDSM.16.M88.4 R4, [R29+UR5+0xb080] ;  /* 0x00b080051d04783b */ /* 0x000e680008000200 */
[----:B--2---:R-:W-:Y:S04]  /*40ca0*/  STL.64 [R1+0x240], R8 ;  /* 0x0002400801007387 */ /* 0x004fe80000100a00 */
        /* <DEDUP_REMOVED lines=10> */
[----:B0-----:R-:W-:Y:S04]  /*40d50*/  STL.64 [R1+0x2c0], R16 ;  /* 0x0002c01001007387 */ /* 0x001fe80000100a00 */
[----:B------:R-:W-:Y:S04]  /*40d60*/  STL.64 [R1+0x2c8], R18 ;  /* 0x0002c81201007387 */ /* 0x000fe80000100a00 */
[----:B------:R-:W-:Y:S04]  /*40d70*/  STL [R1+0x17b4], R29 ;  /* 0x0017b41d01007387 */ /* 0x000fe80000100800 */
[----:B------:R-:W0:Y:S04]  /*40d80*/  LDSM.16.M88.4 R8, [R29+UR5+0xf080] ;  /* 0x00f080051d08783b */ /* 0x000e280008000200 */
[----:B-1----:R-:W-:Y:S04]  /*40d90*/  STL.64 [R1+0x2e0], R4 ;  /* 0x0002e00401007387 */ /* 0x002fe80000100a00 */
[----:B------:R-:W-:Y:S04]  /*40da0*/  STL.64 [R1+0x2e8], R6 ;  /* 0x0002e80601007387 */ /* 0x000fe80000100a00 */
[----:B------:R-:W1:Y:S04]  /*40db0*/  LDSM.16.MT88.4 R4, [R25+0x10a00] ;  /* 0x010a00001904783b */ /* 0x000e680000004200 */
[----:B0-----:R-:W-:Y:S04]  /*40dc0*/  STL.64 [R1+0x300], R8 ;  /* 0x0003000801007387 */ /* 0x001fe80000100a00 */
[----:B------:R-:W-:Y:S04]  /*40dd0*/  STL.64 [R1+0x308], R10 ;  /* 0x0003080a01007387 */ /* 0x000fe80000100a00 */
[----:B-1----:R-:W-:Y:S04]  /*40de0*/  STL.64 [R1+0x1b20], R6 ;  /* 0x001b200601007387 */ /* 0x002fe80000100a00 */
[----:B------:R3:W-:Y:S02]  /*40df0*/  STL.64 [R1+0x1b18], R4 ;  /* 0x001b180401007387 */ /* 0x0007e40000100a00 */
[----:B---3--:R-:W-:Y:S02]  /*40e00*/  HMMA.16816.F32.BF16 R4, R12, R26, R20 ;  /* 0x0000001a0c04723c */ /* 0x008fe40000041814 */
[----:B------:R-:W2:-:S15]  /*40e10*/  LDL.LU R26, [R1+0x328] ;  /* 0x00032800011a7983 */ /* 0x000e9e0000300800 */
[----:B------:R-:W-:Y:S02]  /*40e20*/  NOP ;  /* 0x0000000000007918 */ /* 0x000fe40000000000 */
[----:B------:R-:W-:Y:S04]  /*40e30*/  STL.64 [R1+0xd0], R4 ;  /* 0x0000d00401007387 */ /* 0x000fe80000100a00 */
[----:B------:R-:W-:Y:S04]  /*40e40*/  STL.64 [R1+0xd8], R6 ;  /* 0x0000d80601007387 */ /* 0x000fe80000100a00 */
[----:B------:R-:W2:Y:S04]  /*40e50*/  LDL.LU R27, [R1+0x32c] ;  /* 0x00032c00011b7983 */ /* 0x000ea80000300800 */
[----:B--2---:R0:W-:Y:S04]  /*40e60*/  STL.64 [R1+0x1ca8], R26 ;  /* 0x001ca81a01007387 */ /* 0x0041e80000100a00 */
[----:B0-----:R-:W2:Y:S04]  /*40e70*/  LDL.LU R26, [R1+0x318] ;  /* 0x00031800011a7983 */ /* 0x001ea80000300800 */
[----:B------:R-:W2:Y:S04]  /*40e80*/  LDL.LU R27, [R1+0x31c] ;  /* 0x00031c00011b7983 */ /* 0x000ea80000300800 */
[----:B--2---:R-:W-:Y:S04]  /*40e90*/  STL.64 [R1+0x1cc0], R26 ;  /* 0x001cc01a01007387 */ /* 0x004fe80000100a00 */
        /* <DEDUP_REMOVED lines=9> */
[----:B------:R-:W2:Y:S04]  /*40f30*/  LDL.LU R24, [R1+0x20] ;  /* 0x0000200001187983 */ /* 0x000ea80000300800 */
[----:B------:R-:W2:Y:S04]  /*40f40*/  LDL.LU R25, [R1+0x24] ;  /* 0x0000240001197983 */ /* 0x000ea80000300800 */
[----:B------:R-:W3:Y:S04]  /*40f50*/  LDL.LU R26, [R1+0x28] ;  /* 0x00002800011a7983 */ /* 0x000ee80000300800 */
[----:B------:R-:W3:Y:S04]  /*40f60*/  LDL.LU R27, [R1+0x2c] ;  /* 0x00002c00011b7983 */ /* 0x000ee80000300800 */
[----:B------:R-:W4:Y:S04]  /*40f70*/  LDL.LU R22, [R1+0x278] ;  /* 0x0002780001167983 */ /* 0x000f280000300800 */
[----:B------:R-:W4:Y:S04]  /*40f80*/  LDL.LU R23, [R1+0x27c] ;  /* 0x00027c0001177983 */ /* 0x000f280000300800 */
[----:B------:R-:W4:Y:S04]  /*40f90*/  LDL.LU R8, [R1+0x100] ;  /* 0x0001000001087983 */ /* 0x000f280000300800 */
[----:B------:R-:W4:Y:S04]  /*40fa0*/  LDL.LU R9, [R1+0x104] ;  /* 0x0001040001097983 */ /* 0x000f280000300800 */
[----:B------:R-:W4:Y:S04]  /*40fb0*/  LDL.LU R10, [R1+0x108] ;  /* 0x00010800010a7983 */ /* 0x000f280000300800 */
[----:B------:R-:W4:Y:S04]  /*40fc0*/  LDL.LU R11, [R1+0x10c] ;  /* 0x00010c00010b7983 */ /* 0x000f280000300800 */
[----:B0-----:R-:W4:Y:S04]  /*40fd0*/  LDL.LU R6, [R1+0x298] ;  /* 0x0002980001067983 */ /* 0x001f280000300800 */
[----:B------:R-:W4:Y:S04]  /*40fe0*/  LDL.LU R7, [R1+0x29c] ;  /* 0x00029c0001077983 */ /* 0x000f280000300800 */
[----:B---3--:R-:W-:Y:S04]  /*40ff0*/  STL.64 [R1+0x1cd8], R26 ;  /* 0x001cd81a01007387 */ /* 0x008fe80000100a00 */
[----:B--2---:R0:W-:Y:S04]  /*41000*/  STL.64 [R1+0x1cd0], R24 ;  /* 0x001cd01801007387 */ /* 0x0041e80000100a00 */
[----:B0-----:R-:W2:Y:S04]  /*41010*/  LDL.LU R24, [R1+0x30] ;  /* 0x0000300001187983 */ /* 0x001ea80000300800 */
[----:B------:R-:W2:Y:S04]  /*41020*/  LDL.LU R25, [R1+0x34] ;  /* 0x0000340001197983 */ /* 0x000ea80000300800 */
[----:B------:R-:W3:Y:S04]  /*41030*/  LDL.LU R26, [R1+0x38] ;  /* 0x00003800011a7983 */ /* 0x000ee80000300800 */
[----:B------:R-:W3:Y:S04]  /*41040*/  LDL.LU R27, [R1+0x3c] ;  /* 0x00003c00011b7983 */ /* 0x000ee80000300800 */
[----:B---3--:R-:W-:Y:S04]  /*41050*/  STL.64 [R1+0x1cf0], R26 ;  /* 0x001cf01a01007387 */ /* 0x008fe80000100a00 */
[----:B--2---:R0:W-:Y:S04]  /*41060*/  STL.64 [R1+0x1ce8], R24 ;  /* 0x001ce81801007387 */ /* 0x0041e80000100a00 */
[----:B0-----:R-:W2:Y:S04]  /*41070*/  LDL.LU R24, [R1+0x80] ;  /* 0x0000800001187983 */ /* 0x001ea80000300800 */
[----:B------:R-:W2:Y:S04]  /*41080*/  LDL.LU R25, [R1+0x84] ;  /* 0x0000840001197983 */ /* 0x000ea80000300800 */
[----:B------:R-:W3:Y:S04]  /*41090*/  LDL.LU R26, [R1+0x88] ;  /* 0x00008800011a7983 */ /* 0x000ee80000300800 */
[----:B------:R-:W3:Y:S01]  /*410a0*/  LDL.LU R27, [R1+0x8c] ;  /* 0x00008c00011b7983 */ /* 0x000ee20000300800 */
[----:B----4-:R-:W-:Y:S03]  /*410b0*/  HMMA.16816.F32.BF16 R20, R12, R22, R8 ;  /* 0x000000160c14723c */ /* 0x010fe60000041808 */
[----:B---3--:R-:W-:Y:S04]  /*410c0*/  STL.64 [R1+0x1d08], R26 ;  /* 0x001d081a01007387 */ /* 0x008fe80000100a00 */
[----:B--2---:R0:W-:Y:S04]  /*410d0*/  STL.64 [R1+0x1d00], R24 ;  /* 0x001d001801007387 */ /* 0x0041e80000100a00 */
[----:B0-----:R-:W2:Y:S04]  /*410e0*/  LDL.LU R24, [R1+0xe0] ;  /* 0x0000e00001187983 */ /* 0x001ea80000300800 */
[----:B------:R-:W2:Y:S04]  /*410f0*/  LDL.LU R25, [R1+0xe4] ;  /* 0x0000e40001197983 */ /* 0x000ea80000300800 */
[----:B------:R-:W2:Y:S04]  /*41100*/  LDL.LU R26, [R1+0xe8] ;  /* 0x0000e800011a7983 */ /* 0x000ea80000300800 */
[----:B------:R-:W2:Y:S04]  /*41110*/  LDL.LU R27, [R1+0xec] ;  /* 0x0000ec00011b7983 */ /* 0x000ea80000300800 */
[----:B------:R-:W3:Y:S04]  /*41120*/  LDL.LU R16, [R1] ;  /* 0x0000000001107983 */ /* 0x000ee80000300800 */
[----:B------:R-:W3:Y:S04]  /*41130*/  LDL.LU R17, [R1+0x4] ;  /* 0x0000040001117983 */ /* 0x000ee80000300800 */
[----:B------:R-:W4:Y:S04]  /*41140*/  LDL.LU R18, [R1+0x8] ;  /* 0x0000080001127983 */ /* 0x000f280000300800 */
[----:B------:R-:W4:Y:S01]  /*41150*/  LDL.LU R19, [R1+0xc] ;  /* 0x00000c0001137983 */ /* 0x000f220000300800 */
[----:B------:R-:W-:-:S02]  /*41160*/  IMAD.MOV.U32 R0, RZ, RZ, R21 ;  /* 0x000000ffff007224 */ /* 0x000fc400078e0015 */
[----:B------:R-:W-:Y:S02]  /*41170*/  IMAD.MOV.U32 R2, RZ, RZ, R22 ;  /* 0x000000ffff027224 */ /* 0x000fe400078e0016 */
[----:B------:R-:W-:Y:S01]  /*41180*/  IMAD.MOV.U32 R29, RZ, RZ, R23 ;  /* 0x000000ffff1d7224 */ /* 0x000fe200078e0017 */
[C---:B--2---:R-:W-:Y:S01]  /*41190*/  HMMA.16816.F32.BF16 R4, R12.reuse, R6, R24 ;  /* 0x000000060c04723c */ /* 0x044fe20000041818 */
[----:B----4-:R-:W-:Y:S04]  /*411a0*/  STL.64 [R1+0x1cb8], R18 ;  /* 0x001cb81201007387 */ /* 0x010fe80000100a00 */
[----:B---3--:R0:W-:Y:S04]  /*411b0*/  STL.64 [R1+0x1cb0], R16 ;  /* 0x001cb01001007387 */ /* 0x0081e80000100a00 */
[----:B0-----:R-:W2:Y:S04]  /*411c0*/  LDL.LU R16, [R1+0x10] ;  /* 0x0000100001107983 */ /* 0x001ea80000300800 */
[----:B------:R-:W2:Y:S04]  /*411d0*/  LDL.LU R17, [R1+0x14] ;  /* 0x0000140001117983 */ /* 0x000ea80000300800 */
[----:B------:R-:W2:Y:S04]  /*411e0*/  LDL.LU R18, [R1+0x18] ;  /* 0x0000180001127983 */ /* 0x000ea80000300800 */
[----:B------:R-:W2:Y:S04]  /*411f0*/  LDL.LU R19, [R1+0x1c] ;  /* 0x00001c0001137983 */ /* 0x000ea80000300800 */
[----:B------:R-:W3:Y:S04]  /*41200*/  LDL.LU.64 R8, [R1+0x1d18] ;  /* 0x001d180001087983 */ /* 0x000ee80000300a00 */
[----:B------:R0:W-:Y:S04]  /*41210*/  STL [R1+0x100], R20 ;  /* 0x0001001401007387 */ /* 0x0001e80000100800 */
[----:B0-----:R-:W4:Y:S04]  /*41220*/  LDL.LU.64 R20, [R1+0x1d10] ;  /* 0x001d100001147983 */ /* 0x001f280000300a00 */
[----:B------:R-:W2:Y:S04]  /*41230*/  LDL.LU R22, [R1+0x338] ;  /* 0x0003380001167983 */ /* 0x000ea80000300800 */
[----:B------:R-:W2:Y:S04]  /*41240*/  LDL.LU R23, [R1+0x33c] ;  /* 0x00033c0001177983 */ /* 0x000ea80000300800 */
[----:B------:R-:W2:Y:S04]  /*41250*/  LDL.LU R10, [R1+0x348] ;  /* 0x00034800010a7983 */ /* 0x000ea80000300800 */
[----:B------:R-:W2:Y:S04]  /*41260*/  LDL.LU R11, [R1+0x34c] ;  /* 0x00034c00010b7983 */ /* 0x000ea80000300800 */
[----:B------:R-:W-:Y:S04]  /*41270*/  STL [R1+0x1c28], R29 ;  /* 0x001c281d01007387 */ /* 0x000fe80000100800 */
[----:B------:R-:W-:Y:S04]  /*41280*/  STL [R1+0x1c24], R2 ;  /* 0x001c240201007387 */ /* 0x000fe80000100800 */
[----:B------:R-:W-:Y:S04]  /*41290*/  STL [R1+0x1c20], R0 ;  /* 0x001c200001007387 */ /* 0x000fe80000100800 */
[----:B------:R-:W2:Y:S04]  /*412a0*/  LDL.LU.64 R26, [R1+0x1d08] ;  /* 0x001d0800011a7983 */ /* 0x000ea80000300a00 */
[----:B------:R-:W2:Y:S04]  /*412b0*/  LDL.LU.64 R24, [R1+0x1d00] ;  /* 0x001d000001187983 */ /* 0x000ea80000300a00 */
[----:B------:R-:W-:Y:S04]  /*412c0*/  STL.64 [R1+0xf0], R4 ;  /* 0x0000f00401007387 */ /* 0x000fe80000100a00 */
[----:B------:R0:W-:Y:S04]  /*412d0*/  STL.64 [R1+0xf8], R6 ;  /* 0x0000f80601007387 */ /* 0x0001e80000100a00 */
[----:B0-----:R-:W2:Y:S02]  /*412e0*/  LDL.LU.64 R6, [R1+0x1cf8] ;  /* 0x001cf80001067983 */ /* 0x001ea40000300a00 */
[----:B--2---:R-:W-:Y:S02]  /*412f0*/  HMMA.16816.F32.BF16 R4, R12, R6, R24 ;  /* 0x000000060c04723c */ /* 0x004fe40000041818 */
[----:B------:R-:W2:Y:S04]  /*41300*/  LDL.LU.64 R26, [R1+0x1cf0] ;  /* 0x001cf000011a7983 */ /* 0x000ea80000300a00 */
[----:B------:R-:W2:-:S13]  /*41310*/  LDL.LU.64 R24, [R1+0x1ce8] ;  /* 0x001ce80001187983 */ /* 0x000e9a0000300a00 */
[----:B------:R-:W-:Y:S01]  /*41320*/  IMAD.MOV.U32 R2, RZ, RZ, R6 ;  /* 0x000000ffff027224 */ /* 0x000fe200078e0006 */
[----:B------:R2:W-:Y:S01]  /*41330*/  STL [R1+0xe0], R4 ;  /* 0x0000e00401007387 */ /* 0x0005e20000100800 */
[----:B------:R-:W-:-:S03]  /*41340*/  IMAD.MOV.U32 R0, RZ, RZ, R7 ;  /* 0x000000ffff007224 */ /* 0x000fc600078e0007 */
[----:B------:R-:W2:Y:S01]  /*41350*/  LDL.LU.64 R6, [R1+0x1ce0] ;  /* 0x001ce00001067983 */ /* 0x000ea20000300a00 */
[----:B------:R-:W-:-:S03]  /*41360*/  IMAD.MOV.U32 R29, RZ, RZ, R5 ;  /* 0x000000ffff1d7224 */ /* 0x000fc600078e0005 */
[----:B------:R-:W-:Y:S04]  /*41370*/  STL [R1+0x1c34], R0 ;  /* 0x001c340001007387 */ /* 0x000fe80000100800 */
[----:B------:R-:W-:Y:S04]  /*41380*/  STL [R1+0x1c30], R2 ;  /* 0x001c300201007387 */ /* 0x000fe80000100800 */
[----:B------:R-:W-:Y:S01]  /*41390*/  STL [R1+0x1c2c], R29 ;  /* 0x001c2c1d01007387 */ /* 0x000fe20000100800 */
[----:B--2---:R-:W-:Y:S03]  /*413a0*/  HMMA.16816.F32.BF16 R4, R12, R6, R24 ;  /* 0x000000060c04723c */ /* 0x004fe60000041818 */
[----:B------:R-:W2:Y:S04]  /*413b0*/  LDL.LU.64 R26, [R1+0x1cd8] ;  /* 0x001cd800011a7983 */ /* 0x000ea80000300a00 */
[----:B------:R-:W2:-:S12]  /*413c0*/  LDL.LU.64 R24, [R1+0x1cd0] ;  /* 0x001cd00001187983 */ /* 0x000e980000300a00 */
[----:B------:R-:W-:Y:S04]  /*413d0*/  STL.64 [R1+0xc0], R4 ;  /* 0x0000c00401007387 */ /* 0x000fe80000100a00 */
[----:B------:R0:W-:Y:S04]  /*413e0*/  STL.64 [R1+0xc8], R6 ;  /* 0x0000c80601007387 */ /* 0x0001e80000100a00 */
[----:B0-----:R-:W2:Y:S02]  /*413f0*/  LDL.LU.64 R6, [R1+0x1cc8] ;  /* 0x001cc80001067983 */ /* 0x001ea40000300a00 */
[----:B--2---:R-:W-:Y:S02]  /*41400*/  HMMA.16816.F32.BF16 R4, R12, R6, R24 ;  /* 0x000000060c04723c */ /* 0x004fe40000041818 */
[----:B------:R-:W2:-:S15]  /*41410*/  LDL.LU.64 R26, [R1+0x1cc0] ;  /* 0x001cc000011a7983 */ /* 0x000e9e0000300a00 */
[----:B------:R-:W-:Y:S02]  /*41420*/  NOP ;  /* 0x0000000000007918 */ /* 0x000fe40000000000 */
[----:B------:R-:W-:Y:S02]  /*41430*/  IMAD.MOV.U32 R29, RZ, RZ, R7 ;  /* 0x000000ffff1d7224 */ /* 0x000fe400078e0007 */
[----:B------:R-:W-:Y:S02]  /*41440*/  IMAD.MOV.U32 R2, RZ, RZ, R6 ;  /* 0x000000ffff027224 */ /* 0x000fe400078e0006 */
[----:B------:R-:W-:Y:S01]  /*41450*/  IMAD.MOV.U32 R0, RZ, RZ, R5 ;  /* 0x000000ffff007224 */ /* 0x000fe200078e0005 */
[----:B------:R-:W-:Y:S04]  /*41460*/  STL [R1+0x90], R4 ;  /* 0x0000900401007387 */ /* 0x000fe80000100800 */
        /* <DEDUP_REMOVED lines=14> */
[----:B------:R-:W-:Y:S02]  /*41550*/  IMAD.MOV.U32 R0, RZ, RZ, R27 ;  /* 0x000000ffff007224 */ /* 0x000fe400078e001b */
[----:B------:R-:W-:Y:S01]  /*41560*/  IMAD.MOV.U32 R29, RZ, RZ, R25 ;  /* 0x000000ffff1d7224 */ /* 0x000fe200078e0019 */
[----:B------:R-:W2:Y:S04]  /*41570*/  LDL.LU.64 R26, [R1+0x1c90] ;  /* 0x001c9000011a7983 */ /* 0x000ea80000300a00 */
[----:B0-----:R-:W2:Y:S04]  /*41580*/  LDL.LU.64 R24, [R1+0x1c88] ;  /* 0x001c880001187983 */ /* 0x001ea80000300a00 */
[----:B------:R-:W-:Y:S04]  /*41590*/  STL [R1+0x1c4c], R0 ;  /* 0x001c4c0001007387 */ /* 0x000fe80000100800 */
[----:B------:R-:W-:Y:S04]  /*415a0*/  STL [R1+0x1c48], R2 ;  /* 0x001c480201007387 */ /* 0x000fe80000100800 */
[----:B------:R-:W-:Y:S01]  /*415b0*/  STL [R1+0x1c44], R29 ;  /* 0x001c441d01007387 */ /* 0x000fe20000100800 */
[----:B----4-:R-:W-:-:S02]  /*415c0*/  IMAD.MOV.U32 R4, RZ, RZ, R21 ;  /* 0x000000ffff047224 */ /* 0x010fc400078e0015 */
[----:B------:R-:W-:Y:S01]  /*415d0*/  IMAD.MOV.U32 R5, RZ, RZ, R20 ;  /* 0x000000ffff057224 */ /* 0x000fe200078e0014 */
[----:B--2---:R-:W-:Y:S01]  /*415e0*/  HMMA.16816.F32.BF16 R24, R12, R22, R24 ;  /* 0x000000160c18723c */ /* 0x004fe20000041818 */
[----:B------:R-:W2:Y:S04]  /*415f0*/  LDL.LU.64 R22, [R1+0x1c80] ;  /* 0x001c800001167983 */ /* 0x000ea80000300a00 */
[----:B------:R-:W2:-:S14]  /*41600*/  LDL.LU.64 R20, [R1+0x1c78] ;  /* 0x001c780001147983 */ /* 0x000e9c0000300a00 */
[----:B------:R3:W-:Y:S04]  /*41610*/  STL.64 [R1+0x20], R24 ;  /* 0x0000201801007387 */ /* 0x0007e80000100a00 */
[----:B------:R-:W-:Y:S01]  /*41620*/  STL.64 [R1+0x28], R26 ;  /* 0x0000281a01007387 */ /* 0x000fe20000100a00 */
[----:B---3--:R-:W-:Y:S02]  /*41630*/  IMAD.MOV.U32 R24, RZ, RZ, R9 ;  /* 0x000000ffff187224 */ /* 0x008fe400078e0009 */
[----:B------:R-:W-:Y:S01]  /*41640*/  IMAD.MOV.U32 R25, RZ, RZ, R8 ;  /* 0x000000ffff197224 */ /* 0x000fe200078e0008 */
[----:B--2---:R-:W-:Y:S01]  /*41650*/  HMMA.16816.F32.BF16 R12, R12, R10, R20 ;  /* 0x0000000a0c0c723c */ /* 0x004fe20000041814 */
[----:B------:R-:W2:Y:S04]  /*41660*/  LDL.LU.64 R10, [R1+0x1c70] ;  /* 0x001c7000010a7983 */ /* 0x000ea80000300a00 */
[----:B------:R-:W2:Y:S01]  /*41670*/  LDL.LU.64 R8, [R1+0x1c68] ;  /* 0x001c680001087983 */ /* 0x000ea20000300a00 */
[----:B------:R-:W-:-:S02]  /*41680*/  IMAD.MOV.U32 R20, RZ, RZ, R18 ;  /* 0x000000ffff147224 */ /* 0x000fc400078e0012 */
[----:B------:R-:W-:-:S11]  /*41690*/  IMAD.MOV.U32 R21, RZ, RZ, R19 ;  /* 0x000000ffff157224 */ /* 0x000fd600078e0013 */
[----:B------:R-:W-:Y:S04]  /*416a0*/  STL [R1+0x10], R12 ;  /* 0x0000100c01007387 */ /* 0x000fe80000100800 */
[----:B------:R-:W2:Y:S04]  /*416b0*/  LDL.LU R18, [R1+0x1c64] ;  /* 0x001c640001127983 */ /* 0x000ea80000300800 */
[----:B------:R-:W2:Y:S04]  /*416c0*/  LDL.LU R19, [R1+0x1c60] ;  /* 0x001c600001137983 */ /* 0x000ea80000300800 */
[----:B------:R0:W-:Y:S01]  /*416d0*/  STL.64 [R1+0x1c58], R20 ;  /* 0x001c581401007387 */ /* 0x0001e20000100a00 */
[----:B------:R-:W-:-:S03]  /*416e0*/  IMAD.MOV.U32 R0, RZ, RZ, R13 ;  /* 0x000000ffff007224 */ /* 0x000fc600078e000d */
[----:B0-----:R-:W3:Y:S04]  /*416f0*/  LDL.LU R20, [R1+0x40] ;  /* 0x0000400001147983 */ /* 0x001ee80000300800 */
[----:B------:R-:W3:Y:S04]  /*41700*/  LDL.LU R21, [R1+0x44] ;  /* 0x0000440001157983 */ /* 0x000ee80000300800 */
[----:B------:R-:W3:Y:S04]  /*41710*/  LDL.LU R22, [R1+0x48] ;  /* 0x0000480001167983 */ /* 0x000ee80000300800 */
[----:B------:R-:W3:Y:S04]  /*41720*/  LDL.LU R23, [R1+0x4c] ;  /* 0x00004c0001177983 */ /* 0x000ee80000300800 */
[----:B------:R-:W4:Y:S04]  /*41730*/  LDL.LU R12, [R1+0x150] ;  /* 0x00015000010c7983 */ /* 0x000f280000300800 */
[----:B------:R-:W4:Y:S01]  /*41740*/  LDL.LU R13, [R1+0x154] ;  /* 0x00015400010d7983 */ /* 0x000f220000300800 */
[----:B------:R-:W-:-:S02]  /*41750*/  IMAD.MOV.U32 R2, RZ, RZ, R14 ;  /* 0x000000ffff027224 */ /* 0x000fc400078e000e */
[----:B------:R-:W-:Y:S01]  /*41760*/  IMAD.MOV.U32 R14, RZ, RZ, R28 ;  /* 0x000000ffff0e7224 */ /* 0x000fe200078e001c */
[----:B--2---:R-:W-:Y:S01]  /*41770*/  HMMA.16816.F32.BF16 R16, R8, R4, R16 ;  /* 0x000000040810723c */ /* 0x004fe20000041810 */
[----:B----4-:R0:W-:-:S15]  /*41780*/  STL.64 [R1+0x1c50], R12 ;  /* 0x001c500c01007387 */ /* 0x0101de0000100a00 */
[----:B------:R-:W-:-:S03]  /*41790*/  NOP ;  /* 0x0000000000007918 */ /* 0x000fc60000000000 */
[----:B------:R-:W-:Y:S02]  /*417a0*/  IMAD.MOV.U32 R28, RZ, RZ, R16 ;  /* 0x000000ffff1c7224 */ /* 0x000fe400078e0010 */
[----:B------:R-:W-:Y:S01]  /*417b0*/  IMAD.MOV.U32 R7, RZ, RZ, R17 ;  /* 0x000000ffff077224 */ /* 0x000fe200078e0011 */
[----:B---3--:R-:W-:Y:S01]  /*417c0*/  HMMA.16816.F32.BF16 R24, R8, R24, R20 ;  /* 0x000000180818723c */ /* 0x008fe20000041814 */
[----:B0-----:R-:W2:Y:S04]  /*417d0*/  LDL.LU R12, [R1+0x50] ;  /* 0x00005000010c7983 */ /* 0x001ea80000300800 */
[----:B------:R-:W2:Y:S04]  /*417e0*/  LDL.LU R13, [R1+0x54] ;  /* 0x00005400010d7983 */ /* 0x000ea80000300800 */
[----:B------:R-:W3:Y:S04]  /*417f0*/  LDL.LU R16, [R1+0x160] ;  /* 0x0001600001107983 */ /* 0x000ee80000300800 */
[----:B------:R-:W3:Y:S04]  /*41800*/  LDL.LU R17, [R1+0x164] ;  /* 0x0001640001117983 */ /* 0x000ee80000300800 */
[----:B------:R-:W2:Y:S01]  /*41810*/  LDL.LU.64 R20, [R1+0x1c58] ;  /* 0x001c580001147983 */ /* 0x000ea20000300a00 */
[----:B------:R-:W-:-:S02]  /*41820*/  IMAD.MOV.U32 R29, RZ, RZ, R15 ;  /* 0x000000ffff1d7224 */ /* 0x000fc400078e000f */
[----:B------:R-:W-:Y:S01]  /*41830*/  IMAD.MOV.U32 R15, RZ, RZ, R3 ;  /* 0x000000ffff0f7224 */ /* 0x000fe200078e0003 */
[----:B------:R-:W-:Y:S04]  /*41840*/  STL.64 [R1+0x1b08], R26 ;  /* 0x001b081a01007387 */ /* 0x000fe80000100a00 */
[----:B------:R0:W-:Y:S04]  /*41850*/  STL.64 [R1+0x1b00], R24 ;  /* 0x001b001801007387 */ /* 0x0001e80000100a00 */
[----:B0-----:R-:W3:Y:S04]  /*41860*/  LDL.LU R24, [R1+0xa0] ;  /* 0x0000a00001187983 */ /* 0x001ee80000300800 */
[----:B------:R-:W3:Y:S04]  /*41870*/  LDL.LU R25, [R1+0xa4] ;  /* 0x0000a40001197983 */ /* 0x000ee80000300800 */
[----:B------:R-:W3:Y:S04]  /*41880*/  LDL.LU R26, [R1+0xa8] ;  /* 0x0000a800011a7983 */ /* 0x000ee80000300800 */
[----:B------:R-:W3:Y:S01]  /*41890*/  LDL.LU R27, [R1+0xac] ;  /* 0x0000ac00011b7983 */ /* 0x000ee20000300800 */
[----:B--2---:R-:W-:Y:S03]  /*418a0*/  HMMA.16816.F32.BF16 R20, R8, R20, R12 ;  /* 0x000000140814723c */ /* 0x004fe6000004180c */
[----:B------:R-:W2:-:S15]  /*418b0*/  LDL.LU.64 R12, [R1+0x1c50] ;  /* 0x001c5000010c7983 */ /* 0x000e9e0000300a00 */
[----:B------:R-:W-:Y:S01]  /*418c0*/  NOP ;  /* 0x0000000000007918 */ /* 0x000fe20000000000 */
[----:B------:R-:W-:Y:S04]  /*418d0*/  STL.64 [R1+0x1af8], R22 ;  /* 0x001af81601007387 */ /* 0x000fe80000100a00 */
[----:B------:R0:W-:Y:S04]  /*418e0*/  STL.64 [R1+0x1af0], R20 ;  /* 0x001af01401007387 */ /* 0x0001e80000100a00 */
[----:B0-----:R-:W2:Y:S04]  /*418f0*/  LDL.LU R20, [R1+0x60] ;  /* 0x0000600001147983 */ /* 0x001ea80000300800 */
[----:B------:R-:W2:Y:S04]  /*41900*/  LDL.LU R21, [R1+0x64] ;  /* 0x0000640001157983 */ /* 0x000ea80000300800 */
[----:B------:R-:W2:Y:S04]  /*41910*/  LDL.LU R22, [R1+0x68] ;  /* 0x0000680001167983 */ /* 0x000ea80000300800 */
[----:B------:R-:W2:Y:S02]  /*41920*/  LDL.LU R23, [R1+0x6c] ;  /* 0x00006c0001177983 */ /* 0x000ea40000300800 */
[----:B--2---:R-:W-:-:S15]  /*41930*/  HMMA.16816.F32.BF16 R12, R8, R12, R20 ;  /* 0x0000000c080c723c */ /* 0x004fde0000041814 */
[----:B------:R-:W-:-:S04]  /*41940*/  NOP ;  /* 0x0000000000007918 */ /* 0x000fc80000000000 */
[----:B------:R0:W-:Y:S04]  /*41950*/  STL.64 [R1+0x1ae8], R14 ;  /* 0x001ae80e01007387 */ /* 0x0001e80000100a00 */
[----:B------:R-:W-:Y:S04]  /*41960*/  STL.64 [R1+0x1ae0], R12 ;  /* 0x001ae00c01007387 */ /* 0x000fe80000100a00 */
[----:B0-----:R-:W2:Y:S04]  /*41970*/  LDL.LU R14, [R1+0x148] ;  /* 0x00014800010e7983 */ /* 0x001ea80000300800 */
[----:B------:R-:W2:Y:S01]  /*41980*/  LDL.LU R15, [R1+0x14c] ;  /* 0x00014c00010f7983 */ /* 0x000ea20000300800 */
[----:B------:R-:W-:-:S02]  /*41990*/  IMAD.MOV.U32 R6, RZ, RZ, R18 ;  /* 0x000000ffff067224 */ /* 0x000fc400078e0012 */
[----:B------:R-:W-:Y:S02]  /*419a0*/  IMAD.MOV.U32 R3, RZ, RZ, R19 ;  /* 0x000000ffff037224 */ /* 0x000fe400078e0013 */
[----:B---3--:R-:W-:Y:S01]  /*419b0*/  HMMA.16816.F32.BF16 R16, R8, R16, R24 ;  /* 0x000000100810723c */ /* 0x008fe20000041818 */
[----:B--2---:R-:W-:Y:S04]  /*419c0*/  STL.64 [R1+0x1bf8], R14 ;  /* 0x001bf80e01007387 */ /* 0x004fe80000100a00 */
[----:B------:R-:W2:Y:S04]  /*419d0*/  LDL.LU R26, [R1+0x128] ;  /* 0x00012800011a7983 */ /* 0x000ea80000300800 */
[----:B------:R-:W2:Y:S04]  /*419e0*/  LDL.LU R27, [R1+0x12c] ;  /* 0x00012c00011b7983 */ /* 0x000ea80000300800 */
[----:B--2---:R-:W-:Y:S04]  /*419f0*/  STL.64 [R1+0x1b28], R26 ;  /* 0x001b281a01007387 */ /* 0x004fe80000100a00 */
[----:B------:R-:W2:Y:S04]  /*41a00*/  LDL.LU R4, [R1+0x300] ;  /* 0x0003000001047983 */ /* 0x000ea80000300800 */
[----:B------:R-:W2:Y:S04]  /*41a10*/  LDL.LU R5, [R1+0x304] ;  /* 0x0003040001057983 */ /* 0x000ea80000300800 */
[----:B--2---:R0:W-:Y:S04]  /*41a20*/  STL.64 [R1+0x1b30], R4 ;  /* 0x001b300401007387 */ /* 0x0041e80000100a00 */
[----:B0-----:R-:W2:Y:S04]  /*41a30*/  LDL.LU R4, [R1+0x2e0] ;  /* 0x0002e00001047983 */ /* 0x001ea80000300800 */
[----:B------:R-:W2:Y:S01]  /*41a40*/  LDL.LU R5, [R1+0x2e4] ;  /* 0x0002e40001057983 */ /* 0x000ea20000300800 */
[----:B------:R-:W-:-:S02]  /*41a50*/  IMAD.MOV.U32 R25, RZ, RZ, R0 ;  /* 0x000000ffff197224 */ /* 0x000fc400078e0000 */
[----:B------:R-:W-:Y:S02]  /*41a60*/  IMAD.MOV.U32 R26, RZ, RZ, R2 ;  /* 0x000000ffff1a7224 */ /* 0x000fe400078e0002 */
[----:B------:R-:W-:Y:S01]  /*41a70*/  IMAD.MOV.U32 R27, RZ, RZ, R29 ;  /* 0x000000ffff1b7224 */ /* 0x000fe200078e001d */
[----:B--2---:R0:W-:Y:S04]  /*41a80*/  STL.64 [R1+0x1b48], R4 ;  /* 0x001b480401007387 */ /* 0x0041e80000100a00 */
[----:B------:R-:W2:Y:S04]  /*41a90*/  LDL.LU R24, [R1+0x10] ;  /* 0x0000100001187983 */ /* 0x000ea80000300800 */
[----:B------:R-:W3:Y:S04]  /*41aa0*/  LDL.LU R0, [R1+0x1c4c] ;  /* 0x001c4c0001007983 */ /* 0x000ee80000300800 */
[----:B------:R-:W4:Y:S04]  /*41ab0*/  LDL.LU R2, [R1+0x1c48] ;  /* 0x001c480001027983 */ /* 0x000f280000300800 */
[----:B------:R-:W2:Y:S04]  /*41ac0*/  LDL.LU R29, [R1+0x1c44] ;  /* 0x001c4400011d7983 */ /* 0x000ea80000300800 */
[----:B0-----:R-:W2:Y:S04]  /*41ad0*/  LDL.LU R4, [R1+0x2c0] ;  /* 0x0002c00001047983 */ /* 0x001ea80000300800 */
[----:B------:R-:W2:Y:S04]  /*41ae0*/  LDL.LU R5, [R1+0x2c4] ;  /* 0x0002c40001057983 */ /* 0x000ea80000300800 */
[----:B--2---:R-:W-:Y:S04]  /*41af0*/  STL.64 [R1+0x1b60], R4 ;  /* 0x001b600401007387 */ /* 0x004fe80000100a00 */
[----:B------:R-:W-:Y:S04]  /*41b00*/  STL.64 [R1+0x1b40], R26 ;  /* 0x001b401a01007387 */ /* 0x000fe80000100a00 */
[----:B------:R0:W-:Y:S04]  /*41b10*/  STL.64 [R1+0x1b38], R24 ;  /* 0x001b381801007387 */ /* 0x0001e80000100a00 */
[----:B0-----:R-:W2:Y:S04]  /*41b20*/  LDL.LU R24, [R1+0x20] ;  /* 0x0000200001187983 */ /* 0x001ea80000300800 */
[----:B------:R-:W2:Y:S04]  /*41b30*/  LDL.LU R25, [R1+0x24] ;  /* 0x0000240001197983 */ /* 0x000ea80000300800 */
[----:B------:R-:W2:Y:S04]  /*41b40*/  LDL.LU R26, [R1+0x28] ;  /* 0x00002800011a7983 */ /* 0x000ea80000300800 */
[----:B------:R-:W2:Y:S04]  /*41b50*/  LDL.LU R27, [R1+0x2c] ;  /* 0x00002c00011b7983 */ /* 0x000ea80000300800 */
[----:B------:R-:W2:Y:S04]  /*41b60*/  LDL.LU R4, [R1+0x2a0] ;  /* 0x0002a00001047983 */ /* 0x000ea80000300800 */
[----:B------:R-:W2:Y:S04]  /*41b70*/  LDL.LU R5, [R1+0x2a4] ;  /* 0x0002a40001057983 */ /* 0x000ea80000300800 */
[----:B--2---:R-:W-:Y:S04]  /*41b80*/  STL.64 [R1+0x1b78], R4 ;  /* 0x001b780401007387 */ /* 0x004fe80000100a00 */
[----:B------:R4:W-:Y:S04]  /*41b90*/  STL.64 [R1+0x1b58], R26 ;  /* 0x001b581a01007387 */ /* 0x0009e80000100a00 */
[----:B------:R0:W-:Y:S01]  /*41ba0*/  STL.64 [R1+0x1b50], R24 ;  /* 0x001b501801007387 */ /* 0x0001e20000100a00 */
[----:B----4-:R-:W-:-:S03]  /*41bb0*/  IMAD.MOV.U32 R26, RZ, RZ, R2 ;  /* 0x000000ffff1a7224 */ /* 0x010fc600078e0002 */
[----:B0-----:R-:W2:Y:S01]  /*41bc0*/  LDL.LU R24, [R1+0x70] ;  /* 0x0000700001187983 */ /* 0x001ea20000300800 */
[----:B------:R-:W-:-:S03]  /*41bd0*/  IMAD.MOV.U32 R25, RZ, RZ, R29 ;  /* 0x000000ffff197224 */ /* 0x000fc600078e001d */
[----:B------:R-:W4:Y:S04]  /*41be0*/  LDL.LU R29, [R1+0x1c40] ;  /* 0x001c4000011d7983 */ /* 0x000f280000300800 */
[----:B------:R-:W2:Y:S01]  /*41bf0*/  LDL.LU R2, [R1+0x1c3c] ;  /* 0x001c3c0001027983 */ /* 0x000ea20000300800 */
[----:B---3--:R-:W-:-:S03]  /*41c00*/  IMAD.MOV.U32 R27, RZ, RZ, R0 ;  /* 0x000000ffff1b7224 */ /* 0x008fc600078e0000 */
[----:B------:R-:W3:Y:S04]  /*41c10*/  LDL.LU R0, [R1+0x1c38] ;  /* 0x001c380001007983 */ /* 0x000ee80000300800 */
[----:B------:R-:W2:Y:S04]  /*41c20*/  LDL.LU R4, [R1+0x280] ;  /* 0x0002800001047983 */ /* 0x000ea80000300800 */
        /* <DEDUP_REMOVED lines=13> */
[----:B0-----:R-:W-:-:S03]  /*41d00*/  IMAD.MOV.U32 R26, RZ, RZ, R2 ;  /* 0x000000ffff1a7224 */ /* 0x001fc600078e0002 */
[----:B-1----:R-:W2:Y:S01]  /*41d10*/  LDL.LU R24, [R1+0x90] ;  /* 0x0000900001187983 */ /* 0x002ea20000300800 */
[----:B---3--:R-:W-:-:S03]  /*41d20*/  IMAD.MOV.U32 R25, RZ, RZ, R0 ;  /* 0x000000ffff197224 */ /* 0x008fc600078e0000 */
[----:B------:R-:W3:Y:S04]  /*41d30*/  LDL.LU R0, [R1+0x1c34] ;  /* 0x001c340001007983 */ /* 0x000ee80000300800 */
[----:B------:R-:W2:Y:S01]  /*41d40*/  LDL.LU R2, [R1+0x1c30] ;  /* 0x001c300001027983 */ /* 0x000ea20000300800 */
[----:B----4-:R-:W-:-:S03]  /*41d50*/  IMAD.MOV.U32 R27, RZ, RZ, R29 ;  /* 0x000000ffff1b7224 */ /* 0x010fc600078e001d */
[----:B------:R-:W4:Y:S04]  /*41d60*/  LDL.LU R29, [R1+0x1c2c] ;  /* 0x001c2c00011d7983 */ /* 0x000f280000300800 */
[----:B------:R-:W2:Y:S04]  /*41d70*/  LDL.LU R4, [R1+0x240] ;  /* 0x0002400001047983 */ /* 0x000ea80000300800 */
[----:B------:R-:W2:Y:S04]  /*41d80*/  LDL.LU R5, [R1+0x244] ;  /* 0x0002440001057983 */ /* 0x000ea80000300800 */
[----:B--2---:R0:W-:Y:S04]  /*41d90*/  STL.64 [R1+0x1bc0], R4 ;  /* 0x001bc00401007387 */ /* 0x0041e80000100a00 */
        /* <DEDUP_REMOVED lines=23> */
[----:B0-----:R-:W2:Y:S04]  /*41f10*/  LDL.LU R12, [R1+0xb0] ;  /* 0x0000b000010c7983 */ /* 0x001ea80000300800 */
[----:B------:R-:W2:Y:S04]  /*41f20*/  LDL.LU R13, [R1+0xb4] ;  /* 0x0000b400010d7983 */ /* 0x000ea80000300800 */
[----:B------:R-:W2:Y:S04]  /*41f30*/  LDL.LU R14, [R1+0xb8] ;  /* 0x0000b800010e7983 */ /* 0x000ea80000300800 */
[----:B------:R-:W2:Y:S04]  /*41f40*/  LDL.LU R15, [R1+0xbc] ;  /* 0x0000bc00010f7983 */ /* 0x000ea80000300800 */
[----:B------:R-:W-:Y:S04]  /*41f50*/  STL.64 [R1+0x1bb8], R26 ;  /* 0x001bb81a01007387 */ /* 0x000fe80000100a00 */
[----:B------:R0:W-:Y:S04]  /*41f60*/  STL.64 [R1+0x1bb0], R24 ;  /* 0x001bb01801007387 */ /* 0x0001e80000100a00 */
[----:B0-----:R-:W2:Y:S01]  /*41f70*/  LDL.LU R24, [R1+0xe0] ;  /* 0x0000e00001187983 */ /* 0x001ea20000300800 */
[----:B------:R-:W-:-:S02]  /*41f80*/  IMAD.MOV.U32 R26, RZ, RZ, R2 ;  /* 0x000000ffff1a7224 */ /* 0x000fc400078e0002 */
[----:B---3--:R-:W-:Y:S02]  /*41f90*/  IMAD.MOV.U32 R27, RZ, RZ, R0 ;  /* 0x000000ffff1b7224 */ /* 0x008fe400078e0000 */
[----:B----4-:R-:W-:Y:S02]  /*41fa0*/  IMAD.MOV.U32 R25, RZ, RZ, R29 ;  /* 0x000000ffff197224 */ /* 0x010fe400078e001d */
[----:B------:R-:W3:Y:S04]  /*41fb0*/  LDL.LU R29, [R1+0x1c28] ;  /* 0x001c2800011d7983 */ /* 0x000ee80000300800 */
[----:B------:R-:W4:Y:S04]  /*41fc0*/  LDL.LU R2, [R1+0x1c24] ;  /* 0x001c240001027983 */ /* 0x000f280000300800 */
[----:B------:R-:W3:Y:S04]  /*41fd0*/  LDL.LU R0, [R1+0x1c20] ;  /* 0x001c200001007983 */ /* 0x000ee80000300800 */
[----:B------:R-:W-:Y:S04]  /*41fe0*/  STL.64 [R1+0x1bd0], R26 ;  /* 0x001bd01a01007387 */ /* 0x000fe80000100a00 */
[----:B--2---:R0:W-:Y:S04]  /*41ff0*/  STL.64 [R1+0x1bc8], R24 ;  /* 0x001bc81801007387 */ /* 0x0041e80000100a00 */
[----:B0-----:R-:W2:Y:S04]  /*42000*/  LDL.LU R24, [R1+0xf0] ;  /* 0x0000f00001187983 */ /* 0x001ea80000300800 */
[----:B------:R-:W2:Y:S04]  /*42010*/  LDL.LU R25, [R1+0xf4] ;  /* 0x0000f40001197983 */ /* 0x000ea80000300800 */
[----:B------:R-:W2:Y:S04]  /*42020*/  LDL.LU R26, [R1+0xf8] ;  /* 0x0000f800011a7983 */ /* 0x000ea80000300800 */
[----:B------:R-:W2:Y:S04]  /*42030*/  LDL.LU R27, [R1+0xfc] ;  /* 0x0000fc00011b7983 */ /* 0x000ea80000300800 */
[----:B--2---:R4:W-:Y:S04]  /*42040*/  STL.64 [R1+0x1be8], R26 ;  /* 0x001be81a01007387 */ /* 0x0049e80000100a00 */
[----:B------:R0:W-:Y:S01]  /*42050*/  STL.64 [R1+0x1be0], R24 ;  /* 0x001be01801007387 */ /* 0x0001e20000100a00 */
[----:B----4-:R-:W-:-:S03]  /*42060*/  IMAD.MOV.U32 R26, RZ, RZ, R2 ;  /* 0x000000ffff1a7224 */ /* 0x010fc600078e0002 */
[----:B0-----:R-:W2:Y:S01]  /*42070*/  LDL.LU R24, [R1+0x100] ;  /* 0x0001000001187983 */ /* 0x001ea20000300800 */
[----:B---3--:R-:W-:-:S03]  /*42080*/  IMAD.MOV.U32 R25, RZ, RZ, R0 ;  /* 0x000000ffff197224 */ /* 0x008fc600078e0000 */
[----:B------:R-:W3:Y:S04]  /*42090*/  LDL.LU R0, [R1+0x1c1c] ;  /* 0x001c1c0001007983 */ /* 0x000ee80000300800 */
[----:B------:R-:W4:Y:S04]  /*420a0*/  LDL.LU R2, [R1+0x1c18] ;  /* 0x001c180001027983 */ /* 0x000f280000300800 */
[----:B------:R-:W2:Y:S04]  /*420b0*/  LDL.LU R22, [R1+0x138] ;  /* 0x0001380001167983 */ /* 0x000ea80000300800 */
[----:B------:R-:W2:Y:S01]  /*420c0*/  LDL.LU R23, [R1+0x13c] ;  /* 0x00013c0001177983 */ /* 0x000ea20000300800 */
[----:B------:R-:W-:-:S03]  /*420d0*/  IMAD.MOV.U32 R21, RZ, RZ, R7 ;  /* 0x000000ffff157224 */ /* 0x000fc600078e0007 */
[----:B--2---:R0:W-:Y:S02]  /*420e0*/  STL.64 [R1+0x1b10], R22 ;  /* 0x001b101601007387 */ /* 0x0041e40000100a00 */
[----:B0-----:R-:W-:Y:S02]  /*420f0*/  IMAD.MOV.U32 R22, RZ, RZ, R6 ;  /* 0x000000ffff167224 */ /* 0x001fe400078e0006 */
[----:B------:R-:W-:Y:S01]  /*42100*/  HMMA.16816.F32.BF16 R4, R8, R4, R12 ;  /* 0x000000040804723c */ /* 0x000fe2000004180c */
[----:B------:R-:W-:Y:S04]  /*42110*/  STL.64 [R1+0x1ad8], R18 ;  /* 0x001ad81201007387 */ /* 0x000fe80000100a00 */
[----:B------:R-:W-:Y:S04]  /*42120*/  STL.64 [R1+0x1ad0], R16 ;  /* 0x001ad01001007387 */ /* 0x000fe80000100a00 */
[----:B------:R-:W2:Y:S04]  /*42130*/  LDL.LU.64 R14, [R1+0x1c10] ;  /* 0x001c1000010e7983 */ /* 0x000ea80000300a00 */
[----:B------:R-:W2:Y:S06]  /*42140*/  LDL.LU.64 R12, [R1+0x1c08] ;  /* 0x001c0800010c7983 */ /* 0x000eac0000300a00 */
[----:B------:R0:W-:Y:S04]  /*42150*/  STL.64 [R1+0x30], R4 ;  /* 0x0000300401007387 */ /* 0x0001e80000100a00 */
[----:B------:R2:W-:Y:S04]  /*42160*/  STL [R1+0x3c], R7 ;  /* 0x00003c0701007387 */ /* 0x0005e80000100800 */
[----:B0-----:R-:W2:Y:S01]  /*42170*/  LDL.LU.64 R4, [R1+0x1c00] ;  /* 0x001c000001047983 */ /* 0x001ea20000300a00 */
[----:B---3--:R-:W-:-:S02]  /*42180*/  IMAD.MOV.U32 R19, RZ, RZ, R0 ;  /* 0x000000ffff137224 */ /* 0x008fc400078e0000 */
[----:B------:R-:W-:Y:S02]  /*42190*/  IMAD.MOV.U32 R0, RZ, RZ, R6 ;  /* 0x000000ffff007224 */ /* 0x000fe400078e0006 */
[----:B--2---:R-:W-:Y:S01]  /*421a0*/  HMMA.16816.F32.BF16 R4, R8, R4, R12 ;  /* 0x000000040804723c */ /* 0x004fe2000004180c */
[----:B------:R-:W2:-:S15]  /*421b0*/  LDL.LU.64 R14, [R1+0x1bf8] ;  /* 0x001bf800010e7983 */ /* 0x000e9e0000300a00 */
[----:B------:R-:W-:-:S03]  /*421c0*/  NOP ;  /* 0x0000000000007918 */ /* 0x000fc60000000000 */
[----:B------:R-:W-:Y:S02]  /*421d0*/  IMAD.MOV.U32 R17, RZ, RZ, R4 ;  /* 0x000000ffff117224 */ /* 0x000fe400078e0004 */
[----:B------:R-:W-:Y:S02]  /*421e0*/  IMAD.MOV.U32 R16, RZ, RZ, R5 ;  /* 0x000000ffff107224 */ /* 0x000fe400078e0005 */
[----:B------:R-:W3:Y:S01]  /*421f0*/  LDL.LU.64 R4, [R1+0x1bf0] ;  /* 0x001bf00001047983 */ /* 0x000ee20000300a00 */
[----:B------:R-:W-:Y:S02]  /*42200*/  IMAD.MOV.U32 R27, RZ, RZ, R29 ;  /* 0x000000ffff1b7224 */ /* 0x000fe400078e001d */
[----:B------:R-:W-:Y:S02]  /*42210*/  IMAD.MOV.U32 R13, RZ, RZ, R6 ;  /* 0x000000ffff0d7224 */ /* 0x000fe400078e0006 */
[----:B------:R-:W-:Y:S02]  /*42220*/  IMAD.MOV.U32 R12, RZ, RZ, R7 ;  /* 0x000000ffff0c7224 */ /* 0x000fe400078e0007 */
[----:B------:R-:W-:Y:S01]  /*42230*/  IMAD.MOV.U32 R20, RZ, RZ, R28 ;  /* 0x000000ffff147224 */ /* 0x000fe200078e001c */
[----:B---3--:R-:W-:Y:S01]  /*42240*/  HMMA.16816.F32.BF16 R4, R8, R4, R24 ;  /* 0x000000040804723c */ /* 0x008fe20000041818 */
[----:B------:R-:W3:Y:S04]  /*42250*/  LDL.LU.64 R26, [R1+0x1be8] ;  /* 0x001be800011a7983 */ /* 0x000ee80000300a00 */
[----:B------:R-:W3:-:S14]  /*42260*/  LDL.LU.64 R24, [R1+0x1be0] ;  /* 0x001be00001187983 */ /* 0x000edc0000300a00 */
[----:B------:R-:W-:Y:S02]  /*42270*/  IMAD.MOV.U32 R29, RZ, RZ, R4 ;  /* 0x000000ffff1d7224 */ /* 0x000fe400078e0004 */
[----:B------:R-:W-:Y:S02]  /*42280*/  IMAD.MOV.U32 R28, RZ, RZ, R5 ;  /* 0x000000ffff1c7224 */ /* 0x000fe400078e0005 */
[----:B------:R-:W3:Y:S01]  /*42290*/  LDL.LU.64 R4, [R1+0x1bd8] ;  /* 0x001bd80001047983 */ /* 0x000ee20000300a00 */
[----:B------:R-:W-:Y:S02]  /*422a0*/  IMAD.MOV.U32 R23, RZ, RZ, R3 ;  /* 0x000000ffff177224 */ /* 0x000fe400078e0003 */
[----:B----4-:R-:W-:Y:S02]  /*422b0*/  IMAD.MOV.U32 R18, RZ, RZ, R2 ;  /* 0x000000ffff127224 */ /* 0x010fe400078e0002 */
[----:B------:R-:W-:Y:S02]  /*422c0*/  IMAD.MOV.U32 R3, RZ, RZ, R6 ;  /* 0x000000ffff037224 */ /* 0x000fe400078e0006 */
[----:B------:R-:W-:-:S02]  /*422d0*/  IMAD.MOV.U32 R2, RZ, RZ, R7 ;  /* 0x000000ffff027224 */ /* 0x000fc400078e0007 */
[----:B---3--:R-:W-:Y:S01]  /*422e0*/  HMMA.16816.F32.BF16 R4, R8, R4, R24 ;  /* 0x000000040804723c */ /* 0x008fe20000041818 */
[----:B------:R-:W3:Y:S04]  /*422f0*/  LDL.LU.64 R26, [R1+0x1bd0] ;  /* 0x001bd000011a7983 */ /* 0x000ee80000300a00 */
[----:B------:R-:W3:-:S14]  /*42300*/  LDL.LU.64 R24, [R1+0x1bc8] ;  /* 0x001bc80001187983 */ /* 0x000edc0000300a00 */
        /* <DEDUP_REMOVED lines=41> */
[----:B-1----:R-:W3:Y:S04]  /*425a0*/  LDL.LU.64 R6, [R1+0x1b20] ;  /* 0x001b200001067983 */ /* 0x002ee80000300a00 */
[----:B------:R-:W3:Y:S09]  /*425b0*/  LDL.LU.64 R4, [R1+0x1b18] ;  /* 0x001b180001047983 */ /* 0x000ef20000300a00 */
[----:B------:R-:W-:Y:S04]  /*425c0*/  STL.64 [R1+0x80], R8 ;  /* 0x0000800801007387 */ /* 0x000fe80000100a00 */
[----:B------:R0:W-:Y:S04]  /*425d0*/  STL.64 [R1+0x88], R10 ;  /* 0x0000880a01007387 */ /* 0x0001e80000100a00 */
[----:B0-----:R-:W4:Y:S04]  /*425e0*/  LDL.LU R10, [R1+0x188] ;  /* 0x00018800010a7983 */ /* 0x001f280000300800 */
[----:B------:R-:W4:Y:S01]  /*425f0*/  LDL.LU R11, [R1+0x18c] ;  /* 0x00018c00010b7983 */ /* 0x000f220000300800 */
[C---:B---3--:R-:W-:Y:S03]  /*42600*/  HMMA.16816.F32.BF16 R24, R4.reuse, R26, R20 ;  /* 0x0000001a0418723c */ /* 0x048fe60000041814 */
[----:B----4-:R0:W-:Y:S04]  /*42610*/  STL.64 [R1+0x1ac8], R10 ;  /* 0x001ac80a01007387 */ /* 0x0101e80000100a00 */
[----:B0-----:R-:W3:Y:S04]  /*42620*/  LDL.LU R10, [R1+0x168] ;  /* 0x00016800010a7983 */ /* 0x001ee80000300800 */
[----:B------:R-:W3:Y:S04]  /*42630*/  LDL.LU R11, [R1+0x16c] ;  /* 0x00016c00010b7983 */ /* 0x000ee80000300800 */
[----:B------:R-:W4:Y:S04]  /*42640*/  LDL.LU.64 R22, [R1+0x1b10] ;  /* 0x001b100001167983 */ /* 0x000f280000300a00 */
[----:B------:R-:W-:Y:S04]  /*42650*/  STL.64 [R1+0x70], R24 ;  /* 0x0000701801007387 */ /* 0x000fe80000100a00 */
[----:B------:R0:W-:Y:S04]  /*42660*/  STL.64 [R1+0x78], R26 ;  /* 0x0000781a01007387 */ /* 0x0001e80000100a00 */
[----:B0-----:R-:W4:Y:S04]  /*42670*/  LDL.LU.64 R26, [R1+0x1b08] ;  /* 0x001b0800011a7983 */ /* 0x001f280000300a00 */
[----:B------:R-:W4:Y:S02]  /*42680*/  LDL.LU.64 R24, [R1+0x1b00] ;  /* 0x001b000001187983 */ /* 0x000f240000300a00 */
[----:B----4-:R-:W-:Y:S02]  /*42690*/  HMMA.16816.F32.BF16 R24, R4, R22, R24 ;  /* 0x000000160418723c */ /* 0x010fe40000041818 */
[----:B------:R-:W2:Y:S04]  /*426a0*/  LDL.LU.64 R22, [R1+0x1af8] ;  /* 0x001af80001167983 */ /* 0x000ea80000300a00 */
[----:B------:R-:W2:-:S13]  /*426b0*/  LDL.LU.64 R20, [R1+0x1af0] ;  /* 0x001af00001147983 */ /* 0x000e9a0000300a00 */
[----:B------:R-:W-:Y:S04]  /*426c0*/  STL.64 [R1+0x50], R24 ;  /* 0x0000501801007387 */ /* 0x000fe80000100a00 */
[----:B------:R0:W-:Y:S02]  /*426d0*/  STL.64 [R1+0x58], R26 ;  /* 0x0000581a01007387 */ /* 0x0001e40000100a00 */
[----:B0-----:R-:W-:Y:S02]  /*426e0*/  IMAD.MOV.U32 R26, RZ, RZ, R13 ;  /* 0x000000ffff1a7224 */ /* 0x001fe400078e000d */
[----:B------:R-:W-:Y:S01]  /*426f0*/  IMAD.MOV.U32 R27, RZ, RZ, R12 ;  /* 0x000000ffff1b7224 */ /* 0x000fe200078e000c */
[----:B--2---:R-:W-:Y:S01]  /*42700*/  HMMA.16816.F32.BF16 R20, R4, R14, R20 ;  /* 0x0000000e0414723c */ /* 0x004fe20000041814 */
[----:B------:R-:W2:Y:S04]  /*42710*/  LDL.LU.64 R14, [R1+0x1ae8] ;  /* 0x001ae800010e7983 */ /* 0x000ea80000300a00 */
[----:B------:R-:W2:Y:S01]  /*42720*/  LDL.LU.64 R12, [R1+0x1ae0] ;  /* 0x001ae000010c7983 */ /* 0x000ea20000300a00 */
[----:B------:R-:W-:-:S02]  /*42730*/  IMAD.MOV.U32 R24, RZ, RZ, R17 ;  /* 0x000000ffff187224 */ /* 0x000fc400078e0011 */
[----:B------:R-:W-:-:S11]  /*42740*/  IMAD.MOV.U32 R25, RZ, RZ, R16 ;  /* 0x000000ffff197224 */ /* 0x000fd600078e0010 */
[----:B------:R-:W-:Y:S04]  /*42750*/  STL.64 [R1+0x40], R20 ;  /* 0x0000401401007387 */ /* 0x000fe80000100a00 */
[----:B------:R0:W-:Y:S04]  /*42760*/  STL.64 [R1+0x48], R22 ;  /* 0x0000481601007387 */ /* 0x0001e80000100a00 */
[----:B0-----:R-:W4:Y:S01]  /*42770*/  LDL R23, [R1+0x51c] ;  /* 0x00051c0001177983 */ /* 0x001f220000100800 */
[----:B--2---:R-:W-:Y:S03]  /*42780*/  HMMA.16816.F32.BF16 R12, R4, R18, R12 ;  /* 0x00000012040c723c */ /* 0x004fe6000004180c */
[----:B------:R-:W3:Y:S04]  /*42790*/  LDL.LU.64 R18, [R1+0x1ad8] ;  /* 0x001ad80001127983 */ /* 0x000ee80000300a00 */
[----:B------:R-:W3:-:S12]  /*427a0*/  LDL.LU.64 R16, [R1+0x1ad0] ;  /* 0x001ad00001107983 */ /* 0x000ed80000300a00 */
[----:B------:R-:W-:Y:S04]  /*427b0*/  STL.64 [R1+0x20], R12 ;  /* 0x0000200c01007387 */ /* 0x000fe80000100a00 */
[----:B------:R0:W-:Y:S04]  /*427c0*/  STL.64 [R1+0x28], R14 ;  /* 0x0000280e01007387 */ /* 0x0001e80000100a00 */
[----:B0-----:R-:W2:Y:S04]  /*427d0*/  LDL.LU R14, [R1+0x178] ;  /* 0x00017800010e7983 */ /* 0x001ea80000300800 */
[----:B------:R-:W2:Y:S01]  /*427e0*/  LDL.LU R15, [R1+0x17c] ;  /* 0x00017c00010f7983 */ /* 0x000ea20000300800 */
[----:B---3--:R-:W-:Y:S03]  /*427f0*/  HMMA.16816.F32.BF16 R16, R4, R10, R16 ;  /* 0x0000000a0410723c */ /* 0x008fe60000041810 */
[----:B------:R-:W3:-:S15]  /*42800*/  LDL.LU.64 R10, [R1+0x1ac8] ;  /* 0x001ac800010a7983 */ /* 0x000ede0000300a00 */
[----:B------:R-:W-:Y:S01]  /*42810*/  NOP ;  /* 0x0000000000007918 */ /* 0x000fe20000000000 */
[----:B------:R0:W-:Y:S04]  /*42820*/  STL.64 [R1+0x10], R16 ;  /* 0x0000101001007387 */ /* 0x0001e80000100a00 */
[----:B------:R1:W-:Y:S04]  /*42830*/  STL.64 [R1+0x18], R18 ;  /* 0x0000181201007387 */ /* 0x0003e80000100a00 */
[----:B0-----:R-:W2:Y:S04]  /*42840*/  LDL.LU R16, [R1+0x30] ;  /* 0x0000300001107983 */ /* 0x001ea80000300800 */
[----:B------:R-:W2:Y:S01]  /*42850*/  LDL.LU R17, [R1+0x34] ;  /* 0x0000340001117983 */ /* 0x000ea20000300800 */
[----:B-1----:R-:W-:-:S03]  /*42860*/  IMAD.MOV.U32 R18, RZ, RZ, R0 ;  /* 0x000000ffff127224 */ /* 0x002fc600078e0000 */
[----:B------:R-:W2:Y:S04]  /*42870*/  LDL.LU R0, [R1+0x1ac0] ;  /* 0x001ac00001007983 */ /* 0x000ea80000300800 */
[----:B------:R-:W2:Y:S01]  /*42880*/  LDL.LU R19, [R1+0x3c] ;  /* 0x00003c0001137983 */ /* 0x000ea20000300800 */
[C---:B---3--:R-:W-:Y:S03]  /*42890*/  HMMA.16816.F32.BF16 R24, R4.reuse, R10, R24 ;  /* 0x0000000a0418723c */ /* 0x048fe60000041818 */
[----:B----4-:R-:W0:Y:S05]  /*428a0*/  LDSM.16.MT88.4 R8, [R23+0x10c00] ;  /* 0x010c00001708783b */ /* 0x010e2a0000004200 */
[----:B--2---:R-:W-:Y:S11]  /*428b0*/  HMMA.16816.F32.BF16 R12, R4, R14, R16 ;  /* 0x0000000e040c723c */ /* 0x004ff60000041810 */
[----:B------:R-:W-:Y:S04]  /*428c0*/  STL.64 [R1+0x1a00], R26 ;  /* 0x001a001a01007387 */ /* 0x000fe80000100a00 */
[----:B------:R-:W-:Y:S04]  /*428d0*/  LDSM.16.M88.4 R16, [R0+UR5+0x1080] ;  /* 0x001080050010783b */ /* 0x000fe80008000200 */
[----:B------:R-:W-:Y:S04]  /*428e0*/  STL.64 [R1], R12 ;  /* 0x0000000c01007387 */ /* 0x000fe80000100a00 */
[----:B------:R1:W-:Y:S04]  /*428f0*/  STL.64 [R1+0x8], R14 ;  /* 0x0000080e01007387 */ /* 0x0003e80000100a00 */
[----:B------:R-:W-:Y:S04]  /*42900*/  STL.64 [R1+0x19f8], R24 ;  /* 0x0019f81801007387 */ /* 0x000fe80000100a00 */
[----:B------:R-:W2:Y:S04]  /*42910*/  LDSM.16.M88.4 R24, [R0+UR5+0x80] ;  /* 0x000080050018783b */ /* 0x000ea80008000200 */
[----:B0-----:R-:W-:Y:S04]  /*42920*/  STL [R1+0x1a4c], R10 ;  /* 0x001a4c0a01007387 */ /* 0x001fe80000100800 */
[----:B------:R-:W-:Y:S04]  /*42930*/  STL [R1+0x1a48], R11 ;  /* 0x001a480b01007387 */ /* 0x000fe80000100800 */
[----:B-1----:R-:W3:Y:S04]  /*42940*/  LDL.LU R14, [R1+0x228] ;  /* 0x00022800010e7983 */ /* 0x002ee80000300800 */
[----:B--2---:R-:W-:Y:S04]  /*42950*/  STL.64 [R1+0x210], R24 ;  /* 0x0002101801007387 */ /* 0x004fe80000100a00 */
[----:B------:R-:W-:Y:S04]  /*42960*/  STL.64 [R1+0x218], R26 ;  /* 0x0002181a01007387 */ /* 0x000fe80000100a00 */
[----:B------:R-:W0:Y:S04]  /*42970*/  LDSM.16.M88.4 R24, [R0+UR5+0x2080] ;  /* 0x002080050018783b */ /* 0x000e280008000200 */
[----:B------:R-:W-:Y:S04]  /*42980*/  STL.64 [R1+0x200], R16 ;  /* 0x0002001001007387 */ /* 0x000fe80000100a00 */
[----:B------:R-:W-:Y:S04]  /*42990*/  STL.64 [R1+0x208], R18 ;  /* 0x0002081201007387 */ /* 0x000fe80000100a00 */
[----:B------:R-:W3:Y:S04]  /*429a0*/  LDL.LU R15, [R1+0x22c] ;  /* 0x00022c00010f7983 */ /* 0x000ee80000300800 */
[----:B0-----:R-:W-:Y:S04]  /*429b0*/  STL.64 [R1+0x1f0], R24 ;  /* 0x0001f01801007387 */ /* 0x001fe80000100a00 */
[----:B------:R-:W-:Y:S04]  /*429c0*/  STL.64 [R1+0x1f8], R26 ;  /* 0x0001f81a01007387 */ /* 0x000fe80000100a00 */
[----:B------:R-:W0:Y:S04]  /*429d0*/  LDSM.16.M88.4 R24, [R0+UR5+0x3080] ;  /* 0x003080050018783b */ /* 0x000e280008000200 */
[----:B0-----:R-:W-:Y:S04]  /*429e0*/  STL.64 [R1+0x1e0], R24 ;  /* 0x0001e01801007387 */ /* 0x001fe80000100a00 */
[----:B------:R-:W-:Y:S04]  /*429f0*/  STL.64 [R1+0x1e8], R26 ;  /* 0x0001e81a01007387 */ /* 0x000fe80000100a00 */
[----:B------:R-:W0:Y:S02]  /*42a00*/  LDSM.16.M88.4 R24, [R0+UR5+0x4080] ;  /* 0x004080050018783b */ /* 0x000e240008000200 */
[----:B0-----:R-:W-:-:S02]  /*42a10*/  IMAD.MOV.U32 R10, RZ, RZ, R24 ;  /* 0x000000ffff0a7224 */ /* 0x001fc400078e0018 */
[----:B------:R-:W-:Y:S01]  /*42a20*/  IMAD.MOV.U32 R11, RZ, RZ, R25 ;  /* 0x000000ffff0b7224 */ /* 0x000fe200078e0019 */
[----:B------:R-:W-:Y:S04]  /*42a30*/  STL.64 [R1+0x1d8], R26 ;  /* 0x0001d81a01007387 */ /* 0x000fe80000100a00 */
[----:B------:R-:W-:Y:S04]  /*42a40*/  LDSM.16.M88.4 R24, [R0+UR5+0x5080] ;  /* 0x005080050018783b */ /* 0x000fe80008000200 */
[----:B------:R-:W-:Y:S04]  /*42a50*/  STL.64 [R1+0x1a58], R10 ;  /* 0x001a580a01007387 */ /* 0x000fe80000100a00 */
        /* <DEDUP_REMOVED lines=8> */
[----:B------:R-:W-:Y:S04]  /*42ae0*/  STL.64 [R1+0x1c8], R26 ;  /* 0x0001c81a01007387 */ /* 0x000fe80000100a00 */
[----:B------:R-:W-:Y:S04]  /*42af0*/  STL.64 [R1+0x1a08], R24 ;  /* 0x001a081801007387 */ /* 0x000fe80000100a00 */
[----:B------:R-:W1:Y:S04]  /*42b00*/  LDSM.16.M88.4 R24, [R0+UR5+0x9080] ;  /* 0x009080050018783b */ /* 0x000e680008000200 */
[----:B0-----:R-:W-:Y:S04]  /*42b10*/  STL.64 [R1+0x190], R8 ;  /* 0x0001900801007387 */ /* 0x001fe80000100a00 */
[----:B------:R-:W-:Y:S04]  /*42b20*/  STL.64 [R1+0x198], R10 ;  /* 0x0001980a01007387 */ /* 0x000fe80000100a00 */
[----:B------:R-:W0:Y:S04]  /*42b30*/  LDSM.16.M88.4 R8, [R0+UR5+0xa080] ;  /* 0x00a080050008783b */ /* 0x000e280008000200 */
[----:B-1----:R-:W-:Y:S04]  /*42b40*/  STL.64 [R1+0x180], R24 ;  /* 0x0001801801007387 */ /* 0x002fe80000100a00 */
[----:B------:R-:W-:Y:S04]  /*42b50*/  STL.64 [R1+0x188], R26 ;  /* 0x0001881a01007387 */ /* 0x000fe80000100a00 */
[----:B------:R-:W-:Y:S04]  /*42b60*/  LDSM.16.M88.4 R24, [R0+UR5+0xb080] ;  /* 0x00b080050018783b */ /* 0x000fe80008000200 */
[----:B0-----:R-:W-:Y:S04]  /*42b70*/  STL.64 [R1+0x170], R8 ;  /* 0x0001700801007387 */ /* 0x001fe80000100a00 */
[----:B------:R-:W-:Y:S04]  /*42b80*/  STL.64 [R1+0x178], R10 ;  /* 0x0001780a01007387 */ /* 0x000fe80000100a00 */
[----:B------:R-:W0:Y:S01]  /*42b90*/  LDSM.16.M88.4 R8, [R0+UR5+0xc080] ;  /* 0x00c080050008783b */ /* 0x000e220008000200 */
[----:B------:R-:W-:-:S03]  /*42ba0*/  IMAD.MOV.U32 R18, RZ, RZ, R3 ;  /* 0x000000ffff127224 */ /* 0x000fc600078e0003 */
[----:B0-----:R-:W-:Y:S04]  /*42bb0*/  STL.64 [R1+0x150], R8 ;  /* 0x0001500801007387 */ /* 0x001fe80000100a00 */
[----:B------:R-:W-:Y:S04]  /*42bc0*/  STL.64 [R1+0x160], R24 ;  /* 0x0001601801007387 */ /* 0x000fe80000100a00 */
[----:B------:R-:W-:Y:S04]  /*42bd0*/  STL.64 [R1+0x168], R26 ;  /* 0x0001681a01007387 */ /* 0x000fe80000100a00 */
[----:B------:R-:W0:Y:S04]  /*42be0*/  LDSM.16.M88.4 R24, [R0+UR5+0xd080] ;  /* 0x00d080050018783b */ /* 0x000e280008000200 */
[----:B------:R-:W-:Y:S01]  /*42bf0*/  STL [R1+0x158], R10 ;  /* 0x0001580a01007387 */ /* 0x000fe20000100800 */
[----:B------:R-:W-:-:S03]  /*42c00*/  IMAD.MOV.U32 R3, RZ, RZ, R11 ;  /* 0x000000ffff037224 */ /* 0x000fc600078e000b */
[----:B------:R-:W1:Y:S01]  /*42c10*/  LDSM.16.M88.4 R8, [R0+UR5+0xe080] ;  /* 0x00e080050008783b */ /* 0x000e620008000200 */
[----:B------:R-:W-:Y:S02]  /*42c20*/  IMAD.MOV.U32 R16, RZ, RZ, R29 ;  /* 0x000000ffff107224 */ /* 0x000fe400078e001d */
[----:B------:R-:W-:Y:S01]  /*42c30*/  IMAD.MOV.U32 R19, RZ, RZ, R2 ;  /* 0x000000ffff137224 */ /* 0x000fe200078e0002 */
[----:B------:R-:W-:Y:S01]  /*42c40*/  STL [R1+0x192c], R3 ;  /* 0x00192c0301007387 */ /* 0x000fe20000100800 */
[----:B------:R-:W-:-:S03]  /*42c50*/  IMAD.MOV.U32 R17, RZ, RZ, R28 ;  /* 0x000000ffff117224 */ /* 0x000fc600078e001c */
[----:B0-----:R-:W-:Y:S04]  /*42c60*/  STL.64 [R1+0x140], R24 ;  /* 0x0001401801007387 */ /* 0x001fe80000100a00 */
[----:B------:R-:W-:Y:S01]  /*42c70*/  STL.64 [R1+0x148], R26 ;  /* 0x0001481a01007387 */ /* 0x000fe20000100a00 */
[----:B-1----:R-:W-:-:S03]  /*42c80*/  IMAD.MOV.U32 R29, RZ, RZ, R10 ;  /* 0x000000ffff1d7224 */ /* 0x002fc600078e000a */
[----:B------:R-:W-:Y:S01]  /*42c90*/  STL.64 [R1+0x130], R8 ;  /* 0x0001300801007387 */ /* 0x000fe20000100a00 */
[----:B------:R-:W-:-:S03]  /*42ca0*/  IMAD.MOV.U32 R2, RZ, RZ, R11 ;  /* 0x000000ffff027224 */ /* 0x000fc600078e000b */
[----:B------:R-:W0:Y:S01]  /*42cb0*/  LDSM.16.M88.4 R8, [R0+UR5+0xf080] ;  /* 0x00f080050008783b */ /* 0x000e220008000200 */
[----:B---3--:R-:W-:Y:S03]  /*42cc0*/  HMMA.16816.F32.BF16 R12, R4, R14, R16 ;  /* 0x0000000e040c723c */ /* 0x008fe60000041810 */
[----:B------:R-:W-:Y:S04]  /*42cd0*/  STL [R1+0x1930], R2 ;  /* 0x0019300201007387 */ /* 0x000fe80000100800 */
[----:B------:R-:W-:Y:S04]  /*42ce0*/  STL [R1+0x1928], R29 ;  /* 0x0019281d01007387 */ /* 0x000fe80000100800 */
[----:B------:R-:W1:Y:S01]  /*42cf0*/  LDSM.16.MT88.4 R16, [R23+0x10e00] ;  /* 0x010e00001710783b */ /* 0x000e620000004200 */
[----:B0-----:R-:W-:-:S02]  /*42d00*/  IMAD.MOV.U32 R28, RZ, RZ, R11 ;  /* 0x000000ffff1c7224 */ /* 0x001fc400078e000b */
[----:B------:R-:W-:Y:S01]  /*42d10*/  IMAD.MOV.U32 R0, RZ, RZ, R10 ;  /* 0x000000ffff007224 */ /* 0x000fe200078e000a */
[----:B------:R-:W-:Y:S04]  /*42d20*/  STL.64 [R1+0x120], R8 ;  /* 0x0001200801007387 */ /* 0x000fe80000100a00 */
[----:B------:R-:W-:Y:S04]  /*42d30*/  STL [R1+0x1938], R28 ;  /* 0x0019381c01007387 */ /* 0x000fe80000100800 */
[----:B------:R-:W-:Y:S04]  /*42d40*/  STL [R1+0x1934], R0 ;  /* 0x0019340001007387 */ /* 0x000fe80000100800 */
[----:B------:R-:W-:Y:S04]  /*42d50*/  STL.64 [R1+0x1a18], R14 ;  /* 0x001a180e01007387 */ /* 0x000fe80000100a00 */
[----:B------:R-:W-:Y:S04]  /*42d60*/  STL.64 [R1+0x1a10], R12 ;  /* 0x001a100c01007387 */ /* 0x000fe80000100a00 */
[----:B------:R-:W2:Y:S04]  /*42d70*/  LDL.LU R26, [R1+0x308] ;  /* 0x00030800011a7983 */ /* 0x000ea80000300800 */
[----:B------:R-:W2:Y:S04]  /*42d80*/  LDL.LU R27, [R1+0x30c] ;  /* 0x00030c00011b7983 */ /* 0x000ea80000300800 */
[----:B--2---:R0:W-:Y:S04]  /*42d90*/  STL.64 [R1+0x1a60], R26 ;  /* 0x001a601a01007387 */ /* 0x0041e80000100a00 */
[----:B------:R-:W2:Y:S04]  /*42da0*/  LDL.LU R24, [R1+0xa0] ;  /* 0x0000a00001187983 */ /* 0x000ea80000300800 */
[----:B------:R-:W2:Y:S04]  /*42db0*/  LDL.LU R25, [R1+0xa4] ;  /* 0x0000a40001197983 */ /* 0x000ea80000300800 */
[----:B0-----:R-:W3:Y:S04]  /*42dc0*/  LDL.LU R26, [R1+0xa8] ;  /* 0x0000a800011a7983 */ /* 0x001ee80000300800 */
[----:B------:R-:W3:Y:S04]  /*42dd0*/  LDL.LU R27, [R1+0xac] ;  /* 0x0000ac00011b7983 */ /* 0x000ee80000300800 */
[----:B---3--:R0:W-:Y:S04]  /*42de0*/  STL.64 [R1+0x1a70], R26 ;  /* 0x001a701a01007387 */ /* 0x0081e80000100a00 */
[----:B--2---:R-:W-:Y:S04]  /*42df0*/  STL.64 [R1+0x1a68], R24 ;  /* 0x001a681801007387 */ /* 0x004fe80000100a00 */
[----:B0-----:R-:W2:Y:S04]  /*42e00*/  LDL.LU R26, [R1+0x2a8] ;  /* 0x0002a800011a7983 */ /* 0x001ea80000300800 */
[----:B------:R-:W2:Y:S04]  /*42e10*/  LDL.LU R27, [R1+0x2ac] ;  /* 0x0002ac00011b7983 */ /* 0x000ea80000300800 */
[----:B--2---:R0:W-:Y:S04]  /*42e20*/  STL.64 [R1+0x1a80], R26 ;  /* 0x001a801a01007387 */ /* 0x0041e80000100a00 */
[----:B------:R-:W2:Y:S04]  /*42e30*/  LDL.LU R10, [R1+0x2e8] ;  /* 0x0002e800010a7983 */ /* 0x000ea80000300800 */
[----:B------:R-:W2:Y:S04]  /*42e40*/  LDL.LU R11, [R1+0x2ec] ;  /* 0x0002ec00010b7983 */ /* 0x000ea80000300800 */
[----:B0-----:R-:W3:Y:S04]  /*42e50*/  LDL.LU R26, [R1+0x288] ;  /* 0x00028800011a7983 */ /* 0x001ee80000300800 */
[----:B------:R-:W3:Y:S04]  /*42e60*/  LDL.LU R27, [R1+0x28c] ;  /* 0x00028c00011b7983 */ /* 0x000ee80000300800 */
[----:B---3--:R0:W-:Y:S04]  /*42e70*/  STL.64 [R1+0x1a98], R26 ;  /* 0x001a981a01007387 */ /* 0x0081e80000100a00 */
[----:B0-----:R-:W3:Y:S04]  /*42e80*/  LDL.LU R26, [R1+0x258] ;  /* 0x00025800011a7983 */ /* 0x001ee80000300800 */
[----:B------:R-:W3:Y:S04]  /*42e90*/  LDL.LU R27, [R1+0x25c] ;  /* 0x00025c00011b7983 */ /* 0x000ee80000300800 */
[----:B------:R-:W4:Y:S04]  /*42ea0*/  LDL.LU R22, [R1+0x238] ;  /* 0x0002380001167983 */ /* 0x000f280000300800 */
[----:B------:R-:W4:Y:S04]  /*42eb0*/  LDL.LU R23, [R1+0x23c] ;  /* 0x00023c0001177983 */ /* 0x000f280000300800 */
[----:B---3--:R0:W-:Y:S04]  /*42ec0*/  STL.64 [R1+0x1aa0], R26 ;  /* 0x001aa01a01007387 */ /* 0x0081e80000100a00 */
[----:B0-----:R-:W3:Y:S04]  /*42ed0*/  LDL.LU R26, [R1+0x248] ;  /* 0x00024800011a7983 */ /* 0x001ee80000300800 */
[----:B------:R-:W3:Y:S04]  /*42ee0*/  LDL.LU R27, [R1+0x24c] ;  /* 0x00024c00011b7983 */ /* 0x000ee80000300800 */
[----:B---3--:R0:W-:Y:S04]  /*42ef0*/  STL.64 [R1+0x1ab8], R26 ;  /* 0x001ab81a01007387 */ /* 0x0081e80000100a00 */
[----:B------:R-:W4:Y:S04]  /*42f00*/  LDL.LU R24, [R1+0x100] ;  /* 0x0001000001187983 */ /* 0x000f280000300800 */
[----:B------:R-:W4:Y:S04]  /*42f10*/  LDL.LU R25, [R1+0x104] ;  /* 0x0001040001197983 */ /* 0x000f280000300800 */
[----:B0-----:R-:W4:Y:S04]  /*42f20*/  LDL.LU R26, [R1+0x108] ;  /* 0x00010800011a7983 */ /* 0x001f280000300800 */
[----:B------:R-:W4:Y:S04]  /*42f30*/  LDL.LU R27, [R1+0x10c] ;  /* 0x00010c00011b7983 */ /* 0x000f280000300800 */
[----:B--2---:R0:W-:Y:S04]  /*42f40*/  STL.64 [R1+0x1a78], R10 ;  /* 0x001a780a01007387 */ /* 0x0041e80000100a00 */
[----:B------:R-:W2:Y:S04]  /*42f50*/  LDL.LU R8, [R1+0xc0] ;  /* 0x0000c00001087983 */ /* 0x000ea80000300800 */
[----:B------:R-:W2:Y:S04]  /*42f60*/  LDL.LU R9, [R1+0xc4] ;  /* 0x0000c40001097983 */ /* 0x000ea80000300800 */
[----:B0-----:R-:W3:Y:S04]  /*42f70*/  LDL.LU R10, [R1+0xc8] ;  /* 0x0000c800010a7983 */ /* 0x001ee80000300800 */
[----:B------:R-:W3:Y:S04]  /*42f80*/  LDL.LU R11, [R1+0xcc] ;  /* 0x0000cc00010b7983 */ /* 0x000ee80000300800 */
[----:B---3--:R-:W-:Y:S04]  /*42f90*/  STL.64 [R1+0x1a90], R10 ;  /* 0x001a900a01007387 */ /* 0x008fe80000100a00 */
[----:B--2---:R0:W-:Y:S04]  /*42fa0*/  STL.64 [R1+0x1a88], R8 ;  /* 0x001a880801007387 */ /* 0x0041e80000100a00 */
[----:B0-----:R-:W2:Y:S04]  /*42fb0*/  LDL.LU R8, [R1+0xd0] ;  /* 0x0000d00001087983 */ /* 0x001ea80000300800 */
[----:B------:R-:W2:Y:S04]  /*42fc0*/  LDL.LU R9, [R1+0xd4] ;  /* 0x0000d40001097983 */ /* 0x000ea80000300800 */
[----:B------:R-:W3:Y:S04]  /*42fd0*/  LDL.LU R10, [R1+0xd8] ;  /* 0x0000d800010a7983 */ /* 0x000ee80000300800 */
[----:B------:R-:W3:Y:S01]  /*42fe0*/  LDL.LU R11, [R1+0xdc] ;  /* 0x0000dc00010b7983 */ /* 0x000ee20000300800 */
[C---:B----4-:R-:W-:Y:S03]  /*42ff0*/  HMMA.16816.F32.BF16 R20, R4.reuse, R22, R24 ;  /* 0x000000160414723c */ /* 0x050fe60000041818 */
        /* <DEDUP_REMOVED lines=10> */
[----:B-1----:R-:W-:Y:S04]  /*430a0*/  STL.64 [R1+0x1908], R18 ;  /* 0x0019081201007387 */ /* 0x002fe80000100a00 */
[----:B------:R0:W-:Y:S04]  /*430b0*/  STL.64 [R1+0x1900], R16 ;  /* 0x0019001001007387 */ /* 0x0001e80000100a00 */
[----:B0-----:R-:W4:Y:S04]  /*430c0*/  LDL.LU R16, [R1+0x90] ;  /* 0x0000900001107983 */ /* 0x001f280000300800 */
[----:B------:R-:W4:Y:S04]  /*430d0*/  LDL.LU R17, [R1+0x94] ;  /* 0x0000940001117983 */ /* 0x000f280000300800 */
[----:B------:R-:W4:Y:S04]  /*430e0*/  LDL.LU R18, [R1+0x98] ;  /* 0x0000980001127983 */ /* 0x000f280000300800 */
[----:B------:R-:W4:Y:S04]  /*430f0*/  LDL.LU R19, [R1+0x9c] ;  /* 0x00009c0001137983 */ /* 0x000f280000300800 */
[----:B------:R-:W2:Y:S04]  /*43100*/  LDL.LU.64 R26, [R1+0x1ab8] ;  /* 0x001ab800011a7983 */ /* 0x000ea80000300a00 */
[----:B------:R0:W-:Y:S04]  /*43110*/  STL [R1+0x19f4], R20 ;  /* 0x0019f41401007387 */ /* 0x0001e80000100800 */
[----:B------:R1:W-:Y:S04]  /*43120*/  STL [R1+0x19f0], R21 ;  /* 0x0019f01501007387 */ /* 0x0003e80000100800 */
[----:B------:R1:W-:Y:S04]  /*43130*/  STL [R1+0x19ec], R22 ;  /* 0x0019ec1601007387 */ /* 0x0003e80000100800 */
[----:B------:R1:W-:Y:S04]  /*43140*/  STL [R1+0x19e8], R23 ;  /* 0x0019e81701007387 */ /* 0x0003e80000100800 */
[----:B0-----:R-:W3:Y:S04]  /*43150*/  LDL.LU R20, [R1+0xe0] ;  /* 0x0000e00001147983 */ /* 0x001ee80000300800 */
[----:B-1----:R-:W3:Y:S04]  /*43160*/  LDL.LU R21, [R1+0xe4] ;  /* 0x0000e40001157983 */ /* 0x002ee80000300800 */
[----:B------:R-:W3:Y:S04]  /*43170*/  LDL.LU R22, [R1+0xe8] ;  /* 0x0000e80001167983 */ /* 0x000ee80000300800 */
[----:B------:R-:W3:Y:S01]  /*43180*/  LDL.LU R23, [R1+0xec] ;  /* 0x0000ec0001177983 */ /* 0x000ee20000300800 */
[----:B--2---:R-:W-:Y:S03]  /*43190*/  HMMA.16816.F32.BF16 R24, R4, R26, R8 ;  /* 0x0000001a0418723c */ /* 0x004fe60000041808 */
[----:B------:R-:W2:Y:S04]  /*431a0*/  LDL.LU.64 R10, [R1+0x1ab0] ;  /* 0x001ab000010a7983 */ /* 0x000ea80000300a00 */
[----:B------:R-:W2:-:S12]  /*431b0*/  LDL.LU.64 R8, [R1+0x1aa8] ;  /* 0x001aa80001087983 */ /* 0x000e980000300a00 */
[----:B------:R-:W-:Y:S04]  /*431c0*/  STL.64 [R1+0x110], R24 ;  /* 0x0001101801007387 */ /* 0x000fe80000100a00 */
[----:B------:R0:W-:Y:S04]  /*431d0*/  STL.64 [R1+0x118], R26 ;  /* 0x0001181a01007387 */ /* 0x0001e80000100a00 */
[----:B0-----:R-:W3:Y:S02]  /*431e0*/  LDL.LU.64 R26, [R1+0x1aa0] ;  /* 0x001aa000011a7983 */ /* 0x001ee40000300a00 */
[----:B---3--:R-:W-:-:S15]  /*431f0*/  HMMA.16816.F32.BF16 R24, R4, R26, R20 ;  /* 0x0000001a0418723c */ /* 0x008fde0000041814 */
[----:B------:R-:W-:-:S04]  /*43200*/  NOP ;  /* 0x0000000000007918 */ /* 0x000fc80000000000 */
[----:B------:R-:W-:Y:S02]  /*43210*/  IMAD.MOV.U32 R22, RZ, RZ, R26 ;  /* 0x000000ffff167224 */ /* 0x000fe400078e001a */
[----:B------:R-:W-:Y:S02]  /*43220*/  IMAD.MOV.U32 R23, RZ, RZ, R27 ;  /* 0x000000ffff177224 */ /* 0x000fe400078e001b */
[----:B------:R-:W2:Y:S01]  /*43230*/  LDL.LU.64 R26, [R1+0x1a98] ;  /* 0x001a9800011a7983 */ /* 0x000ea20000300a00 */
[----:B------:R-:W-:Y:S02]  /*43240*/  IMAD.MOV.U32 R20, RZ, RZ, R24 ;  /* 0x000000ffff147224 */ /* 0x000fe400078e0018 */
[----:B------:R-:W-:Y:S01]  /*43250*/  IMAD.MOV.U32 R21, RZ, RZ, R25 ;  /* 0x000000ffff157224 */ /* 0x000fe200078e0019 */
[----:B------:R0:W-:Y:S04]  /*43260*/  STL.64 [R1+0x1a28], R22 ;  /* 0x001a281601007387 */ /* 0x0001e80000100a00 */
[----:B------:R-:W-:Y:S04]  /*43270*/  STL.64 [R1+0x1a20], R20 ;  /* 0x001a201401007387 */ /* 0x000fe80000100a00 */
[----:B0-----:R-:W3:Y:S04]  /*43280*/  LDL.LU R22, [R1+0x2c8] ;  /* 0x0002c80001167983 */ /* 0x001ee80000300800 */
[----:B------:R-:W3:Y:S01]  /*43290*/  LDL.LU R23, [R1+0x2cc] ;  /* 0x0002cc0001177983 */ /* 0x000ee20000300800 */
[----:B--2---:R-:W-:Y:S03]  /*432a0*/  HMMA.16816.F32.BF16 R24, R4, R26, R8 ;  /* 0x0000001a0418723c */ /* 0x004fe60000041808 */
[----:B------:R-:W2:Y:S04]  /*432b0*/  LDL.LU.64 R10, [R1+0x1a90] ;  /* 0x001a9000010a7983 */ /* 0x000ea80000300a00 */
[----:B------:R-:W2:-:S12]  /*432c0*/  LDL.LU.64 R8, [R1+0x1a88] ;  /* 0x001a880001087983 */ /* 0x000e980000300a00 */
[----:B------:R-:W-:Y:S04]  /*432d0*/  STL.64 [R1+0xf0], R24 ;  /* 0x0000f01801007387 */ /* 0x000fe80000100a00 */
[----:B------:R0:W-:Y:S04]  /*432e0*/  STL.64 [R1+0xf8], R26 ;  /* 0x0000f81a01007387 */ /* 0x0001e80000100a00 */
[----:B0-----:R-:W2:Y:S02]  /*432f0*/  LDL.LU.64 R26, [R1+0x1a80] ;  /* 0x001a8000011a7983 */ /* 0x001ea40000300a00 */
[----:B--2---:R-:W-:Y:S02]  /*43300*/  HMMA.16816.F32.BF16 R24, R4, R26, R8 ;  /* 0x0000001a0418723c */ /* 0x004fe40000041808 */
[----:B------:R-:W4:-:S15]  /*43310*/  LDL.LU.64 R10, [R1+0x1a78] ;  /* 0x001a7800010a7983 */ /* 0x000f1e0000300a00 */
[----:B------:R-:W-:Y:S02]  /*43320*/  NOP ;  /* 0x0000000000007918 */ /* 0x000fe40000000000 */
[----:B------:R-:W-:Y:S04]  /*43330*/  STL.64 [R1+0xe0], R24 ;  /* 0x0000e01801007387 */ /* 0x000fe80000100a00 */
[----:B------:R0:W-:Y:S04]  /*43340*/  STL.64 [R1+0xe8], R26 ;  /* 0x0000e81a01007387 */ /* 0x0001e80000100a00 */
[----:B0-----:R-:W3:Y:S04]  /*43350*/  LDL.LU.64 R26, [R1+0x1a70] ;  /* 0x001a7000011a7983 */ /* 0x001ee80000300a00 */
[----:B------:R-:W3:Y:S02]  /*43360*/  LDL.LU.64 R24, [R1+0x1a68] ;  /* 0x001a680001187983 */ /* 0x000ee40000300a00 */
[----:B---3--:R-:W-:Y:S02]  /*43370*/  HMMA.16816.F32.BF16 R20, R4, R22, R24 ;  /* 0x000000160414723c */ /* 0x008fe40000041818 */
[----:B------:R-:W2:-:S15]  /*43380*/  LDL.LU.64 R26, [R1+0x1a60] ;  /* 0x001a6000011a7983 */ /* 0x000e9e0000300a00 */
[----:B------:R-:W-:Y:S02]  /*43390*/  NOP ;  /* 0x0000000000007918 */ /* 0x000fe40000000000 */
[----:B------:R0:W-:Y:S04]  /*433a0*/  STL.64 [R1+0xd0], R20 ;  /* 0x0000d01401007387 */ /* 0x0001e80000100a00 */
[----:B------:R-:W-:Y:S04]  /*433b0*/  STL.64 [R1+0xd8], R22 ;  /* 0x0000d81601007387 */ /* 0x000fe80000100a00 */
[----:B0-----:R-:W3:Y:S04]  /*433c0*/  LDL.LU R20, [R1+0x1f0] ;  /* 0x0001f00001147983 */ /* 0x001ee80000300800 */
[----:B------:R-:W3:Y:S01]  /*433d0*/  LDL.LU R21, [R1+0x1f4] ;  /* 0x0001f40001157983 */ /* 0x000ee20000300800 */
[----:B----4-:R-:W-:Y:S03]  /*433e0*/  HMMA.16816.F32.BF16 R8, R4, R10, R16 ;  /* 0x0000000a0408723c */ /* 0x010fe60000041810 */
[----:B---3--:R0:W-:Y:S04]  /*433f0*/  STL.64 [R1+0x1a30], R20 ;  /* 0x001a301401007387 */ /* 0x0081e80000100a00 */
[----:B0-----:R-:W3:Y:S04]  /*43400*/  LDL.LU R20, [R1+0x200] ;  /* 0x0002000001147983 */ /* 0x001ee80000300800 */
[----:B------:R-:W3:Y:S08]  /*43410*/  LDL.LU R21, [R1+0x204] ;  /* 0x0002040001157983 */ /* 0x000ef00000300800 */
[----:B------:R-:W-:-:S02]  /*43420*/  IMAD.MOV.U32 R18, RZ, RZ, R10 ;  /* 0x000000ffff127224 */ /* 0x000fc400078e000a */
[----:B------:R-:W-:Y:S01]  /*43430*/  IMAD.MOV.U32 R19, RZ, RZ, R11 ;  /* 0x000000ffff137224 */ /* 0x000fe200078e000b */
[----:B--2---:R-:W-:Y:S01]  /*43440*/  HMMA.16816.F32.BF16 R12, R4, R26, R12 ;  /* 0x0000001a040c723c */ /* 0x004fe2000004180c */
[----:B---3--:R0:W-:Y:S04]  /*43450*/  STL.64 [R1+0x1a40], R20 ;  /* 0x001a401401007387 */ /* 0x0081e80000100a00 */
[----:B0-----:R-:W2:Y:S04]  /*43460*/  LDL.LU R20, [R1+0x210] ;  /* 0x0002100001147983 */ /* 0x001ea80000300800 */
[----:B------:R-:W2:Y:S04]  /*43470*/  LDL.LU R21, [R1+0x214] ;  /* 0x0002140001157983 */ /* 0x000ea80000300800 */
[----:B------:R0:W-:Y:S04]  /*43480*/  STL.64 [R1+0xc0], R8 ;  /* 0x0000c00801007387 */ /* 0x0001e80000100a00 */
[----:B------:R-:W3:Y:S04]  /*43490*/  LDL.LU.64 R10, [R1+0x1a58] ;  /* 0x001a5800010a7983 */ /* 0x000ee80000300a00 */
[----:B0-----:R-:W2:Y:S04]  /*434a0*/  LDL.LU.64 R8, [R1+0x1a50] ;  /* 0x001a500001087983 */ /* 0x001ea80000300a00 */
[----:B------:R-:W-:Y:S04]  /*434b0*/  STL [R1+0x195c], R19 ;  /* 0x00195c1301007387 */ /* 0x000fe80000100800 */
[----:B------:R-:W-:Y:S04]  /*434c0*/  STL [R1+0x1958], R18 ;  /* 0x0019581201007387 */ /* 0x000fe80000100800 */
[----:B------:R-:W2:Y:S04]  /*434d0*/  LDL.LU R4, [R1+0x70] ;  /* 0x0000700001047983 */ /* 0x000ea80000300800 */
[----:B------:R-:W-:Y:S04]  /*434e0*/  STL.64 [R1+0xb0], R12 ;  /* 0x0000b00c01007387 */ /* 0x000fe80000100a00 */
[----:B------:R-:W-:Y:S04]  /*434f0*/  STL.64 [R1+0xb8], R14 ;  /* 0x0000b80e01007387 */ /* 0x000fe80000100a00 */
[----:B------:R-:W2:Y:S04]  /*43500*/  LDL.LU R5, [R1+0x74] ;  /* 0x0000740001057983 */ /* 0x000ea80000300800 */
[----:B------:R-:W2:Y:S04]  /*43510*/  LDL.LU R6, [R1+0x78] ;  /* 0x0000780001067983 */ /* 0x000ea80000300800 */
[----:B------:R-:W2:Y:S01]  /*43520*/  LDL.LU R7, [R1+0x7c] ;  /* 0x00007c0001077983 */ /* 0x000ea20000300800 */
[----:B---3--:R-:W-:-:S02]  /*43530*/  IMAD.MOV.U32 R24, RZ, RZ, R10 ;  /* 0x000000ffff187224 */ /* 0x008fc400078e000a */
[----:B------:R-:W-:Y:S01]  /*43540*/  IMAD.MOV.U32 R25, RZ, RZ, R11 ;  /* 0x000000ffff197224 */ /* 0x000fe200078e000b */
[----:B------:R-:W2:Y:S04]  /*43550*/  LDL.LU R10, [R1+0x1a4c] ;  /* 0x001a4c00010a7983 */ /* 0x000ea80000300800 */
[----:B------:R-:W2:Y:S04]  /*43560*/  LDL.LU R11, [R1+0x1a48] ;  /* 0x001a4800010b7983 */ /* 0x000ea80000300800 */
[----:B------:R0:W-:Y:S04]  /*43570*/  STL.64 [R1+0x1a38], R24 ;  /* 0x001a381801007387 */ /* 0x0001e80000100a00 */
[----:B0-----:R-:W3:Y:S04]  /*43580*/  LDL.LU R24, [R1+0x50] ;  /* 0x0000500001187983 */ /* 0x001ee80000300800 */
[----:B------:R-:W3:Y:S04]  /*43590*/  LDL.LU R25, [R1+0x54] ;  /* 0x0000540001197983 */ /* 0x000ee80000300800 */
[----:B------:R-:W3:Y:S04]  /*435a0*/  LDL.LU R26, [R1+0x58] ;  /* 0x00005800011a7983 */ /* 0x000ee80000300800 */
[----:B------:R-:W3:Y:S04]  /*435b0*/  LDL.LU R27, [R1+0x5c] ;  /* 0x00005c00011b7983 */ /* 0x000ee80000300800 */
[----:B------:R-:W4:Y:S04]  /*435c0*/  LDL.LU R12, [R1+0x20] ;  /* 0x00002000010c7983 */ /* 0x000f280000300800 */
[----:B------:R-:W4:Y:S04]  /*435d0*/  LDL.LU R13, [R1+0x24] ;  /* 0x00002400010d7983 */ /* 0x000f280000300800 */
[----:B------:R-:W4:Y:S04]  /*435e0*/  LDL.LU R14, [R1+0x28] ;  /* 0x00002800010e7983 */ /* 0x000f280000300800 */
[----:B------:R-:W4:Y:S04]  /*435f0*/  LDL.LU R15, [R1+0x2c] ;  /* 0x00002c00010f7983 */ /* 0x000f280000300800 */
[----:B------:R-:W3:Y:S04]  /*43600*/  LDL.LU R16, [R1+0x10] ;  /* 0x0000100001107983 */ /* 0x000ee80000300800 */
[----:B------:R-:W3:Y:S04]  /*43610*/  LDL.LU R17, [R1+0x14] ;  /* 0x0000140001117983 */ /* 0x000ee80000300800 */
[----:B------:R-:W3:Y:S04]  /*43620*/  LDL.LU R18, [R1+0x18] ;  /* 0x0000180001127983 */ /* 0x000ee80000300800 */
[----:B------:R-:W3:Y:S01]  /*43630*/  LDL.LU R19, [R1+0x1c] ;  /* 0x00001c0001137983 */ /* 0x000ee20000300800 */
[----:B--2---:R-:W-:-:S15]  /*43640*/  HMMA.16816.F32.BF16 R20, R8, R20, R4 ;  /* 0x000000140814723c */ /* 0x004fde0000041804 */
[----:B------:R-:W-:-:S04]  /*43650*/  NOP ;  /* 0x0000000000007918 */ /* 0x000fc80000000000 */
[----:B------:R-:W-:Y:S02]  /*43660*/  IMAD.MOV.U32 R3, RZ, RZ, R20 ;  /* 0x000000ffff037224 */ /* 0x000fe400078e0014 */
[----:B------:R-:W-:Y:S02]  /*43670*/  IMAD.MOV.U32 R29, RZ, RZ, R21 ;  /* 0x000000ffff1d7224 */ /* 0x000fe400078e0015 */
[----:B------:R-:W3:Y:S01]  /*43680*/  LDL.LU.64 R20, [R1+0x1a40] ;  /* 0x001a400001147983 */ /* 0x000ee20000300a00 */
[----:B------:R-:W-:Y:S02]  /*43690*/  IMAD.MOV.U32 R7, RZ, RZ, R22 ;  /* 0x000000ffff077224 */ /* 0x000fe400078e0016 */
[----:B------:R-:W-:-:S05]  /*436a0*/  IMAD.MOV.U32 R6, RZ, RZ, R23 ;  /* 0x000000ffff067224 */ /* 0x000fca00078e0017 */
[----:B------:R0:W-:Y:S04]  /*436b0*/  STL [R1+0x1948], R6 ;  /* 0x0019480601007387 */ /* 0x0001e80000100800 */
[----:B------:R1:W-:Y:S04]  /*436c0*/  STL [R1+0x1944], R7 ;  /* 0x0019440701007387 */ /* 0x0003e80000100800 */
[----:B------:R-:W2:Y:S04]  /*436d0*/  LDL.LU R4, [R1+0x40] ;  /* 0x0000400001047983 */ /* 0x000ea80000300800 */
[----:B------:R-:W2:Y:S04]  /*436e0*/  LDL.LU R5, [R1+0x44] ;  /* 0x0000440001057983 */ /* 0x000ea80000300800 */
[----:B0-----:R-:W2:Y:S04]  /*436f0*/  LDL.LU R6, [R1+0x48] ;  /* 0x0000480001067983 */ /* 0x001ea80000300800 */
[----:B-1----:R-:W2:Y:S04]  /*43700*/  LDL.LU R7, [R1+0x4c] ;  /* 0x00004c0001077983 */ /* 0x002ea80000300800 */
[----:B------:R-:W-:Y:S04]  /*43710*/  STL [R1+0x1940], R29 ;  /* 0x0019401d01007387 */ /* 0x000fe80000100800 */
[----:B------:R-:W-:Y:S01]  /*43720*/  STL [R1+0x193c], R3 ;  /* 0x00193c0301007387 */ /* 0x000fe20000100800 */
[----:B---3--:R-:W-:Y:S03]  /*43730*/  HMMA.16816.F32.BF16 R20, R8, R20, R24 ;  /* 0x000000140814723c */ /* 0x008fe60000041818 */
[----:B------:R-:W3:-:S15]  /*43740*/  LDL.LU.64 R24, [R1+0x1a38] ;  /* 0x001a380001187983 */ /* 0x000ede0000300a00 */
[----:B------:R-:W-:Y:S01]  /*43750*/  NOP ;  /* 0x0000000000007918 */ /* 0x000fe20000000000 */
[----:B------:R-:W-:Y:S01]  /*43760*/  IMAD.MOV.U32 R28, RZ, RZ, R21 ;  /* 0x000000ffff1c7224 */ /* 0x000fe200078e0015 */
[----:B------:R0:W-:Y:S04]  /*43770*/  STL [R1+0x90], R20 ;  /* 0x0000901401007387 */ /* 0x0001e80000100800 */
[----:B0-----:R-:W2:Y:S01]  /*43780*/  LDL.LU.64 R20, [R1+0x1a30] ;  /* 0x001a300001147983 */ /* 0x001ea20000300a00 */
[----:B------:R-:W-:Y:S02]  /*43790*/  IMAD.MOV.U32 R0, RZ, RZ, R22 ;  /* 0x000000ffff007224 */ /* 0x000fe400078e0016 */
[----:B------:R-:W-:-:S05]  /*437a0*/  IMAD.MOV.U32 R2, RZ, RZ, R23 ;  /* 0x000000ffff027224 */ /* 0x000fca00078e0017 */
[----:B------:R-:W-:Y:S04]  /*437b0*/  STL [R1+0x1954], R2 ;  /* 0x0019540201007387 */ /* 0x000fe80000100800 */
[----:B------:R-:W-:Y:S04]  /*437c0*/  STL [R1+0x1950], R0 ;  /* 0x0019500001007387 */ /* 0x000fe80000100800 */
[----:B------:R-:W-:Y:S01]  /*437d0*/  STL [R1+0x194c], R28 ;  /* 0x00194c1c01007387 */ /* 0x000fe20000100800 */
[----:B--2---:R-:W-:-:S15]  /*437e0*/  HMMA.16816.F32.BF16 R20, R8, R20, R4 ;  /* 0x000000140814723c */ /* 0x004fde0000041804 */
[----:B------:R-:W-:-:S04]  /*437f0*/  NOP ;  /* 0x0000000000007918 */ /* 0x000fc80000000000 */
[----:B------:R-:W-:Y:S02]  /*43800*/  IMAD.MOV.U32 R3, RZ, RZ, R23 ;  /* 0x000000ffff037224 */ /* 0x000fe400078e0017 */
[----:B------:R-:W-:Y:S02]  /*43810*/  IMAD.MOV.U32 R29, RZ, RZ, R22 ;  /* 0x000000ffff1d7224 */ /* 0x000fe400078e0016 */
[----:B------:R-:W-:Y:S02]  /*43820*/  IMAD.MOV.U32 R7, RZ, RZ, R21 ;  /* 0x000000ffff077224 */ /* 0x000fe400078e0015 */
[----:B------:R-:W-:Y:S01]  /*43830*/  IMAD.MOV.U32 R6, RZ, RZ, R20 ;  /* 0x000000ffff067224 */ /* 0x000fe200078e0014 */
[----:B------:R-:W2:Y:S04]  /*43840*/  LDL.LU.64 R22, [R1+0x1a28] ;  /* 0x001a280001167983 */ /* 0x000ea80000300a00 */
[----:B------:R-:W2:Y:S04]  /*43850*/  LDL.LU.64 R20, [R1+0x1a20] ;  /* 0x001a200001147983 */ /* 0x000ea80000300a00 */
[----:B------:R-:W-:Y:S04]  /*43860*/  STL [R1+0x196c], R3 ;  /* 0x00196c0301007387 */ /* 0x000fe80000100800 */
[----:B------:R-:W-:Y:S04]  /*43870*/  STL [R1+0x1968], R29 ;  /* 0x0019681d01007387 */ /* 0x000fe80000100800 */
[----:B------:R-:W-:Y:S04]  /*43880*/  STL [R1+0x1964], R7 ;  /* 0x0019640701007387 */ /* 0x000fe80000100800 */
[----:B------:R4:W-:Y:S04]  /*43890*/  STL [R1+0x1960], R6 ;  /* 0x0019600601007387 */ /* 0x0009e80000100800 */
[----:B------:R-:W4:Y:S04]  /*438a0*/  LDL.LU R4, [R1+0x1e0] ;  /* 0x0001e00001047983 */ /* 0x000f280000300800 */
[----:B------:R-:W4:Y:S01]  /*438b0*/  LDL.LU R5, [R1+0x1e4] ;  /* 0x0001e40001057983 */ /* 0x000f220000300800 */
[----:B---3--:R-:W-:-:S15]  /*438c0*/  HMMA.16816.F32.BF16 R24, R8, R24, R16 ;  /* 0x000000180818723c */ /* 0x008fde0000041810 */
[----:B------:R-:W-:-:S04]  /*438d0*/  NOP ;  /* 0x0000000000007918 */ /* 0x000fc80000000000 */
[----:B------:R-:W-:Y:S02]  /*438e0*/  IMAD.MOV.U32 R17, RZ, RZ, R24 ;  /* 0x000000ffff117224 */ /* 0x000fe400078e0018 */
[----:B------:R-:W-:Y:S01]  /*438f0*/  IMAD.MOV.U32 R16, RZ, RZ, R25 ;  /* 0x000000ffff107224 */ /* 0x000fe200078e0019 */
[----:B----4-:R-:W-:Y:S01]  /*43900*/  HMMA.16816.F32.BF16 R4, R8, R4, R12 ;  /* 0x000000040804723c */ /* 0x010fe2000004180c */
[----:B------:R-:W3:Y:S04]  /*43910*/  LDL.LU.64 R14, [R1+0x1a18] ;  /* 0x001a1800010e7983 */ /* 0x000ee80000300a00 */
[----:B------:R-:W3:-:S14]  /*43920*/  LDL.LU.64 R12, [R1+0x1a10] ;  /* 0x001a1000010c7983 */ /* 0x000edc0000300a00 */
[----:B------:R-:W-:Y:S02]  /*43930*/  IMAD.MOV.U32 R28, RZ, RZ, R7 ;  /* 0x000000ffff1c7224 */ /* 0x000fe400078e0007 */
[----:B------:R-:W-:Y:S02]  /*43940*/  IMAD.MOV.U32 R0, RZ, RZ, R6 ;  /* 0x000000ffff007224 */ /* 0x000fe400078e0006 */
[----:B------:R-:W-:Y:S01]  /*43950*/  IMAD.MOV.U32 R2, RZ, RZ, R5 ;  /* 0x000000ffff027224 */ /* 0x000fe200078e0005 */
[----:B------:R0:W-:Y:S04]  /*43960*/  STL [R1+0x70], R4 ;  /* 0x0000700401007387 */ /* 0x0001e80000100800 */
[----:B------:R-:W-:Y:S01]  /*43970*/  STL [R1+0x1978], R28 ;  /* 0x0019781c01007387 */ /* 0x000fe20000100800 */
[----:B------:R-:W-:-:S03]  /*43980*/  IMAD.MOV.U32 R5, RZ, RZ, R26 ;  /* 0x000000ffff057224 */ /* 0x000fc600078e001a */
[----:B------:R-:W-:Y:S04]  /*43990*/  STL [R1+0x1974], R0 ;  /* 0x0019740001007387 */ /* 0x000fe80000100800 */
[----:B------:R-:W-:Y:S04]  /*439a0*/  STL [R1+0x1970], R2 ;  /* 0x0019700201007387 */ /* 0x000fe80000100800 */
[----:B------:R-:W4:Y:S01]  /*439b0*/  LDL.LU.64 R24, [R1+0x1a08] ;  /* 0x001a080001187983 */ /* 0x000f220000300a00 */
[----:B0-----:R-:W-:-:S05]  /*439c0*/  IMAD.MOV.U32 R4, RZ, RZ, R27 ;  /* 0x000000ffff047224 */ /* 0x001fca00078e001b */
[----:B------:R0:W-:Y:S04]  /*439d0*/  STL [R1+0x1988], R4 ;  /* 0x0019880401007387 */ /* 0x0001e80000100800 */
[----:B------:R1:W-:Y:S04]  /*439e0*/  STL [R1+0x1984], R5 ;  /* 0x0019840501007387 */ /* 0x0003e80000100800 */
[----:B0-----:R-:W4:Y:S04]  /*439f0*/  LDL.LU R4, [R1] ;  /* 0x0000000001047983 */ /* 0x001f280000300800 */
[----:B-1----:R-:W4:Y:S04]  /*43a00*/  LDL.LU R5, [R1+0x4] ;  /* 0x0000040001057983 */ /* 0x002f280000300800 */
[----:B------:R-:W4:Y:S04]  /*43a10*/  LDL.LU R6, [R1+0x8] ;  /* 0x0000080001067983 */ /* 0x000f280000300800 */
[----:B------:R-:W4:Y:S04]  /*43a20*/  LDL.LU R7, [R1+0xc] ;  /* 0x00000c0001077983 */ /* 0x000f280000300800 */
[----:B------:R0:W-:Y:S04]  /*43a30*/  STL [R1+0x1980], R16 ;  /* 0x0019801001007387 */ /* 0x0001e80000100800 */
[----:B------:R1:W-:Y:S01]  /*43a40*/  STL [R1+0x197c], R17 ;  /* 0x00197c1101007387 */ /* 0x0003e20000100800 */
[----:B----4-:R-:W-:-:S15]  /*43a50*/  HMMA.16816.F32.BF16 R24, R8, R24, R4 ;  /* 0x000000180818723c */ /* 0x010fde0000041804 */
[----:B------:R-:W-:-:S04]  /*43a60*/  NOP ;  /* 0x0000000000007918 */ /* 0x000fc80000000000 */
[----:B------:R-:W-:Y:S02]  /*43a70*/  IMAD.MOV.U32 R18, RZ, RZ, R27 ;  /* 0x000000ffff127224 */ /* 0x000fe400078e001b */
[----:B------:R-:W-:Y:S02]  /*43a80*/  IMAD.MOV.U32 R19, RZ, RZ, R26 ;  /* 0x000000ffff137224 */ /* 0x000fe400078e001a */
[----:B------:R-:W-:Y:S02]  /*43a90*/  IMAD.MOV.U32 R7, RZ, RZ, R24 ;  /* 0x000000ffff077224 */ /* 0x000fe400078e0018 */
[----:B------:R-:W-:Y:S01]  /*43aa0*/  IMAD.MOV.U32 R6, RZ, RZ, R25 ;  /* 0x000000ffff067224 */ /* 0x000fe200078e0019 */
[----:B------:R-:W4:Y:S04]  /*43ab0*/  LDL.LU.64 R26, [R1+0x1a00] ;  /* 0x001a0000011a7983 */ /* 0x000f280000300a00 */
[----:B------:R-:W4:Y:S04]  /*43ac0*/  LDL.LU.64 R24, [R1+0x19f8] ;  /* 0x0019f80001187983 */ /* 0x000f280000300a00 */
[----:B------:R-:W-:Y:S04]  /*43ad0*/  STL [R1+0x1998], R18 ;  /* 0x0019981201007387 */ /* 0x000fe80000100800 */
[----:B------:R4:W-:Y:S04]  /*43ae0*/  STL [R1+0x1994], R19 ;  /* 0x0019941301007387 */ /* 0x0009e80000100800 */
[----:B0-----:R-:W4:Y:S04]  /*43af0*/  LDL.LU R16, [R1+0x1b0] ;  /* 0x0001b00001107983 */ /* 0x001f280000300800 */
[----:B-1----:R-:W4:Y:S04]  /*43b00*/  LDL.LU R17, [R1+0x1b4] ;  /* 0x0001b40001117983 */ /* 0x002f280000300800 */
[----:B------:R-:W-:Y:S04]  /*43b10*/  STL [R1+0x1990], R6 ;  /* 0x0019900601007387 */ /* 0x000fe80000100800 */
[----:B------:R-:W-:Y:S04]  /*43b20*/  STL [R1+0x198c], R7 ;  /* 0x00198c0701007387 */ /* 0x000fe80000100800 */
[----:B------:R-:W3:Y:S04]  /*43b30*/  LDL.LU R4, [R1+0x1a0] ;  /* 0x0001a00001047983 */ /* 0x000ee80000300800 */
[----:B------:R-:W3:Y:S01]  /*43b40*/  LDL.LU R5, [R1+0x1a4] ;  /* 0x0001a40001057983 */ /* 0x000ee20000300800 */
[----:B----4-:R-:W-:Y:S03]  /*43b50*/  HMMA.16816.F32.BF16 R16, R8, R16, R24 ;  /* 0x000000100810723c */ /* 0x010fe60000041818 */
[----:B------:R-:W4:Y:S04]  /*43b60*/  LDL.LU R24, [R1+0x160] ;  /* 0x0001600001187983 */ /* 0x000f280000300800 */
[----:B------:R-:W4:-:S12]  /*43b70*/  LDL.LU R25, [R1+0x164] ;  /* 0x0001640001197983 */ /* 0x000f180000300800 */
[----:B------:R-:W-:Y:S02]  /*43b80*/  IMAD.MOV.U32 R0, RZ, RZ, R16 ;  /* 0x000000ffff007224 */ /* 0x000fe400078e0010 */
[----:B------:R-:W-:Y:S01]  /*43b90*/  IMAD.MOV.U32 R2, RZ, RZ, R17 ;  /* 0x000000ffff027224 */ /* 0x000fe200078e0011 */
[----:B------:R-:W2:Y:S04]  /*43ba0*/  LDL.LU R16, [R1+0x190] ;  /* 0x0001900001107983 */ /* 0x000ea80000300800 */
[----:B------:R-:W2:Y:S04]  /*43bb0*/  LDL.LU R17, [R1+0x194] ;  /* 0x0001940001117983 */ /* 0x000ea80000300800 */
[----:B----4-:R0:W-:Y:S04]  /*43bc0*/  STL.64 [R1+0x19b8], R24 ;  /* 0x0019b81801007387 */ /* 0x0101e80000100a00 */
[----:B0-----:R-:W4:Y:S04]  /*43bd0*/  LDL.LU R24, [R1+0x170] ;  /* 0x0001700001187983 */ /* 0x001f280000300800 */
[----:B------:R-:W4:Y:S01]  /*43be0*/  LDL.LU R25, [R1+0x174] ;  /* 0x0001740001197983 */ /* 0x000f220000300800 */
[----:B---3--:R-:W-:Y:S01]  /*43bf0*/  HMMA.16816.F32.BF16 R4, R8, R4, R12 ;  /* 0x000000040804723c */ /* 0x008fe2000004180c */
[----:B------:R-:W-:-:S15]  /*43c00*/  IMAD.MOV.U32 R3, RZ, RZ, R18 ;  /* 0x000000ffff037224 */ /* 0x000fde00078e0012 */
[----:B------:R-:W-:-:S03]  /*43c10*/  NOP ;  /* 0x0000000000007918 */ /* 0x000fc60000000000 */
[----:B------:R-:W-:Y:S02]  /*43c20*/  IMAD.MOV.U32 R15, RZ, RZ, R4 ;  /* 0x000000ffff0f7224 */ /* 0x000fe400078e0004 */
[----:B------:R-:W-:Y:S02]  /*43c30*/  IMAD.MOV.U32 R14, RZ, RZ, R5 ;  /* 0x000000ffff0e7224 */ /* 0x000fe400078e0005 */
[----:B------:R-:W-:Y:S02]  /*43c40*/  IMAD.MOV.U32 R13, RZ, RZ, R6 ;  /* 0x000000ffff0d7224 */ /* 0x000fe400078e0006 */
[----:B------:R-:W-:Y:S01]  /*43c50*/  IMAD.MOV.U32 R12, RZ, RZ, R7 ;  /* 0x000000ffff0c7224 */ /* 0x000fe200078e0007 */
[----:B----4-:R0:W-:Y:S04]  /*43c60*/  STL.64 [R1+0x19d0], R24 ;  /* 0x0019d01801007387 */ /* 0x0101e80000100a00 */
[----:B0-----:R-:W3:Y:S04]  /*43c70*/  LDL.LU R24, [R1+0x180] ;  /* 0x0001800001187983 */ /* 0x001ee80000300800 */
[----:B------:R-:W3:Y:S04]  /*43c80*/  LDL.LU R25, [R1+0x184] ;  /* 0x0001840001197983 */ /* 0x000ee80000300800 */
[----:B------:R-:W-:Y:S04]  /*43c90*/  STL [R1+0x19a4], R3 ;  /* 0x0019a40301007387 */ /* 0x000fe80000100800 */
[----:B------:R-:W-:Y:S04]  /*43ca0*/  STL [R1+0x19a0], R2 ;  /* 0x0019a00201007387 */ /* 0x000fe80000100800 */
[----:B------:R-:W-:Y:S04]  /*43cb0*/  STL [R1+0x199c], R0 ;  /* 0x00199c0001007387 */ /* 0x000fe80000100800 */
[----:B------:R-:W-:Y:S04]  /*43cc0*/  STL.64 [R1+0x19b0], R14 ;  /* 0x0019b00e01007387 */ /* 0x000fe80000100a00 */
[----:B------:R0:W-:Y:S04]  /*43cd0*/  STL.64 [R1+0x19a8], R12 ;  /* 0x0019a80c01007387 */ /* 0x0001e80000100a00 */
[----:B0-----:R-:W4:Y:S04]  /*43ce0*/  LDL.LU R12, [R1+0xf0] ;  /* 0x0000f000010c7983 */ /* 0x001f280000300800 */
[----:B------:R-:W4:Y:S04]  /*43cf0*/  LDL.LU R13, [R1+0xf4] ;  /* 0x0000f400010d7983 */ /* 0x000f280000300800 */
[----:B------:R-:W2:Y:S04]  /*43d00*/  LDL.LU R14, [R1+0xf8] ;  /* 0x0000f800010e7983 */ /* 0x000ea80000300800 */
[----:B------:R-:W2:Y:S04]  /*43d10*/  LDL.LU R15, [R1+0xfc] ;  /* 0x0000fc00010f7983 */ /* 0x000ea80000300800 */
[----:B--2---:R0:W-:Y:S04]  /*43d20*/  STL.64 [R1+0x19c8], R14 ;  /* 0x0019c80e01007387 */ /* 0x0041e80000100a00 */
[----:B----4-:R1:W-:Y:S01]  /*43d30*/  STL.64 [R1+0x19c0], R12 ;  /* 0x0019c00c01007387 */ /* 0x0103e20000100a00 */
[----:B0-----:R-:W-:-:S02]  /*43d40*/  IMAD.MOV.U32 R14, RZ, RZ, R22 ;  /* 0x000000ffff0e7224 */ /* 0x001fc400078e0016 */
[----:B-1----:R-:W-:Y:S02]  /*43d50*/  IMAD.MOV.U32 R12, RZ, RZ, R20 ;  /* 0x000000ffff0c7224 */ /* 0x002fe400078e0014 */
[----:B------:R-:W-:Y:S01]  /*43d60*/  IMAD.MOV.U32 R15, RZ, RZ, R23 ;  /* 0x000000ffff0f7224 */ /* 0x000fe200078e0017 */
[----:B------:R-:W2:Y:S01]  /*43d70*/  LDL.LU R20, [R1+0x19f4] ;  /* 0x0019f40001147983 */ /* 0x000ea20000300800 */
[----:B------:R-:W-:-:S03]  /*43d80*/  IMAD.MOV.U32 R13, RZ, RZ, R21 ;  /* 0x000000ffff0d7224 */ /* 0x000fc600078e0015 */
[----:B------:R-:W2:Y:S04]  /*43d90*/  LDL.LU R21, [R1+0x19f0] ;  /* 0x0019f00001157983 */ /* 0x000ea80000300800 */
[----:B------:R-:W2:Y:S04]  /*43da0*/  LDL.LU R22, [R1+0x19ec] ;  /* 0x0019ec0001167983 */ /* 0x000ea80000300800 */
[----:B------:R-:W2:Y:S04]  /*43db0*/  LDL.LU R23, [R1+0x19e8] ;  /* 0x0019e80001177983 */ /* 0x000ea80000300800 */
[----:B------:R-:W-:Y:S04]  /*43dc0*/  STL.64 [R1+0x19e0], R14 ;  /* 0x0019e00e01007387 */ /* 0x000fe80000100a00 */
[----:B------:R0:W-:Y:S04]  /*43dd0*/  STL.64 [R1+0x19d8], R12 ;  /* 0x0019d80c01007387 */ /* 0x0001e80000100a00 */
[----:B0-----:R-:W3:Y:S04]  /*43de0*/  LDL.LU R12, [R1+0x110] ;  /* 0x00011000010c7983 */ /* 0x001ee80000300800 */
[----:B------:R-:W3:Y:S04]  /*43df0*/  LDL.LU R13, [R1+0x114] ;  /* 0x00011400010d7983 */ /* 0x000ee80000300800 */
[----:B------:R-:W3:Y:S04]  /*43e00*/  LDL.LU R14, [R1+0x118] ;  /* 0x00011800010e7983 */ /* 0x000ee80000300800 */
[----:B------:R-:W3:Y:S01]  /*43e10*/  LDL.LU R15, [R1+0x11c] ;  /* 0x00011c00010f7983 */ /* 0x000ee20000300800 */
[----:B------:R-:W-:Y:S01]  /*43e20*/  IMAD.MOV.U32 R29, RZ, RZ, R19 ;  /* 0x000000ffff1d7224 */ /* 0x000fe200078e0013 */
[C---:B--2---:R-:W-:Y:S08]  /*43e30*/  HMMA.16816.F32.BF16 R20, R8.reuse, R16, R20 ;  /* 0x000000100814723c */ /* 0x044ff00000041814 */
[----:B---3--:R-:W-:Y:S11]  /*43e40*/  HMMA.16816.F32.BF16 R24, R8, R24, R12 ;  /* 0x000000180818723c */ /* 0x008ff6000004180c */
[----:B------:R-:W-:-:S02]  /*43e50*/  IMAD.MOV.U32 R5, RZ, RZ, R20 ;  /* 0x000000ffff057224 */ /* 0x000fc400078e0014 */
[----:B------:R-:W-:Y:S01]  /*43e60*/  IMAD.MOV.U32 R16, RZ, RZ, R21 ;  /* 0x000000ffff107224 */ /* 0x000fe200078e0015 */
[----:B------:R-:W2:Y:S04]  /*43e70*/  LDL.LU R20, [R1+0x150] ;  /* 0x0001500001147983 */ /* 0x000ea80000300800 */
[----:B------:R-:W2:Y:S04]  /*43e80*/  LDL.LU R21, [R1+0x154] ;  /* 0x0001540001157983 */ /* 0x000ea80000300800 */
[----:B------:R-:W3:Y:S04]  /*43e90*/  LDL.LU.64 R14, [R1+0x19e0] ;  /* 0x0019e000010e7983 */ /* 0x000ee80000300a00 */
[----:B------:R-:W3:Y:S01]  /*43ea0*/  LDL.LU.64 R12, [R1+0x19d8] ;  /* 0x0019d800010c7983 */ /* 0x000ee20000300a00 */
[----:B------:R-:W-:-:S02]  /*43eb0*/  IMAD.MOV.U32 R19, RZ, RZ, R24 ;  /* 0x000000ffff137224 */ /* 0x000fc400078e0018 */
[----:B------:R-:W-:Y:S02]  /*43ec0*/  IMAD.MOV.U32 R6, RZ, RZ, R25 ;  /* 0x000000ffff067224 */ /* 0x000fe400078e0019 */
[----:B------:R-:W3:Y:S01]  /*43ed0*/  LDL.LU.64 R24, [R1+0x19d0] ;  /* 0x0019d00001187983 */ /* 0x000ee20000300a00 */
[----:B------:R-:W-:Y:S02]  /*43ee0*/  IMAD.MOV.U32 R7, RZ, RZ, R26 ;  /* 0x000000ffff077224 */ /* 0x000fe400078e001a */
[----:B------:R-:W-:Y:S02]  /*43ef0*/  IMAD.MOV.U32 R4, RZ, RZ, R27 ;  /* 0x000000ffff047224 */ /* 0x000fe400078e001b */
[----:B---3--:R-:W-:Y:S01]  /*43f00*/  HMMA.16816.F32.BF16 R24, R8, R24, R12 ;  /* 0x000000180818723c */ /* 0x008fe2000004180c */
[----:B------:R-:W3:Y:S04]  /*43f10*/  LDL.LU.64 R14, [R1+0x19c8] ;  /* 0x0019c800010e7983 */ /* 0x000ee80000300a00 */
[----:B------:R-:W3:-:S14]  /*43f20*/  LDL.LU.64 R12, [R1+0x19c0] ;  /* 0x0019c000010c7983 */ /* 0x000edc0000300a00 */
[----:B------:R-:W-:Y:S02]  /*43f30*/  IMAD.MOV.U32 R3, RZ, RZ, R24 ;  /* 0x000000ffff037224 */ /* 0x000fe400078e0018 */
[----:B------:R-:W-:Y:S02]  /*43f40*/  IMAD.MOV.U32 R2, RZ, RZ, R25 ;  /* 0x000000ffff027224 */ /* 0x000fe400078e0019 */
[----:B------:R-:W3:Y:S01]  /*43f50*/  LDL.LU.64 R24, [R1+0x19b8] ;  /* 0x0019b80001187983 */ /* 0x000ee20000300a00 */
[----:B------:R-:W-:Y:S02]  /*43f60*/  IMAD.MOV.U32 R0, RZ, RZ, R26 ;  /* 0x000000ffff007224 */ /* 0x000fe400078e001a */
[----:B------:R-:W-:Y:S02]  /*43f70*/  IMAD.MOV.U32 R18, RZ, RZ, R27 ;  /* 0x000000ffff127224 */ /* 0x000fe400078e001b */
[----:B---3--:R-:W-:Y:S01]  /*43f80*/  HMMA.16816.F32.BF16 R24, R8, R24, R12 ;  /* 0x000000180818723c */ /* 0x008fe2000004180c */
[----:B------:R-:W3:Y:S04]  /*43f90*/  LDL.LU.64 R14, [R1+0x19b0] ;  /* 0x0019b000010e7983 */ /* 0x000ee80000300a00 */
[----:B------:R-:W4:-:S14]  /*43fa0*/  LDL.LU.64 R12, [R1+0x19a8] ;  /* 0x0019a800010c7983 */ /* 0x000f1c0000300a00 */
[----:B------:R0:W-:Y:S04]  /*43fb0*/  STL.64 [R1+0x1800], R26 ;  /* 0x0018001a01007387 */ /* 0x0001e80000100a00 */
[----:B------:R-:W-:Y:S04]  /*43fc0*/  STL.64 [R1+0x17f8], R24 ;  /* 0x0017f81801007387 */ /* 0x000fe80000100a00 */
        /* <DEDUP_REMOVED lines=8> */
[----:B0-----:R-:W2:Y:S04]  /*44050*/  LDL.LU R26, [R1+0xe8] ;  /* 0x0000e800011a7983 */ /* 0x001ea80000300800 */
[----:B------:R-:W2:Y:S01]  /*44060*/  LDL.LU R27, [R1+0xec] ;  /* 0x0000ec00011b7983 */ /* 0x000ea20000300800 */
[----:B------:R-:W-:-:S02]  /*44070*/  IMAD.MOV.U32 R17, RZ, RZ, R22 ;  /* 0x000000ffff117224 */ /* 0x000fc400078e0016 */
[----:B------:R-:W-:Y:S02]  /*44080*/  IMAD.MOV.U32 R28, RZ, RZ, R23 ;  /* 0x000000ffff1c7224 */ /* 0x000fe400078e0017 */
[----:B--2---:R-:W-:Y:S01]  /*44090*/  HMMA.16816.F32.BF16 R20, R8, R20, R24 ;  /* 0x000000140814723c */ /* 0x004fe20000041818 */
[----:B------:R-:W2:Y:S04]  /*440a0*/  LDL.LU R26, [R1+0x198] ;  /* 0x00019800011a7983 */ /* 0x000ea80000300800 */
[----:B------:R-:W2:Y:S04]  /*440b0*/  LDL.LU R27, [R1+0x19c] ;  /* 0x00019c00011b7983 */ /* 0x000ea80000300800 */
[----:B--2---:R-:W-:Y:S10]  /*440c0*/  STL.64 [R1+0x1840], R26 ;  /* 0x0018401a01007387 */ /* 0x004ff40000100a00 */
[----:B------:R0:W-:Y:S04]  /*440d0*/  STL.64 [R1+0x17f0], R22 ;  /* 0x0017f01601007387 */ /* 0x0001e80000100a00 */
[----:B------:R1:W-:Y:S04]  /*440e0*/  STL.64 [R1+0x17e8], R20 ;  /* 0x0017e81401007387 */ /* 0x0003e80000100a00 */
[----:B0-----:R-:W2:Y:S04]  /*440f0*/  LDL.LU R22, [R1+0x168] ;  /* 0x0001680001167983 */ /* 0x001ea80000300800 */
[----:B------:R-:W2:Y:S04]  /*44100*/  LDL.LU R23, [R1+0x16c] ;  /* 0x00016c0001177983 */ /* 0x000ea80000300800 */
[----:B------:R-:W2:Y:S04]  /*44110*/  LDL.LU R26, [R1+0x1a8] ;  /* 0x0001a800011a7983 */ /* 0x000ea80000300800 */
[----:B------:R-:W2:Y:S01]  /*44120*/  LDL.LU R27, [R1+0x1ac] ;  /* 0x0001ac00011b7983 */ /* 0x000ea20000300800 */
[----:B-1----:R-:W-:-:S02]  /*44130*/  IMAD.MOV.U32 R20, RZ, RZ, R3 ;  /* 0x000000ffff147224 */ /* 0x002fc400078e0003 */
[----:B------:R-:W-:Y:S01]  /*44140*/  IMAD.MOV.U32 R21, RZ, RZ, R2 ;  /* 0x000000ffff157224 */ /* 0x000fe200078e0002 */
[----:B--2---:R-:W-:Y:S04]  /*44150*/  STL.64 [R1+0x1858], R26 ;  /* 0x0018581a01007387 */ /* 0x004fe80000100a00 */
[----:B------:R0:W-:Y:S04]  /*44160*/  STL.64 [R1+0x1808], R22 ;  /* 0x0018081601007387 */ /* 0x0001e80000100a00 */
[----:B------:R-:W2:Y:S04]  /*44170*/  LDL.LU R3, [R1+0x19a4] ;  /* 0x0019a40001037983 */ /* 0x000ea80000300800 */
[----:B------:R-:W2:Y:S01]  /*44180*/  LDL.LU R2, [R1+0x19a0] ;  /* 0x0019a00001027983 */ /* 0x000ea20000300800 */
[----:B0-----:R-:W-:-:S02]  /*44190*/  IMAD.MOV.U32 R22, RZ, RZ, R0 ;  /* 0x000000ffff167224 */ /* 0x001fc400078e0000 */
[----:B------:R-:W-:Y:S01]  /*441a0*/  IMAD.MOV.U32 R23, RZ, RZ, R18 ;  /* 0x000000ffff177224 */ /* 0x000fe200078e0012 */
[----:B------:R-:W2:Y:S04]  /*441b0*/  LDL.LU R0, [R1+0x199c] ;  /* 0x00199c0001007983 */ /* 0x000ea80000300800 */
[----:B------:R-:W2:Y:S04]  /*441c0*/  LDL.LU R18, [R1+0x1998] ;  /* 0x0019980001127983 */ /* 0x000ea80000300800 */
[----:B------:R-:W2:Y:S04]  /*441d0*/  LDL.LU R26, [R1+0x1b8] ;  /* 0x0001b800011a7983 */ /* 0x000ea80000300800 */
[----:B------:R-:W2:Y:S04]  /*441e0*/  LDL.LU R27, [R1+0x1bc] ;  /* 0x0001bc00011b7983 */ /* 0x000ea80000300800 */
[----:B--2---:R-:W-:Y:S04]  /*441f0*/  STL.64 [R1+0x1870], R26 ;  /* 0x0018701a01007387 */ /* 0x004fe80000100a00 */
[----:B------:R-:W-:Y:S04]  /*44200*/  STL.64 [R1+0x1820], R22 ;  /* 0x0018201601007387 */ /* 0x000fe80000100a00 */
[----:B------:R0:W-:Y:S02]  /*44210*/  STL.64 [R1+0x1818], R20 ;  /* 0x0018181401007387 */ /* 0x0001e40000100a00 */
[----:B0-----:R-:W-:-:S02]  /*44220*/  IMAD.MOV.U32 R20, RZ, RZ, R19 ;  /* 0x000000ffff147224 */ /* 0x001fc400078e0013 */
[----:B------:R-:W-:Y:S01]  /*44230*/  IMAD.MOV.U32 R21, RZ, RZ, R6 ;  /* 0x000000ffff157224 */ /* 0x000fe200078e0006 */
[----:B------:R-:W2:Y:S04]  /*44240*/  LDL.LU R19, [R1+0x1994] ;  /* 0x0019940001137983 */ /* 0x000ea80000300800 */
[----:B------:R-:W2:Y:S01]  /*44250*/  LDL.LU R6, [R1+0x1990] ;  /* 0x0019900001067983 */ /* 0x000ea20000300800 */
[----:B------:R-:W-:Y:S02]  /*44260*/  IMAD.MOV.U32 R22, RZ, RZ, R7 ;  /* 0x000000ffff167224 */ /* 0x000fe400078e0007 */
        /* <DEDUP_REMOVED lines=18> */
[----:B--2---:R0:W-:Y:S04]  /*44390*/  STL.64 [R1+0x18a0], R26 ;  /* 0x0018a01a01007387 */ /* 0x0041e80000100a00 */
[----:B------:R4:W-:Y:S04]  /*443a0*/  STL.64 [R1+0x1850], R22 ;  /* 0x0018501601007387 */ /* 0x0009e80000100a00 */
[----:B------:R-:W-:Y:S04]  /*443b0*/  STL.64 [R1+0x1848], R20 ;  /* 0x0018481401007387 */ /* 0x000fe80000100a00 */
[----:B0-----:R-:W2:Y:S04]  /*443c0*/  LDL.LU R26, [R1+0x1e8] ;  /* 0x0001e800011a7983 */ /* 0x001ea80000300800 */
[----:B------:R-:W2:Y:S01]  /*443d0*/  LDL.LU R27, [R1+0x1ec] ;  /* 0x0001ec00011b7983 */ /* 0x000ea20000300800 */
[----:B----4-:R-:W-:-:S02]  /*443e0*/  IMAD.MOV.U32 R22, RZ, RZ, R13 ;  /* 0x000000ffff167224 */ /* 0x010fc400078e000d */
[----:B------:R-:W-:Y:S01]  /*443f0*/  IMAD.MOV.U32 R23, RZ, RZ, R12 ;  /* 0x000000ffff177224 */ /* 0x000fe200078e000c */
[----:B--2---:R0:W-:Y:S04]  /*44400*/  STL.64 [R1+0x18b8], R26 ;  /* 0x0018b81a01007387 */ /* 0x0041e80000100a00 */
[----:B0-----:R-:W2:Y:S04]  /*44410*/  LDL.LU R26, [R1+0x1f8] ;  /* 0x0001f800011a7983 */ /* 0x001ea80000300800 */
[----:B------:R-:W2:Y:S01]  /*44420*/  LDL.LU R27, [R1+0x1fc] ;  /* 0x0001fc00011b7983 */ /* 0x000ea20000300800 */
[----:B---3--:R-:W-:-:S02]  /*44430*/  IMAD.MOV.U32 R20, RZ, RZ, R15 ;  /* 0x000000ffff147224 */ /* 0x008fc400078e000f */
[----:B------:R-:W-:Y:S01]  /*44440*/  IMAD.MOV.U32 R21, RZ, RZ, R14 ;  /* 0x000000ffff157224 */ /* 0x000fe200078e000e */
[----:B--2---:R-:W-:Y:S04]  /*44450*/  STL.64 [R1+0x18d0], R26 ;  /* 0x0018d01a01007387 */ /* 0x004fe80000100a00 */
[----:B------:R-:W-:Y:S04]  /*44460*/  STL.64 [R1+0x1868], R22 ;  /* 0x0018681601007387 */ /* 0x000fe80000100a00 */
[----:B------:R0:W-:Y:S02]  /*44470*/  STL.64 [R1+0x1860], R20 ;  /* 0x0018601401007387 */ /* 0x0001e40000100a00 */
[----:B0-----:R-:W-:-:S02]  /*44480*/  IMAD.MOV.U32 R20, RZ, RZ, R0 ;  /* 0x000000ffff147224 */ /* 0x001fc400078e0000 */
[----:B------:R-:W-:Y:S01]  /*44490*/  IMAD.MOV.U32 R21, RZ, RZ, R2 ;  /* 0x000000ffff157224 */ /* 0x000fe200078e0002 */
[----:B------:R-:W2:Y:S04]  /*444a0*/  LDL.LU R0, [R1+0x1974] ;  /* 0x0019740001007983 */ /* 0x000ea80000300800 */
[----:B------:R-:W3:Y:S01]  /*444b0*/  LDL.LU R2, [R1+0x1970] ;  /* 0x0019700001027983 */ /* 0x000ee20000300800 */
[----:B------:R-:W-:Y:S02]  /*444c0*/  IMAD.MOV.U32 R22, RZ, RZ, R3 ;  /* 0x000000ffff167224 */ /* 0x000fe400078e0003 */
[----:B------:R-:W-:Y:S01]  /*444d0*/  IMAD.MOV.U32 R23, RZ, RZ, R29 ;  /* 0x000000ffff177224 */ /* 0x000fe200078e001d */
[----:B------:R-:W4:Y:S04]  /*444e0*/  LDL.LU R3, [R1+0x196c] ;  /* 0x00196c0001037983 */ /* 0x000f280000300800 */
        /* <DEDUP_REMOVED lines=22> */
[----:B------:R-:W2:Y:S04]  /*44650*/  LDL.LU R17, [R1+0x124] ;  /* 0x0001240001117983 */ /* 0x000ea80000300800 */
[----:B--2---:R-:W-:Y:S04]  /*44660*/  STL.64 [R1+0x1918], R16 ;  /* 0x0019181001007387 */ /* 0x004fe80000100a00 */
[----:B------:R-:W2:Y:S04]  /*44670*/  LDL.LU R12, [R1+0x130] ;  /* 0x00013000010c7983 */ /* 0x000ea80000300800 */
        /* <DEDUP_REMOVED lines=16> */
[----:B------:R-:W-:Y:S04]  /*44780*/  STL.64 [R1+0x18b0], R22 ;  /* 0x0018b01601007387 */ /* 0x000fe80000100a00 */
[----:B------:R0:W-:Y:S04]  /*44790*/  STL.64 [R1+0x18a8], R20 ;  /* 0x0018a81401007387 */ /* 0x0001e80000100a00 */
[----:B0-----:R-:W2:Y:S01]  /*447a0*/  LDL.LU R20, [R1+0x70] ;  /* 0x0000700001147983 */ /* 0x001ea20000300800 */
[----:B------:R-:W-:-:S02]  /*447b0*/  IMAD.MOV.U32 R22, RZ, RZ, R0 ;  /* 0x000000ffff167224 */ /* 0x000fc400078e0000 */
[----:B------:R-:W-:Y:S02]  /*447c0*/  IMAD.MOV.U32 R23, RZ, RZ, R28 ;  /* 0x000000ffff177224 */ /* 0x000fe400078e001c */
[----:B---3--:R-:W-:Y:S02]  /*447d0*/  IMAD.MOV.U32 R21, RZ, RZ, R2 ;  /* 0x000000ffff157224 */ /* 0x008fe400078e0002 */
[----:B------:R-:W3:Y:S04]  /*447e0*/  LDL.LU R2, [R1+0x1954] ;  /* 0x0019540001027983 */ /* 0x000ee80000300800 */
[----:B------:R-:W3:Y:S04]  /*447f0*/  LDL.LU R0, [R1+0x1950] ;  /* 0x0019500001007983 */ /* 0x000ee80000300800 */
[----:B------:R-:W3:Y:S04]  /*44800*/  LDL.LU R28, [R1+0x194c] ;  /* 0x00194c00011c7983 */ /* 0x000ee80000300800 */
[----:B------:R0:W-:Y:S02]  /*44810*/  STL.64 [R1+0x18c8], R22 ;  /* 0x0018c81601007387 */ /* 0x0001e40000100a00 */
[----:B0-----:R-:W-:-:S02]  /*44820*/  IMAD.MOV.U32 R22, RZ, RZ, R29 ;  /* 0x000000ffff167224 */ /* 0x001fc400078e001d */
[----:B----4-:R-:W-:Y:S01]  /*44830*/  IMAD.MOV.U32 R23, RZ, RZ, R3 ;  /* 0x000000ffff177224 */ /* 0x010fe200078e0003 */
[----:B--2---:R0:W-:Y:S02]  /*44840*/  STL.64 [R1+0x18c0], R20 ;  /* 0x0018c01401007387 */ /* 0x0041e40000100a00 */
[----:B0-----:R-:W-:Y:S02]  /*44850*/  IMAD.MOV.U32 R20, RZ, RZ, R6 ;  /* 0x000000ffff147224 */ /* 0x001fe400078e0006 */
[----:B------:R-:W-:Y:S01]  /*44860*/  IMAD.MOV.U32 R21, RZ, RZ, R7 ;  /* 0x000000ffff157224 */ /* 0x000fe200078e0007 */
[----:B------:R-:W2:Y:S04]  /*44870*/  LDL.LU R6, [R1+0x1948] ;  /* 0x0019480001067983 */ /* 0x000ea80000300800 */
[----:B------:R-:W4:Y:S04]  /*44880*/  LDL.LU R7, [R1+0x1944] ;  /* 0x0019440001077983 */ /* 0x000f280000300800 */
[----:B------:R-:W4:Y:S04]  /*44890*/  LDL.LU R29, [R1+0x1940] ;  /* 0x00194000011d7983 */ /* 0x000f280000300800 */
[----:B------:R-:W4:Y:S04]  /*448a0*/  LDL.LU R3, [R1+0x193c] ;  /* 0x00193c0001037983 */ /* 0x000f280000300800 */
[----:B------:R-:W-:Y:S04]  /*448b0*/  STL.64 [R1+0x18e0], R22 ;  /* 0x0018e01601007387 */ /* 0x000fe80000100a00 */
[----:B------:R0:W-:Y:S04]  /*448c0*/  STL.64 [R1+0x18d8], R20 ;  /* 0x0018d81401007387 */ /* 0x0001e80000100a00 */
[----:B0-----:R-:W4:Y:S01]  /*448d0*/  LDL.LU R20, [R1+0x90] ;  /* 0x0000900001147983 */ /* 0x001f220000300800 */
[----:B---3--:R-:W-:-:S02]  /*448e0*/  IMAD.MOV.U32 R22, RZ, RZ, R0 ;  /* 0x000000ffff167224 */ /* 0x008fc400078e0000 */
[----:B------:R-:W-:Y:S02]  /*448f0*/  IMAD.MOV.U32 R23, RZ, RZ, R2 ;  /* 0x000000ffff177224 */ /* 0x000fe400078e0002 */
[----:B------:R-:W-:Y:S02]  /*44900*/  IMAD.MOV.U32 R21, RZ, RZ, R28 ;  /* 0x000000ffff157224 */ /* 0x000fe400078e001c */
[----:B------:R-:W3:Y:S04]  /*44910*/  LDL.LU R28, [R1+0x1938] ;  /* 0x00193800011c7983 */ /* 0x000ee80000300800 */
[----:B------:R-:W3:Y:S04]  /*44920*/  LDL.LU R0, [R1+0x1934] ;  /* 0x0019340001007983 */ /* 0x000ee80000300800 */
[----:B------:R-:W3:Y:S04]  /*44930*/  LDL.LU R2, [R1+0x1930] ;  /* 0x0019300001027983 */ /* 0x000ee80000300800 */
[----:B------:R2:W-:Y:S02]  /*44940*/  STL.64 [R1+0x18f8], R22 ;  /* 0x0018f81601007387 */ /* 0x0005e40000100a00 */
[----:B--2---:R-:W-:-:S02]  /*44950*/  IMAD.MOV.U32 R23, RZ, RZ, R6 ;  /* 0x000000ffff177224 */ /* 0x004fc400078e0006 */
[----:B----4-:R-:W-:Y:S02]  /*44960*/  IMAD.MOV.U32 R22, RZ, RZ, R7 ;  /* 0x000000ffff167224 */ /* 0x010fe400078e0007 */
[C---:B------:R-:W-:Y:S01]  /*44970*/  HMMA.16816.F32.BF16 R4, R8.reuse, R4, R12 ;  /* 0x000000040804723c */ /* 0x040fe2000004180c */
[----:B------:R0:W-:Y:S02]  /*44980*/  STL.64 [R1+0x18f0], R20 ;  /* 0x0018f01401007387 */ /* 0x0001e40000100a00 */
[----:B0-----:R-:W-:Y:S02]  /*44990*/  IMAD.MOV.U32 R20, RZ, RZ, R3 ;  /* 0x000000ffff147224 */ /* 0x001fe400078e0003 */
[----:B------:R-:W-:Y:S01]  /*449a0*/  IMAD.MOV.U32 R21, RZ, RZ, R29 ;  /* 0x000000ffff157224 */ /* 0x000fe200078e001d */
[----:B------:R-:W2:Y:S04]  /*449b0*/  LDL.LU R3, [R1+0x192c] ;  /* 0x00192c0001037983 */ /* 0x000ea80000300800 */
[----:B------:R-:W4:Y:S04]  /*449c0*/  LDL.LU R29, [R1+0x1928] ;  /* 0x00192800011d7983 */ /* 0x000f280000300800 */
[----:B------:R-:W2:Y:S05]  /*449d0*/  LDL.LU.64 R12, [R1+0x1920] ;  /* 0x00192000010c7983 */ /* 0x000eaa0000300a00 */
[----:B------:R0:W-:Y:S04]  /*449e0*/  STL.64 [R1+0x17e0], R6 ;  /* 0x0017e00601007387 */ /* 0x0001e80000100a00 */
[----:B------:R-:W-:Y:S04]  /*449f0*/  STL.64 [R1+0x17d8], R4 ;  /* 0x0017d80401007387 */ /* 0x000fe80000100a00 */
[----:B0-----:R-:W3:Y:S01]  /*44a00*/  LDL.LU R6, [R1+0x158] ;  /* 0x0001580001067983 */ /* 0x001ee20000300800 */
[C---:B--2---:R-:W-:Y:S03]  /*44a10*/  HMMA.16816.F32.BF16 R12, R8.reuse, R12, R16 ;  /* 0x0000000c080c723c */ /* 0x044fe60000041810 */
[----:B------:R-:W2:Y:S05]  /*44a20*/  LDL.LU.64 R16, [R1+0x1918] ;  /* 0x0019180001107983 */ /* 0x000eaa0000300a00 */
[----:B--2---:R-:W-:Y:S01]  /*44a30*/  HMMA.16816.F32.BF16 R8, R8, R16, R24 ;  /* 0x000000100808723c */ /* 0x004fe20000041818 */
[----:B------:R-:W2:Y:S04]  /*44a40*/  LDL.LU.64 R26, [R1+0x1910] ;  /* 0x00191000011a7983 */ /* 0x000ea80000300a00 */
[----:B------:R-:W2:Y:S04]  /*44a50*/  LDL.LU.64 R18, [R1+0x1908] ;  /* 0x0019080001127983 */ /* 0x000ea80000300a00 */
[----:B------:R-:W2:Y:S02]  /*44a60*/  LDL.LU.64 R16, [R1+0x1900] ;  /* 0x0019000001107983 */ /* 0x000ea40000300a00 */
[----:B--2---:R-:W-:Y:S02]  /*44a70*/  HMMA.16816.F32.BF16 R24, R16, R26, R20 ;  /* 0x0000001a1018723c */ /* 0x004fe40000041814 */
[----:B------:R-:W2:Y:S04]  /*44a80*/  LDL.LU.64 R22, [R1+0x18f8] ;  /* 0x0018f80001167983 */ /* 0x000ea80000300a00 */
[----:B------:R-:W2:-:S13]  /*44a90*/  LDL.LU.64 R20, [R1+0x18f0] ;  /* 0x0018f00001147983 */ /* 0x000e9a0000300a00 */
[----:B------:R-:W-:Y:S04]  /*44aa0*/  STL.64 [R1+0x410], R24 ;  /* 0x0004101801007387 */ /* 0x000fe80000100a00 */
[----:B------:R0:W-:Y:S04]  /*44ab0*/  STL.64 [R1+0x418], R26 ;  /* 0x0004181a01007387 */ /* 0x0001e80000100a00 */
[----:B0-----:R-:W2:Y:S01]  /*44ac0*/  LDL.LU.64 R26, [R1+0x18e8] ;  /* 0x0018e800011a7983 */ /* 0x001ea20000300a00 */
[----:B------:R-:W-:Y:S02]  /*44ad0*/  IMAD.MOV.U32 R7, RZ, RZ, R3 ;  /* 0x000000ffff077224 */ /* 0x000fe400078e0003 */
[----:B------:R-:W-:-:S05]  /*44ae0*/  IMAD.MOV.U32 R3, RZ, RZ, R24 ;  /* 0x000000ffff037224 */ /* 0x000fca00078e0018 */
        /* <DEDUP_REMOVED lines=56> */
[----:B------:R-:W2:-:S15]  /*44e70*/  LDL.LU.64 R22, [R1+0x1808] ;  /* 0x0018080001167983 */ /* 0x000e9e0000300a00 */
[----:B------:R-:W-:Y:S02]  /*44e80*/  NOP ;  /* 0x0000000000007918 */ /* 0x000fe40000000000 */
[----:B------:R-:W-:Y:S04]  /*44e90*/  STL.64 [R1+0x370], R24 ;  /* 0x0003701801007387 */ /* 0x000fe80000100a00 */
[----:B------:R0:W-:Y:S04]  /*44ea0*/  STL.64 [R1+0x378], R26 ;  /* 0x0003781a01007387 */ /* 0x0001e80000100a00 */
[----:B0-----:R-:W2:Y:S04]  /*44eb0*/  LDL.LU.64 R26, [R1+0x1800] ;  /* 0x00180000011a7983 */ /* 0x001ea80000300a00 */
[----:B------:R-:W2:Y:S02]  /*44ec0*/  LDL.LU.64 R24, [R1+0x17f8] ;  /* 0x0017f80001187983 */ /* 0x000ea40000300a00 */
[----:B--2---:R-:W-:Y:S02]  /*44ed0*/  HMMA.16816.F32.BF16 R24, R16, R22, R24 ;  /* 0x000000161018723c */ /* 0x004fe40000041818 */
[----:B------:R-:W3:Y:S04]  /*44ee0*/  LDL.LU.64 R22, [R1+0x17f0] ;  /* 0x0017f00001167983 */ /* 0x000ee80000300a00 */
[----:B------:R-:W3:-:S13]  /*44ef0*/  LDL.LU.64 R20, [R1+0x17e8] ;  /* 0x0017e80001147983 */ /* 0x000eda0000300a00 */
[----:B------:R-:W-:Y:S04]  /*44f00*/  STL.64 [R1+0x360], R24 ;  /* 0x0003601801007387 */ /* 0x000fe80000100a00 */
[----:B------:R0:W-:Y:S04]  /*44f10*/  STL.64 [R1+0x368], R26 ;  /* 0x0003681a01007387 */ /* 0x0001e80000100a00 */
[----:B0-----:R-:W2:Y:S04]  /*44f20*/  LDL.LU R26, [R1+0x148] ;  /* 0x00014800011a7983 */ /* 0x001ea80000300800 */
[----:B------:R-:W2:Y:S01]  /*44f30*/  LDL.LU R27, [R1+0x14c] ;  /* 0x00014c00011b7983 */ /* 0x000ea20000300800 */
[----:B---3--:R-:W-:Y:S03]  /*44f40*/  HMMA.16816.F32.BF16 R20, R16, R6, R20 ;  /* 0x000000061014723c */ /* 0x008fe60000041814 */
[----:B------:R-:W2:Y:S04]  /*44f50*/  LDL.LU.64 R6, [R1+0x17e0] ;  /* 0x0017e00001067983 */ /* 0x000ea80000300a00 */
[----:B------:R-:W2:-:S12]  /*44f60*/  LDL.LU.64 R4, [R1+0x17d8] ;  /* 0x0017d80001047983 */ /* 0x000e980000300a00 */
[----:B------:R-:W-:Y:S04]  /*44f70*/  STL.64 [R1+0x170], R20 ;  /* 0x0001701401007387 */ /* 0x000fe80000100a00 */
[----:B------:R0:W-:Y:S02]  /*44f80*/  STL.64 [R1+0x178], R22 ;  /* 0x0001781601007387 */ /* 0x0001e40000100a00 */
[----:B0-----:R-:W-:Y:S02]  /*44f90*/  IMAD.MOV.U32 R22, RZ, RZ, R0 ;  /* 0x000000ffff167224 */ /* 0x001fe400078e0000 */
[----:B------:R-:W-:Y:S01]  /*44fa0*/  IMAD.MOV.U32 R23, RZ, RZ, R28 ;  /* 0x000000ffff177224 */ /* 0x000fe200078e001c */
[----:B------:R-:W3:Y:S04]  /*44fb0*/  LDL.LU R0, [R1+0x17d4] ;  /* 0x0017d40001007983 */ /* 0x000ee80000300800 */
[----:B------:R-:W3:Y:S02]  /*44fc0*/  LDL.LU R28, [R1+0x17d0] ;  /* 0x0017d000011c7983 */ /* 0x000ee40000300800 */
[C---:B------:R-:W-:Y:S08]  /*44fd0*/  HMMA.16816.F32.BF16 R8, R16.reuse, R22, R8 ;  /* 0x000000161008723c */ /* 0x040ff00000041808 */
[----:B--2---:R-:W-:Y:S01]  /*44fe0*/  HMMA.16816.F32.BF16 R24, R16, R26, R4 ;  /* 0x0000001a1018723c */ /* 0x004fe20000041804 */
[----:B----4-:R-:W-:-:S02]  /*44ff0*/  IMAD.MOV.U32 R6, RZ, RZ, R29 ;  /* 0x000000ffff067224 */ /* 0x010fc400078e001d */
[----:B------:R-:W-:-:S07]  /*45000*/  IMAD.MOV.U32 R7, RZ, RZ, R2 ;  /* 0x000000ffff077224 */ /* 0x000fce00078e0002 */
[----:B------:R-:W-:Y:S09]  /*45010*/  HMMA.16816.F32.BF16 R12, R16, R6, R12 ;  /* 0x00000006100c723c */ /* 0x000ff2000004180c */
[----:B------:R0:W-:Y:S04]  /*45020*/  STL.64 [R1+0x160], R24 ;  /* 0x0001601801007387 */ /* 0x0001e80000100a00 */
[----:B------:R1:W-:Y:S04]  /*45030*/  STL.64 [R1+0x168], R26 ;  /* 0x0001681a01007387 */ /* 0x0003e80000100a00 */
[----:B0-----:R-:W2:Y:S04]  /*45040*/  LDL.LU R24, [R1+0x1620] ;  /* 0x0016200001187983 */ /* 0x001ea80000300800 */
[----:B-1----:R-:W4:Y:S01]  /*45050*/  LDL.LU R27, [R1+0x162c] ;  /* 0x00162c00011b7983 */ /* 0x002f220000300800 */
[----:B------:R-:W-:-:S02]  /*45060*/  IMAD.MOV.U32 R7, RZ, RZ, R13 ;  /* 0x000000ffff077224 */ /* 0x000fc400078e000d */
[----:B------:R-:W-:Y:S01]  /*45070*/  IMAD.MOV.U32 R5, RZ, RZ, R15 ;  /* 0x000000ffff057224 */ /* 0x000fe200078e000f */
[----:B------:R-:W-:Y:S04]  /*45080*/  STL.64 [R1+0x130], R12 ;  /* 0x0001300c01007387 */ /* 0x000fe80000100a00 */
[----:B------:R-:W-:Y:S04]  /*45090*/  STL.64 [R1+0x138], R14 ;  /* 0x0001380e01007387 */ /* 0x000fe80000100a00 */
[----:B------:R-:W3:Y:S04]  /*450a0*/  LDL.LU R3, [R1+0x1628] ;  /* 0x0016280001037983 */ /* 0x000ee80000300800 */
[----:B------:R-:W3:Y:S04]  /*450b0*/  LDL.LU R25, [R1+0x1644] ;  /* 0x0016440001197983 */ /* 0x000ee80000300800 */
[----:B------:R-:W-:Y:S04]  /*450c0*/  STL [R1+0x17c0], R7 ;  /* 0x0017c00701007387 */ /* 0x000fe80000100800 */
[----:B------:R-:W-:Y:S04]  /*450d0*/  STL [R1+0x17bc], R5 ;  /* 0x0017bc0501007387 */ /* 0x000fe80000100800 */
[----:B------:R0:W-:Y:S04]  /*450e0*/  STL.64 [R1+0x100], R8 ;  /* 0x0001000801007387 */ /* 0x0001e80000100a00 */
[----:B------:R1:W-:Y:S04]  /*450f0*/  STL.64 [R1+0x108], R10 ;  /* 0x0001080a01007387 */ /* 0x0003e80000100a00 */
[----:B------:R-:W3:Y:S04]  /*45100*/  LDL.LU R16, [R1+0x1624] ;  /* 0x0016240001107983 */ /* 0x000ee80000300800 */
[----:B------:R-:W3:Y:S04]  /*45110*/  LDL.LU R17, [R1+0x1648] ;  /* 0x0016480001117983 */ /* 0x000ee80000300800 */
[----:B------:R-:W3:Y:S04]  /*45120*/  LDL.LU R18, [R1+0x1640] ;  /* 0x0016400001127983 */ /* 0x000ee80000300800 */
[----:B------:R-:W3:Y:S01]  /*45130*/  LDL.LU R19, [R1+0x1610] ;  /* 0x0016100001137983 */ /* 0x000ee20000300800 */
[----:B------:R-:W-:-:S03]  /*45140*/  IMAD.MOV.U32 R4, RZ, RZ, R11 ;  /* 0x000000ffff047224 */ /* 0x000fc600078e000b */
[----:B0-----:R-:W3:Y:S04]  /*45150*/  LDL.LU R8, [R1+0x1658] ;  /* 0x0016580001087983 */ /* 0x001ee80000300800 */
[----:B------:R-:W3:Y:S04]  /*45160*/  LDL.LU R9, [R1+0x1614] ;  /* 0x0016140001097983 */ /* 0x000ee80000300800 */
[----:B-1----:R-:W3:Y:S04]  /*45170*/  LDL.LU R10, [R1+0x1678] ;  /* 0x00167800010a7983 */ /* 0x002ee80000300800 */
        /* <DEDUP_REMOVED lines=14> */
[----:B--2---:R-:W-:-:S02]  /*45260*/  IADD3 R24, P4, PT, R24, UR10, RZ ;  /* 0x0000000a18187c10 */ /* 0x004fc4000ff9e0ff */
[----:B----4-:R-:W-:-:S03]  /*45270*/  IADD3 R27, P5, PT, R27, UR10, RZ ;  /* 0x0000000a1b1b7c10 */ /* 0x010fc6000ffbe0ff */
[----:B------:R0:W-:Y:S04]  /*45280*/  STL [R1+0x1620], R24 ;  /* 0x0016201801007387 */ /* 0x0001e80000100800 */
[----:B------:R-:W2:Y:S04]  /*45290*/  LDL.LU R23, [R1+0x1654] ;  /* 0x0016540001177983 */ /* 0x000ea80000300800 */
[----:B------:R1:W-:Y:S01]  /*452a0*/  STL [R1+0x162c], R27 ;  /* 0x00162c1b01007387 */ /* 0x0003e20000100800 */
[----:B---3--:R-:W-:Y:S02]  /*452b0*/  IADD3 R3, P6, PT, R3, UR10, RZ ;  /* 0x0000000a03037c10 */ /* 0x008fe4000ffde0ff */
[----:B------:R-:W-:Y:S01]  /*452c0*/  IADD3 R25, P2, PT, R25, UR10, RZ ;  /* 0x0000000a19197c10 */ /* 0x000fe2000ff5e0ff */
[----:B0-----:R-:W3:Y:S04]  /*452d0*/  LDL.LU R24, [R1+0x16b0] ;  /* 0x0016b00001187983 */ /* 0x001ee80000300800 */
[----:B-1----:R-:W4:Y:S04]  /*452e0*/  LDL.LU R27, [R1+0x165c] ;  /* 0x00165c00011b7983 */ /* 0x002f280000300800 */
[----:B------:R0:W-:Y:S01]  /*452f0*/  STL [R1+0x1628], R3 ;  /* 0x0016280301007387 */ /* 0x0001e20000100800 */
[----:B------:R-:W-:-:S03]  /*45300*/  IADD3 R16, P0, PT, R16, UR10, RZ ;  /* 0x0000000a10107c10 */ /* 0x000fc6000ff1e0ff */
[----:B0-----:R-:W3:Y:S04]  /*45310*/  LDL.LU R3, [R1+0x16b8] ;  /* 0x0016b80001037983 */ /* 0x001ee80000300800 */
[----:B------:R0:W-:Y:S04]  /*45320*/  STL [R1+0x1644], R25 ;  /* 0x0016441901007387 */ /* 0x0001e80000100800 */
[----:B------:R-:W-:Y:S04]  /*45330*/  STL [R1+0x1624], R16 ;  /* 0x0016241001007387 */ /* 0x000fe80000100800 */
[----:B0-----:R-:W3:Y:S01]  /*45340*/  LDL.LU R25, [R1+0x1660] ;  /* 0x0016600001197983 */ /* 0x001ee20000300800 */
[----:B------:R-:W-:-:S02]  /*45350*/  IADD3 R17, P1, PT, R17, UR10, RZ ;  /* 0x0000000a11117c10 */ /* 0x000fc4000ff3e0ff */
[----:B------:R-:W-:Y:S02]  /*45360*/  IADD3 R18, P3, PT, R18, UR10, RZ ;  /* 0x0000000a12127c10 */ /* 0x000fe4000ff7e0ff */
[----:B------:R-:W-:Y:S02]  /*45370*/  IADD3.X R19, PT, PT, R19, UR6, RZ, P4, !PT ;  /* 0x0000000613137c10 */ /* 0x000fe4000a7fe4ff */
[----:B------:R-:W-:Y:S02]  /*45380*/  IADD3 R8, P4, PT, R8, UR10, RZ ;  /* 0x0000000a08087c10 */ /* 0x000fe4000ff9e0ff */
[----:B------:R-:W-:Y:S01]  /*45390*/  IADD3.X R9, PT, PT, R9, UR6, RZ, P5, !PT ;  /* 0x0000000609097c10 */ /* 0x000fe2000affe4ff */
[----:B------:R-:W-:Y:S01]  /*453a0*/  STL [R1+0x1648], R17 ;  /* 0x0016481101007387 */ /* 0x000fe20000100800 */
[----:B------:R-:W-:-:S03]  /*453b0*/  IADD3 R10, P5, PT, R10, UR10, RZ ;  /* 0x0000000a0a0a7c10 */ /* 0x000fc6000ffbe0ff */
[----:B------:R-:W-:Y:S01]  /*453c0*/  STL [R1+0x1640], R18 ;  /* 0x0016401201007387 */ /* 0x000fe20000100800 */
[----:B------:R-:W-:-:S03]  /*453d0*/  IADD3.X R11, PT, PT, R11, UR6, RZ, P6, !PT ;  /* 0x000000060b0b7c10 */ /* 0x000fc6000b7fe4ff */
[----:B------:R-:W-:Y:S01]  /*453e0*/  STL [R1+0x1610], R19 ;  /* 0x0016101301007387 */ /* 0x000fe20000100800 */
[----:B------:R-:W-:-:S03]  /*453f0*/  IADD3 R5, P6, PT, R5, UR10, RZ ;  /* 0x0000000a05057c10 */ /* 0x000fc6000ffde0ff */
[----:B------:R-:W-:Y:S01]  /*45400*/  STL [R1+0x1658], R8 ;  /* 0x0016580801007387 */ /* 0x000fe20000100800 */
[----:B------:R-:W-:Y:S02]  /*45410*/  IADD3.X R7, PT, PT, R7, UR6, RZ, P0, !PT ;  /* 0x0000000607077c10 */ /* 0x000fe400087fe4ff */
[----:B------:R-:W-:Y:S01]  /*45420*/  IADD3.X R13, PT, PT, R13, UR6, RZ, P1, !PT ;  /* 0x000000060d0d7c10 */ /* 0x000fe20008ffe4ff */
[----:B------:R-:W-:Y:S01]  /*45430*/  STL [R1+0x1614], R9 ;  /* 0x0016140901007387 */ /* 0x000fe20000100800 */
[----:B------:R-:W-:-:S03]  /*45440*/  IADD3 R29, P1, PT, R29, UR10, RZ ;  /* 0x0000000a1d1d7c10 */ /* 0x000fc6000ff3e0ff */
[----:B------:R-:W-:Y:S01]  /*45450*/  STL [R1+0x1678], R10 ;  /* 0x0016780a01007387 */ /* 0x000fe20000100800 */
[----:B------:R-:W-:-:S03]  /*45460*/  IADD3 R12, P0, PT, R12, UR10, RZ ;  /* 0x0000000a0c0c7c10 */ /* 0x000fc6000ff1e0ff */
[----:B------:R-:W-:Y:S04]  /*45470*/  STL [R1+0x1618], R11 ;  /* 0x0016180b01007387 */ /* 0x000fe80000100800 */
[----:B------:R-:W-:Y:S04]  /*45480*/  STL [R1+0x1680], R5 ;  /* 0x0016800501007387 */ /* 0x000fe80000100800 */
[----:B------:R-:W-:Y:S01]  /*45490*/  STL [R1+0x161c], R7 ;  /* 0x00161c0701007387 */ /* 0x000fe20000100800 */
[----:B------:R-:W-:-:S03]  /*454a0*/  IADD3.X R14, PT, PT, R14, UR6, RZ, P2, !PT ;  /* 0x000000060e0e7c10 */ /* 0x000fc600097fe4ff */
[----:B------:R0:W-:Y:S01]  /*454b0*/  STL [R1+0x1690], R29 ;  /* 0x0016901d01007387 */ /* 0x0001e20000100800 */
[----:B------:R-:W-:-:S03]  /*454c0*/  IADD3 R15, P2, PT, R15, UR10, RZ ;  /* 0x0000000a0f0f7c10 */ /* 0x000fc6000ff5e0ff */
[----:B------:R-:W-:Y:S01]  /*454d0*/  STL [R1+0x1688], R12 ;  /* 0x0016880c01007387 */ /* 0x000fe20000100800 */
[----:B------:R-:W-:Y:S02]  /*454e0*/  IADD3.X R6, PT, PT, R6, UR6, RZ, P3, !PT ;  /* 0x0000000606067c10 */ /* 0x000fe40009ffe4ff */
[----:B------:R-:W-:Y:S02]  /*454f0*/  IADD3.X R26, PT, PT, R26, UR6, RZ, P4, !PT ;  /* 0x000000061a1a7c10 */ /* 0x000fe4000a7fe4ff */
[----:B------:R-:W-:Y:S02]  /*45500*/  IADD3 R20, P3, PT, R20, UR10, RZ ;  /* 0x0000000a14147c10 */ /* 0x000fe4000ff7e0ff */
[----:B------:R-:W-:Y:S01]  /*45510*/  IADD3 R2, P4, PT, R2, UR10, RZ ;  /* 0x0000000a02027c10 */ /* 0x000fe2000ff9e0ff */
[----:B0-----:R-:W3:Y:S04]  /*45520*/  LDL.LU R29, [R1+0x16c0] ;  /* 0x0016c000011d7983 */ /* 0x001ee80000300800 */
[----:B------:R-:W-:Y:S04]  /*45530*/  STL [R1+0x1630], R13 ;  /* 0x0016300d01007387 */ /* 0x000fe80000100800 */
[----:B------:R-:W-:Y:S04]  /*45540*/  STL [R1+0x1634], R14 ;  /* 0x0016340e01007387 */ /* 0x000fe80000100800 */
[----:B------:R-:W-:Y:S04]  /*45550*/  STL [R1+0x1698], R15 ;  /* 0x0016980f01007387 */ /* 0x000fe80000100800 */
[----:B------:R-:W-:Y:S04]  /*45560*/  STL [R1+0x1638], R6 ;  /* 0x0016380601007387 */ /* 0x000fe80000100800 */
[----:B------:R0:W-:Y:S01]  /*45570*/  STL [R1+0x163c], R26 ;  /* 0x00163c1a01007387 */ /* 0x0001e20000100800 */
[----:B------:R-:W-:-:S03]  /*45580*/  IADD3.X R21, PT, PT, R21, UR6, RZ, P5, !PT ;  /* 0x0000000615157c10 */ /* 0x000fc6000affe4ff */
[----:B------:R-:W-:Y:S01]  /*45590*/  STL [R1+0x16a0], R20 ;  /* 0x0016a01401007387 */ /* 0x000fe20000100800 */
[----:B------:R-:W-:-:S03]  /*455a0*/  IADD3 R22, P5, PT, R22, UR10, RZ ;  /* 0x0000000a16167c10 */ /* 0x000fc6000ffbe0ff */
[----:B0-----:R-:W3:Y:S04]  /*455b0*/  LDL.LU R26, [R1+0x1664] ;  /* 0x00166400011a7983 */ /* 0x001ee80000300800 */
[----:B------:R0:W-:Y:S04]  /*455c0*/  STL [R1+0x170c], R2 ;  /* 0x00170c0201007387 */ /* 0x0001e80000100800 */
[----:B0-----:R-:W3:Y:S04]  /*455d0*/  LDL.LU R2, [R1+0x16c8] ;  /* 0x0016c80001027983 */ /* 0x001ee80000300800 */
[----:B------:R-:W-:Y:S04]  /*455e0*/  STL [R1+0x164c], R21 ;  /* 0x00164c1501007387 */ /* 0x000fe80000100800 */
[----:B------:R-:W-:Y:S01]  /*455f0*/  STL [R1+0x16a8], R22 ;  /* 0x0016a81601007387 */ /* 0x000fe20000100800 */
[----:B--2---:R-:W-:-:S02]  /*45600*/  IADD3.X R23, PT, PT, R23, UR6, RZ, P6, !PT ;  /* 0x0000000617177c10 */ /* 0x004fc4000b7fe4ff */
[----:B----4-:R-:W-:Y:S02]  /*45610*/  IADD3.X R27, PT, PT, R27, UR6, RZ, P0, !PT ;  /* 0x000000061b1b7c10 */ /* 0x010fe400087fe4ff */
[----:B---3--:R-:W-:-:S03]  /*45620*/  IADD3 R24, P6, PT, R24, UR10, RZ ;  /* 0x0000000a18187c10 */ /* 0x008fc6000ffde0ff */
[----:B------:R0:W-:Y:S04]  /*45630*/  STL [R1+0x165c], R27 ;  /* 0x00165c1b01007387 */ /* 0x0001e80000100800 */
[----:B------:R-:W-:Y:S01]  /*45640*/  STL [R1+0x1654], R23 ;  /* 0x0016541701007387 */ /* 0x000fe20000100800 */
[----:B------:R-:W-:-:S03]  /*45650*/  IADD3 R3, P0, PT, R3, UR10, RZ ;  /* 0x0000000a03037c10 */ /* 0x000fc6000ff1e0ff */
[----:B0-----:R-:W2:Y:S04]  /*45660*/  LDL.LU R27, [R1+0x1668] ;  /* 0x00166800011b7983 */ /* 0x001ea80000300800 */
[----:B------:R-:W-:Y:S04]  /*45670*/  STL [R1+0x16b0], R24 ;  /* 0x0016b01801007387 */ /* 0x000fe80000100800 */
[----:B------:R-:W3:Y:S04]  /*45680*/  LDL.LU R16, [R1+0x16d0] ;  /* 0x0016d00001107983 */ /* 0x000ee80000300800 */
[----:B------:R-:W4:Y:S04]  /*45690*/  LDL.LU R17, [R1+0x1708] ;  /* 0x0017080001117983 */ /* 0x000f280000300800 */
[----:B------:R0:W-:Y:S01]  /*456a0*/  STL [R1+0x16b8], R3 ;  /* 0x0016b80301007387 */ /* 0x0001e20000100800 */
[----:B------:R-:W-:-:S03]  /*456b0*/  IADD3.X R25, PT, PT, R25, UR6, RZ, P1, !PT ;  /* 0x0000000619197c10 */ /* 0x000fc60008ffe4ff */
[----:B0-----:R-:W3:Y:S04]  /*456c0*/  LDL.LU R3, [R1+0x16d8] ;  /* 0x0016d80001037983 */ /* 0x001ee80000300800 */
        /* <DEDUP_REMOVED lines=15> */
[----:B------:R-:W-:-:S05]  /*457c0*/  IADD3 R29, P1, PT, R29, UR10, RZ ;  /* 0x0000000a1d1d7c10 */ /* 0x000fca000ff3e0ff */
[----:B------:R0:W-:Y:S04]  /*457d0*/  STL [R1+0x16c0], R29 ;  /* 0x0016c01d01007387 */ /* 0x0001e80000100800 */
[----:B------:R-:W3:Y:S04]  /*457e0*/  LDL.LU R21, [R1+0x16e8] ;  /* 0x0016e80001157983 */ /* 0x000ee80000300800 */
[----:B------:R-:W3:Y:S01]  /*457f0*/  LDL.LU R22, [R1+0x16ac] ;  /* 0x0016ac0001167983 */ /* 0x000ee20000300800 */
[----:B------:R-:W-:-:S03]  /*45800*/  IADD3.X R26, PT, PT, R26, UR6, RZ, P2, !PT ;  /* 0x000000061a1a7c10 */ /* 0x000fc600097fe4ff */
[----:B0-----:R-:W3:Y:S04]  /*45810*/  LDL.LU R29, [R1+0x16e0] ;  /* 0x0016e000011d7983 */ /* 0x001ee80000300800 */
[----:B------:R-:W3:Y:S04]  /*45820*/  LDL.LU R23, [R1+0x1528] ;  /* 0x0015280001177983 */ /* 0x000ee80000300800 */
[----:B------:R-:W3:Y:S04]  /*45830*/  LDL.LU R24, [R1+0x16bc] ;  /* 0x0016bc0001187983 */ /* 0x000ee80000300800 */
[----:B------:R0:W-:Y:S04]  /*45840*/  STL [R1+0x1664], R26 ;  /* 0x0016641a01007387 */ /* 0x0001e80000100800 */
[----:B------:R-:W3:Y:S01]  /*45850*/  LDL.LU R25, [R1+0x1520] ;  /* 0x0015200001197983 */ /* 0x000ee20000300800 */
[----:B------:R-:W-:-:S05]  /*45860*/  IADD3 R2, P2, PT, R2, UR10, RZ ;  /* 0x0000000a02027c10 */ /* 0x000fca000ff5e0ff */
[----:B------:R1:W-:Y:S04]  /*45870*/  STL [R1+0x16c8], R2 ;  /* 0x0016c80201007387 */ /* 0x0003e80000100800 */
[----:B0-----:R-:W3:Y:S04]  /*45880*/  LDL.LU R26, [R1+0x16c4] ;  /* 0x0016c400011a7983 */ /* 0x001ee80000300800 */
[----:B-1----:R-:W3:Y:S01]  /*45890*/  LDL.LU R2, [R1+0x1518] ;  /* 0x0015180001027983 */ /* 0x002ee20000300800 */
[----:B--2---:R-:W-:Y:S02]  /*458a0*/  IADD3.X R27, PT, PT, R27, UR6, RZ, P3, !PT ;  /* 0x000000061b1b7c10 */ /* 0x004fe40009ffe4ff */
[----:B----4-:R-:W-:-:S02]  /*458b0*/  IADD3.X R17, PT, PT, R17, UR6, RZ, P4, !PT ;  /* 0x0000000611117c10 */ /* 0x010fc4000a7fe4ff */
[----:B---3--:R-:W-:Y:S01]  /*458c0*/  IADD3 R16, P3, PT, R16, UR10, RZ ;  /* 0x0000000a10107c10 */ /* 0x008fe2000ff7e0ff */
[----:B------:R0:W-:Y:S01]  /*458d0*/  STL [R1+0x1668], R27 ;  /* 0x0016681b01007387 */ /* 0x0001e20000100800 */
[----:B------:R-:W-:-:S03]  /*458e0*/  IADD3 R3, P4, PT, R3, UR10, RZ ;  /* 0x0000000a03037c10 */ /* 0x000fc6000ff9e0ff */
[----:B0-----:R-:W2:Y:S01]  /*458f0*/  LDL.LU R27, [R1+0x16cc] ;  /* 0x0016cc00011b7983 */ /* 0x001ea20000300800 */
[----:B------:R-:W-:Y:S02]  /*45900*/  IADD3.X R18, PT, PT, R18, UR6, RZ, P5, !PT ;  /* 0x0000000612127c10 */ /* 0x000fe4000affe4ff */
[----:B------:R-:W-:Y:S02]  /*45910*/  IADD3 R19, P5, PT, R19, UR10, RZ ;  /* 0x0000000a13137c10 */ /* 0x000fe4000ffbe0ff */
[----:B------:R-:W-:Y:S01]  /*45920*/  IADD3.X R8, PT, PT, R8, UR6, RZ, P6, !PT ;  /* 0x0000000608087c10 */ /* 0x000fe2000b7fe4ff */
[----:B------:R0:W-:Y:S04]  /*45930*/  STL [R1+0x16d8], R3 ;  /* 0x0016d80301007387 */ /* 0x0001e80000100800 */
[----:B------:R-:W-:Y:S01]  /*45940*/  STL [R1+0x16d0], R16 ;  /* 0x0016d01001007387 */ /* 0x000fe20000100800 */
[----:B------:R-:W-:-:S02]  /*45950*/  IADD3 R9, P6, PT, R9, UR10, RZ ;  /* 0x0000000a09097c10 */ /* 0x000fc4000ffde0ff */
[----:B------:R-:W-:Y:S02]  /*45960*/  IADD3.X R10, PT, PT, R10, UR6, RZ, P0, !PT ;  /* 0x000000060a0a7c10 */ /* 0x000fe400087fe4ff */
[----:B------:R-:W-:Y:S02]  /*45970*/  IADD3 R11, P0, PT, R11, UR10, RZ ;  /* 0x0000000a0b0b7c10 */ /* 0x000fe4000ff1e0ff */
[----:B------:R-:W-:Y:S02]  /*45980*/  IADD3.X R5, PT, PT, R5, UR6, RZ, P1, !PT ;  /* 0x0000000605057c10 */ /* 0x000fe40008ffe4ff */
[----:B------:R-:W-:Y:S01]  /*45990*/  IADD3 R7, P1, PT, R7, UR10, RZ ;  /* 0x0000000a07077c10 */ /* 0x000fe2000ff3e0ff */
[----:B0-----:R-:W3:Y:S04]  /*459a0*/  LDL.LU R3, [R1+0x16d4] ;  /* 0x0016d40001037983 */ /* 0x001ee80000300800 */
[----:B------:R-:W-:Y:S04]  /*459b0*/  STL [R1+0x1708], R17 ;  /* 0x0017081101007387 */ /* 0x000fe80000100800 */
[----:B------:R-:W-:Y:S04]  /*459c0*/  STL [R1+0x166c], R18 ;  /* 0x00166c1201007387 */ /* 0x000fe80000100800 */
[----:B------:R-:W-:Y:S04]  /*459d0*/  STL [R1+0x1704], R19 ;  /* 0x0017041301007387 */ /* 0x000fe80000100800 */
[----:B------:R-:W-:Y:S04]  /*459e0*/  STL [R1+0x1674], R8 ;  /* 0x0016740801007387 */ /* 0x000fe80000100800 */
[----:B------:R-:W-:Y:S01]  /*459f0*/  STL [R1+0x1700], R9 ;  /* 0x0017000901007387 */ /* 0x000fe20000100800 */
[----:B------:R-:W-:-:S02]  /*45a00*/  IADD3.X R12, PT, PT, R12, UR6, RZ, P2, !PT ;  /* 0x000000060c0c7c10 */ /* 0x000fc400097fe4ff */
[----:B------:R-:W-:Y:S01]  /*45a10*/  IADD3.X R14, PT, PT, R14, UR6, RZ, P3, !PT ;  /* 0x000000060e0e7c10 */ /* 0x000fe20009ffe4ff */
[----:B------:R-:W-:Y:S01]  /*45a20*/  STL [R1+0x167c], R10 ;  /* 0x00167c0a01007387 */ /* 0x000fe20000100800 */
[----:B------:R-:W-:-:S03]  /*45a30*/  IADD3 R28, P3, PT, R28, UR10, RZ ;  /* 0x0000000a1c1c7c10 */ /* 0x000fc6000ff7e0ff */
[----:B------:R-:W-:Y:S01]  /*45a40*/  STL [R1+0x16fc], R11 ;  /* 0x0016fc0b01007387 */ /* 0x000fe20000100800 */
[----:B------:R-:W-:-:S03]  /*45a50*/  IADD3 R13, P2, PT, R13, UR10, RZ ;  /* 0x0000000a0d0d7c10 */ /* 0x000fc6000ff5e0ff */
[----:B------:R-:W-:Y:S04]  /*45a60*/  STL [R1+0x1684], R5 ;  /* 0x0016840501007387 */ /* 0x000fe80000100800 */
[----:B------:R-:W-:Y:S04]  /*45a70*/  STL [R1+0x16f8], R7 ;  /* 0x0016f80701007387 */ /* 0x000fe80000100800 */
[----:B------:R-:W-:Y:S04]  /*45a80*/  STL [R1+0x168c], R12 ;  /* 0x00168c0c01007387 */ /* 0x000fe80000100800 */
[----:B------:R0:W-:Y:S04]  /*45a90*/  STL [R1+0x16f0], R28 ;  /* 0x0016f01c01007387 */ /* 0x0001e80000100800 */
[----:B------:R-:W-:Y:S04]  /*45aa0*/  STL [R1+0x16f4], R13 ;  /* 0x0016f40d01007387 */ /* 0x000fe80000100800 */
[----:B0-----:R-:W4:Y:S01]  /*45ab0*/  LDL.LU R28, [R1+0x17cc] ;  /* 0x0017cc00011c7983 */ /* 0x001f220000300800 */
[----:B------:R-:W-:-:S02]  /*45ac0*/  IADD3.X R15, PT, PT, R15, UR6, RZ, P4, !PT ;  /* 0x000000060f0f7c10 */ /* 0x000fc4000a7fe4ff */
[----:B------:R-:W-:Y:S02]  /*45ad0*/  IADD3 R6, P4, PT, R6, UR10, RZ ;  /* 0x0000000a06067c10 */ /* 0x000fe4000ff9e0ff */
[----:B------:R-:W-:Y:S02]  /*45ae0*/  IADD3.X R20, PT, PT, R20, UR6, RZ, P5, !PT ;  /* 0x0000000614147c10 */ /* 0x000fe4000affe4ff */
[----:B------:R-:W-:Y:S02]  /*45af0*/  IADD3.X R22, PT, PT, R22, UR6, RZ, P6, !PT ;  /* 0x0000000616167c10 */ /* 0x000fe4000b7fe4ff */
[----:B------:R-:W-:Y:S01]  /*45b00*/  IADD3 R29, P6, PT, R29, UR10, RZ ;  /* 0x0000000a1d1d7c10 */ /* 0x000fe2000ffde0ff */
[----:B------:R-:W-:Y:S01]  /*45b10*/  STL [R1+0x1694], R14 ;  /* 0x0016940e01007387 */ /* 0x000fe20000100800 */
[----:B------:R-:W-:-:S03]  /*45b20*/  IADD3 R21, P5, PT, R21, UR10, RZ ;  /* 0x0000000a15157c10 */ /* 0x000fc6000ffbe0ff */
[----:B------:R-:W-:Y:S04]  /*45b30*/  STL [R1+0x169c], R15 ;  /* 0x00169c0f01007387 */ /* 0x000fe80000100800 */
[----:B------:R-:W-:Y:S04]  /*45b40*/  STL [R1+0x16ec], R6 ;  /* 0x0016ec0601007387 */ /* 0x000fe80000100800 */
[----:B------:R-:W-:Y:S04]  /*45b50*/  STL [R1+0x16a4], R20 ;  /* 0x0016a41401007387 */ /* 0x000fe80000100800 */
[----:B------:R0:W-:Y:S04]  /*45b60*/  STL [R1+0x16e0], R29 ;  /* 0x0016e01d01007387 */ /* 0x0001e80000100800 */
[----:B------:R-:W-:Y:S04]  /*45b70*/  STL [R1+0x16e8], R21 ;  /* 0x0016e81501007387 */ /* 0x000fe80000100800 */
[----:B0-----:R-:W3:Y:S04]  /*45b80*/  LDL.LU R29, [R1+0x1508] ;  /* 0x00150800011d7983 */ /* 0x001ee80000300800 */
[----:B------:R-:W-:Y:S01]  /*45b90*/  STL [R1+0x16ac], R22 ;  /* 0x0016ac1601007387 */ /* 0x000fe20000100800 */
[----:B------:R-:W-:-:S02]  /*45ba0*/  IADD3.X R24, PT, PT, R24, UR6, RZ, P1, !PT ;  /* 0x0000000618187c10 */ /* 0x000fc40008ffe4ff */
[----:B------:R-:W-:Y:S02]  /*45bb0*/  IADD3.X R26, PT, PT, R26, UR6, RZ, P2, !PT ;  /* 0x000000061a1a7c10 */ /* 0x000fe400097fe4ff */
[----:B----4-:R-:W-:-:S05]  /*45bc0*/  IADD3.X R28, PT, PT, R28, UR6, RZ, P0, !PT ;  /* 0x000000061c1c7c10 */ /* 0x010fca00087fe4ff */
[----:B------:R0:W-:Y:S02]  /*45bd0*/  STL [R1+0x16b4], R28 ;  /* 0x0016b41c01007387 */ /* 0x0001e40000100800 */
[----:B0-----:R-:W0:Y:S01]  /*45be0*/  LDC R28, c[0x0][0x3ac] ;  /* 0x0000eb00ff1c7b82 */ /* 0x001e220000000800 */
[----:B--2---:R-:W-:Y:S01]  /*45bf0*/  IADD3.X R27, PT, PT, R27, UR6, RZ, P3, !PT ;  /* 0x000000061b1b7c10 */ /* 0x004fe20009ffe4ff */
[----:B0-----:R-:W-:-:S04]  /*45c00*/  IMAD.SHL.U32 R28, R28, 0x80, RZ ;  /* 0x000000801c1c7824 */ /* 0x001fc800078e00ff */
[----:B------:R-:W-:-:S05]  /*45c10*/  IMAD.SHL.U32 R28, R28, 0x2, RZ ;  /* 0x000000021c1c7824 */ /* 0x000fca00078e00ff */
[-C--:B------:R-:W-:Y:S02]  /*45c20*/  IADD3 R23, P0, PT, R23, R28.reuse, RZ ;  /* 0x0000001c17177210 */ /* 0x080fe40007f1e0ff */
[-C--:B------:R-:W-:Y:S02]  /*45c30*/  IADD3 R2, P2, PT, R2, R28.reuse, RZ ;  /* 0x0000001c02027210 */ /* 0x080fe40007f5e0ff */
[-C--:B------:R-:W-:Y:S02]  /*45c40*/  IADD3 R25, P1, PT, R25, R28.reuse, RZ ;  /* 0x0000001c19197210 */ /* 0x080fe40007f3e0ff */
[----:B------:R-:W-:Y:S01]  /*45c50*/  IADD3 R0, P3, PT, R0, R28, RZ ;  /* 0x0000001c00007210 */ /* 0x000fe20007f7e0ff */
[----:B------:R-:W-:Y:S04]  /*45c60*/  STL [R1+0x1528], R23 ;  /* 0x0015281701007387 */ /* 0x000fe80000100800 */
[----:B------:R-:W-:Y:S04]  /*45c70*/  STL [R1+0x16bc], R24 ;  /* 0x0016bc1801007387 */ /* 0x000fe80000100800 */
[----:B------:R0:W-:Y:S04]  /*45c80*/  STL [R1+0x1518], R2 ;  /* 0x0015180201007387 */ /* 0x0001e80000100800 */
[----:B------:R-:W-:Y:S04]  /*45c90*/  STL [R1+0x1520], R25 ;  /* 0x0015201901007387 */ /* 0x000fe80000100800 */
[----:B0-----:R-:W2:Y:S04]  /*45ca0*/  LDL.LU R2, [R1+0x1500] ;  /* 0x0015000001027983 */ /* 0x001ea80000300800 */
[----:B------:R0:W-:Y:S04]  /*45cb0*/  STL [R1+0x16c4], R26 ;  /* 0x0016c41a01007387 */ /* 0x0001e80000100800 */
[----:B0-----:R-:W4:Y:S04]  /*45cc0*/  LDL.LU R26, [R1+0x16dc] ;  /* 0x0016dc00011a7983 */ /* 0x001f280000300800 */
[----:B------:R0:W-:Y:S04]  /*45cd0*/  STL [R1+0x1510], R0 ;  /* 0x0015100001007387 */ /* 0x0001e80000100800 */
[----:B------:R1:W-:Y:S04]  /*45ce0*/  STL [R1+0x16cc], R27 ;  /* 0x0016cc1b01007387 */ /* 0x0003e80000100800 */
[----:B0-----:R-:W2:Y:S04]  /*45cf0*/  LDL.LU R0, [R1+0x17c8] ;  /* 0x0017c80001007983 */ /* 0x001ea80000300800 */
[----:B-1----:R-:W4:Y:S01]  /*45d00*/  LDL.LU R27, [R1+0x14f8] ;  /* 0x0014f800011b7983 */ /* 0x002f220000300800 */
[----:B---3--:R-:W-:-:S03]  /*45d10*/  IADD3.X R3, PT, PT, R3, UR6, RZ, P4, !PT ;  /* 0x0000000603037c10 */ /* 0x008fc6000a7fe4ff */
        /* <DEDUP_REMOVED lines=18> */
[----:B------:R-:W-:-:S03]  /*45e40*/  IADD3 R29, P4, PT, R29, R28, RZ ;  /* 0x0000001c1d1d7210 */ /* 0x000fc60007f9e0ff */
[----:B------:R-:W3:Y:S04]  /*45e50*/  LDL.LU R25, [R1+0x14b0] ;  /* 0x0014b00001197983 */ /* 0x000ee80000300800 */
[----:B------:R-:W3:Y:S04]  /*45e60*/  LDL.LU R22, [R1+0x14dc] ;  /* 0x0014dc0001167983 */ /* 0x000ee80000300800 */
[----:B------:R-:W3:Y:S04]  /*45e70*/  LDL.LU R23, [R1+0x14a8] ;  /* 0x0014a80001177983 */ /* 0x000ee80000300800 */
[----:B------:R-:W3:Y:S04]  /*45e80*/  LDL.LU R24, [R1+0x14d4] ;  /* 0x0014d40001187983 */ /* 0x000ee80000300800 */
[----:B------:R-:W-:Y:S04]  /*45e90*/  STL [R1+0x1508], R29 ;  /* 0x0015081d01007387 */ /* 0x000fe80000100800 */
[----:B0-----:R-:W3:Y:S01]  /*45ea0*/  LDL.LU R3, [R1+0x14a0] ;  /* 0x0014a00001037983 */ /* 0x001ee20000300800 */
[----:B--2---:R-:W-:-:S05]  /*45eb0*/  IADD3.X R0, PT, PT, R0, UR6, RZ, P5, !PT ;  /* 0x0000000600007c10 */ /* 0x004fca000affe4ff */
[----:B------:R0:W-:Y:S04]  /*45ec0*/  STL [R1+0x16e4], R0 ;  /* 0x0016e40001007387 */ /* 0x0001e80000100800 */
[----:B0-----:R-:W3:Y:S01]  /*45ed0*/  LDL.LU R0, [R1+0x17c4] ;  /* 0x0017c40001007983 */ /* 0x001ee20000300800 */
[----:B------:R-:W-:-:S03]  /*45ee0*/  IADD3 R2, P5, PT, R2, R28, RZ ;  /* 0x0000001c02027210 */ /* 0x000fc60007fbe0ff */
[----:B------:R-:W2:Y:S01]  /*45ef0*/  LDL.LU R29, [R1+0x14cc] ;  /* 0x0014cc00011d7983 */ /* 0x000ea20000300800 */
[----:B----4-:R-:W-:-:S03]  /*45f00*/  IADD3.X R26, PT, PT, R26, UR6, RZ, P6, !PT ;  /* 0x000000061a1a7c10 */ /* 0x010fc6000b7fe4ff */
[----:B------:R0:W-:Y:S01]  /*45f10*/  STL [R1+0x1500], R2 ;  /* 0x0015000201007387 */ /* 0x0001e20000100800 */
[----:B------:R-:W-:-:S03]  /*45f20*/  IADD3 R27, P6, PT, R27, R28, RZ ;  /* 0x0000001c1b1b7210 */ /* 0x000fc60007fde0ff */
[----:B0-----:R-:W4:Y:S04]  /*45f30*/  LDL.LU R2, [R1+0x1498] ;  /* 0x0014980001027983 */ /* 0x001f280000300800 */
[----:B------:R0:W-:Y:S04]  /*45f40*/  STL [R1+0x16dc], R26 ;  /* 0x0016dc1a01007387 */ /* 0x0001e80000100800 */
[----:B0-----:R-:W2:Y:S04]  /*45f50*/  LDL.LU R26, [R1+0x14c4] ;  /* 0x0014c400011a7983 */ /* 0x001ea80000300800 */
[----:B------:R0:W-:Y:S04]  /*45f60*/  STL [R1+0x14f8], R27 ;  /* 0x0014f81b01007387 */ /* 0x0001e80000100800 */
[----:B0-----:R-:W2:Y:S01]  /*45f70*/  LDL.LU R27, [R1+0x1490] ;  /* 0x00149000011b7983 */ /* 0x001ea20000300800 */
[--C-:B---3--:R-:W-:Y:S01]  /*45f80*/  IMAD.X R16, R16, 0x1, R0.reuse, P0 ;  /* 0x0000000110107824 */ /* 0x108fe200000e0600 */
[-C--:B------:R-:W-:Y:S01]  /*45f90*/  IADD3 R17, P0, PT, R17, R28.reuse, RZ ;  /* 0x0000001c11117210 */ /* 0x080fe20007f1e0ff */
[--C-:B------:R-:W-:Y:S01]  /*45fa0*/  IMAD.X R18, R18, 0x1, R0.reuse, P1 ;  /* 0x0000000112127824 */ /* 0x100fe200008e0600 */
[-C--:B------:R-:W-:Y:S01]  /*45fb0*/  IADD3 R19, P1, PT, R19, R28.reuse, RZ ;  /* 0x0000001c13137210 */ /* 0x080fe20007f3e0ff */
[----:B------:R-:W-:Y:S01]  /*45fc0*/  IMAD.X R8, R8, 0x1, R0, P2 ;  /* 0x0000000108087824 */ /* 0x000fe200010e0600 */
[----:B------:R-:W-:Y:S01]  /*45fd0*/  STL [R1+0x1524], R16 ;  /* 0x0015241001007387 */ /* 0x000fe20000100800 */
[----:B------:R-:W-:-:S03]  /*45fe0*/  IADD3 R9, P2, PT, R9, R28, RZ ;  /* 0x0000001c09097210 */ /* 0x000fc60007f5e0ff */
[----:B------:R-:W-:Y:S01]  /*45ff0*/  STL [R1+0x14f0], R17 ;  /* 0x0014f01101007387 */ /* 0x000fe20000100800 */
[----:B------:R-:W-:-:S03]  /*46000*/  IMAD.X R10, R10, 0x1, R0, P3 ;  /* 0x000000010a0a7824 */ /* 0x000fc600018e0600 */
        /* <DEDUP_REMOVED lines=15> */
[--C-:B------:R-:W-:Y:S02]  /*46100*/  IMAD.X R6, R6, 0x1, R0.reuse, P0 ;  /* 0x0000000106067824 */ /* 0x100fe400000e0600 */
[----:B------:R-:W-:Y:S01]  /*46110*/  IMAD.X R21, R21, 0x1, R0, P1 ;  /* 0x0000000115157824 */ /* 0x000fe200008e0600 */
[----:B------:R-:W-:Y:S01]  /*46120*/  STL [R1+0x14fc], R12 ;  /* 0x0014fc0c01007387 */ /* 0x000fe20000100800 */
[----:B------:R-:W-:-:S03]  /*46130*/  IADD3 R25, P1, PT, R25, R28, RZ ;  /* 0x0000001c19197210 */ /* 0x000fc60007f3e0ff */
[----:B------:R-:W-:Y:S01]  /*46140*/  STL [R1+0x14c8], R13 ;  /* 0x0014c80d01007387 */ /* 0x000fe20000100800 */
[----:B------:R-:W-:-:S03]  /*46150*/  IADD3 R20, P0, PT, R20, R28, RZ ;  /* 0x0000001c14147210 */ /* 0x000fc60007f1e0ff */
[----:B------:R-:W-:Y:S04]  /*46160*/  STL [R1+0x14f4], R14 ;  /* 0x0014f40e01007387 */ /* 0x000fe80000100800 */
[----:B------:R-:W-:Y:S04]  /*46170*/  STL [R1+0x14c0], R15 ;  /* 0x0014c00f01007387 */ /* 0x000fe80000100800 */
[----:B------:R-:W-:Y:S04]  /*46180*/  STL [R1+0x14ec], R6 ;  /* 0x0014ec0601007387 */ /* 0x000fe80000100800 */
[----:B------:R0:W-:Y:S01]  /*46190*/  STL [R1+0x14b0], R25 ;  /* 0x0014b01901007387 */ /* 0x0001e20000100800 */
[----:B------:R-:W-:-:S02]  /*461a0*/  IMAD.X R22, R22, 0x1, R0, P2 ;  /* 0x0000000116167824 */ /* 0x000fc400010e0600 */
[--C-:B------:R-:W-:Y:S01]  /*461b0*/  IMAD.X R24, R24, 0x1, R0.reuse, P3 ;  /* 0x0000000118187824 */ /* 0x100fe200018e0600 */
[----:B------:R-:W-:Y:S01]  /*461c0*/  STL [R1+0x14b8], R20 ;  /* 0x0014b81401007387 */ /* 0x000fe20000100800 */
[-C--:B------:R-:W-:Y:S02]  /*461d0*/  IADD3 R3, P3, PT, R3, R28.reuse, RZ ;  /* 0x0000001c03037210 */ /* 0x080fe40007f7e0ff */
[-C--:B------:R-:W-:Y:S01]  /*461e0*/  IADD3 R23, P2, PT, R23, R28.reuse, RZ ;  /* 0x0000001c17177210 */ /* 0x080fe20007f5e0ff */
[----:B0-----:R-:W3:Y:S04]  /*461f0*/  LDL.LU R25, [R1+0x14bc] ;  /* 0x0014bc0001197983 */ /* 0x001ee80000300800 */
[----:B------:R-:W-:Y:S04]  /*46200*/  STL [R1+0x14e4], R21 ;  /* 0x0014e41501007387 */ /* 0x000fe80000100800 */
[----:B------:R-:W-:Y:S04]  /*46210*/  STL [R1+0x14dc], R22 ;  /* 0x0014dc1601007387 */ /* 0x000fe80000100800 */
[----:B------:R0:W-:Y:S04]  /*46220*/  STL [R1+0x14a0], R3 ;  /* 0x0014a00301007387 */ /* 0x0001e80000100800 */
[----:B------:R-:W-:Y:S01]  /*46230*/  STL [R1+0x14a8], R23 ;  /* 0x0014a81701007387 */ /* 0x000fe20000100800 */
[----:B--2---:R-:W-:Y:S01]  /*46240*/  IMAD.X R29, R29, 0x1, R0, P4 ;  /* 0x000000011d1d7824 */ /* 0x004fe200020e0600 */
[----:B----4-:R-:W-:-:S02]  /*46250*/  IADD3 R2, P4, PT, R2, R28, RZ ;  /* 0x0000001c02027210 */ /* 0x010fc40007f9e0ff */
[----:B0-----:R-:W2:Y:S04]  /*46260*/  LDL.LU R3, [R1+0x1488] ;  /* 0x0014880001037983 */ /* 0x001ea80000300800 */
[----:B------:R-:W-:Y:S04]  /*46270*/  STL [R1+0x14d4], R24 ;  /* 0x0014d41801007387 */ /* 0x000fe80000100800 */
[----:B------:R0:W-:Y:S01]  /*46280*/  STL [R1+0x14cc], R29 ;  /* 0x0014cc1d01007387 */ /* 0x0001e20000100800 */
[----:B------:R-:W-:-:S03]  /*46290*/  IMAD.X R26, R26, 0x1, R0, P5 ;  /* 0x000000011a1a7824 */ /* 0x000fc600028e0600 */
[----:B0-----:R-:W4:Y:S04]  /*462a0*/  LDL.LU R29, [R1+0x14b4] ;  /* 0x0014b400011d7983 */ /* 0x001f280000300800 */
[----:B------:R0:W-:Y:S01]  /*462b0*/  STL [R1+0x1498], R2 ;  /* 0x0014980201007387 */ /* 0x0001e20000100800 */
[----:B------:R-:W-:-:S03]  /*462c0*/  IADD3 R27, P5, PT, R27, R28, RZ ;  /* 0x0000001c1b1b7210 */ /* 0x000fc60007fbe0ff */
[----:B0-----:R-:W4:Y:S04]  /*462d0*/  LDL.LU R2, [R1+0x1480] ;  /* 0x0014800001027983 */ /* 0x001f280000300800 */
[----:B------:R0:W-:Y:S04]  /*462e0*/  STL [R1+0x14c4], R26 ;  /* 0x0014c41a01007387 */ /* 0x0001e80000100800 */
[----:B0-----:R-:W4:Y:S04]  /*462f0*/  LDL.LU R26, [R1+0x14ac] ;  /* 0x0014ac00011a7983 */ /* 0x001f280000300800 */
[----:B------:R-:W4:Y:S04]  /*46300*/  LDL.LU R16, [R1+0x1478] ;  /* 0x0014780001107983 */ /* 0x000f280000300800 */
[----:B------:R-:W4:Y:S04]  /*46310*/  LDL.LU R17, [R1+0x14a4] ;  /* 0x0014a40001117983 */ /* 0x000f280000300800 */
[----:B------:R-:W4:Y:S04]  /*46320*/  LDL.LU R18, [R1+0x1470] ;  /* 0x0014700001127983 */ /* 0x000f280000300800 */
[----:B------:R0:W-:Y:S04]  /*46330*/  STL [R1+0x1490], R27 ;  /* 0x0014901b01007387 */ /* 0x0001e80000100800 */
        /* <DEDUP_REMOVED lines=16> */
[----:B------:R-:W4:Y:S04]  /*46440*/  LDL.LU R23, [R1+0x145c] ;  /* 0x00145c0001177983 */ /* 0x000f280000300800 */
[----:B------:R-:W4:Y:S01]  /*46450*/  LDL.LU R24, [R1+0x1428] ;  /* 0x0014280001187983 */ /* 0x000f220000300800 */
[----:B---3--:R-:W-:-:S05]  /*46460*/  IMAD.X R25, R25, 0x1, R0, P6 ;  /* 0x0000000119197824 */ /* 0x008fca00030e0600 */
[----:B------:R0:W-:Y:S01]  /*46470*/  STL [R1+0x14bc], R25 ;  /* 0x0014bc1901007387 */ /* 0x0001e20000100800 */
[----:B--2---:R-:W-:-:S03]  /*46480*/  IADD3 R3, P6, PT, R3, R28, RZ ;  /* 0x0000001c03037210 */ /* 0x004fc60007fde0ff */
[----:B0-----:R-:W2:Y:S04]  /*46490*/  LDL.LU R25, [R1+0x1454] ;  /* 0x0014540001197983 */ /* 0x001ea80000300800 */
[----:B------:R0:W-:Y:S01]  /*464a0*/  STL [R1+0x1488], R3 ;  /* 0x0014880301007387 */ /* 0x0001e20000100800 */
[----:B----4-:R-:W-:-:S03]  /*464b0*/  IMAD.X R29, R29, 0x1, R0, P0 ;  /* 0x000000011d1d7824 */ /* 0x010fc600000e0600 */
[----:B0-----:R-:W3:Y:S04]  /*464c0*/  LDL.LU R3, [R1+0x1420] ;  /* 0x0014200001037983 */ /* 0x001ee80000300800 */
[----:B------:R0:W-:Y:S01]  /*464d0*/  STL [R1+0x14b4], R29 ;  /* 0x0014b41d01007387 */ /* 0x0001e20000100800 */
[----:B------:R-:W-:-:S03]  /*464e0*/  IADD3 R2, P0, PT, R2, R28, RZ ;  /* 0x0000001c02027210 */ /* 0x000fc60007f1e0ff */
[----:B0-----:R-:W4:Y:S04]  /*464f0*/  LDL.LU R29, [R1+0x144c] ;  /* 0x00144c00011d7983 */ /* 0x001f280000300800 */
[----:B------:R0:W-:Y:S01]  /*46500*/  STL [R1+0x1480], R2 ;  /* 0x0014800201007387 */ /* 0x0001e20000100800 */
[--C-:B------:R-:W-:Y:S01]  /*46510*/  IMAD.X R26, R26, 0x1, R0.reuse, P1 ;  /* 0x000000011a1a7824 */ /* 0x100fe200008e0600 */
[-C--:B------:R-:W-:Y:S02]  /*46520*/  IADD3 R16, P1, PT, R16, R28.reuse, RZ ;  /* 0x0000001c10107210 */ /* 0x080fe40007f3e0ff */
[----:B0-----:R-:W4:Y:S04]  /*46530*/  LDL.LU R2, [R1+0x1418] ;  /* 0x0014180001027983 */ /* 0x001f280000300800 */
[----:B------:R0:W-:Y:S01]  /*46540*/  STL [R1+0x14ac], R26 ;  /* 0x0014ac1a01007387 */ /* 0x0001e20000100800 */
[--C-:B------:R-:W-:Y:S01]  /*46550*/  IMAD.X R17, R17, 0x1, R0.reuse, P2 ;  /* 0x0000000111117824 */ /* 0x100fe200010e0600 */
[-C--:B------:R-:W-:Y:S01]  /*46560*/  IADD3 R18, P2, PT, R18, R28.reuse, RZ ;  /* 0x0000001c12127210 */ /* 0x080fe20007f5e0ff */
[--C-:B------:R-:W-:Y:S01]  /*46570*/  IMAD.X R19, R19, 0x1, R0.reuse, P3 ;  /* 0x0000000113137824 */ /* 0x100fe200018e0600 */
[-C--:B------:R-:W-:Y:S01]  /*46580*/  IADD3 R8, P3, PT, R8, R28.reuse, RZ ;  /* 0x0000001c08087210 */ /* 0x080fe20007f7e0ff */
[--C-:B------:R-:W-:Y:S01]  /*46590*/  IMAD.X R9, R9, 0x1, R0.reuse, P4 ;  /* 0x0000000109097824 */ /* 0x100fe200020e0600 */
[----:B------:R-:W-:Y:S01]  /*465a0*/  IADD3 R10, P4, PT, R10, R28, RZ ;  /* 0x0000001c0a0a7210 */ /* 0x000fe20007f9e0ff */
[----:B0-----:R-:W4:Y:S04]  /*465b0*/  LDL.LU R26, [R1+0x1444] ;  /* 0x00144400011a7983 */ /* 0x001f280000300800 */
[----:B------:R-:W-:Y:S04]  /*465c0*/  STL [R1+0x1478], R16 ;  /* 0x0014781001007387 */ /* 0x000fe80000100800 */
[----:B------:R-:W-:Y:S04]  /*465d0*/  STL [R1+0x14a4], R17 ;  /* 0x0014a41101007387 */ /* 0x000fe80000100800 */
        /* <DEDUP_REMOVED lines=19> */
[----:B------:R-:W-:-:S03]  /*46710*/  IMAD.X R20, R20, 0x1, R0, P2 ;  /* 0x0000000114147824 */ /* 0x000fc600010e0600 */
[----:B------:R-:W-:Y:S04]  /*46720*/  STL [R1+0x1448], R14 ;  /* 0x0014480e01007387 */ /* 0x000fe80000100800 */
[----:B------:R-:W-:Y:S04]  /*46730*/  STL [R1+0x1474], R15 ;  /* 0x0014740f01007387 */ /* 0x000fe80000100800 */
[----:B------:R-:W-:Y:S04]  /*46740*/  STL [R1+0x1440], R6 ;  /* 0x0014400601007387 */ /* 0x000fe80000100800 */
[----:B------:R0:W-:Y:S04]  /*46750*/  STL [R1+0x1464], R27 ;  /* 0x0014641b01007387 */ /* 0x0001e80000100800 */
[----:B------:R-:W-:Y:S04]  /*46760*/  STL [R1+0x146c], R20 ;  /* 0x00146c1401007387 */ /* 0x000fe80000100800 */
[----:B0-----:R-:W4:Y:S01]  /*46770*/  LDL.LU R27, [R1+0x1410] ;  /* 0x00141000011b7983 */ /* 0x001f220000300800 */
[----:B------:R-:W-:-:S02]  /*46780*/  IADD3 R21, P2, PT, R21, R28, RZ ;  /* 0x0000001c15157210 */ /* 0x000fc40007f5e0ff */
[-C--:B------:R-:W-:Y:S01]  /*46790*/  IADD3 R22, P3, PT, R22, R28.reuse, RZ ;  /* 0x0000001c16167210 */ /* 0x080fe20007f7e0ff */
[--C-:B------:R-:W-:Y:S01]  /*467a0*/  IMAD.X R23, R23, 0x1, R0.reuse, P4 ;  /* 0x0000000117177824 */ /* 0x100fe200020e0600 */
[----:B------:R-:W-:Y:S01]  /*467b0*/  IADD3 R24, P4, PT, R24, R28, RZ ;  /* 0x0000001c18187210 */ /* 0x000fe20007f9e0ff */
[----:B------:R-:W-:Y:S04]  /*467c0*/  STL [R1+0x1438], R21 ;  /* 0x0014381501007387 */ /* 0x000fe80000100800 */
[----:B------:R-:W-:Y:S01]  /*467d0*/  STL [R1+0x1430], R22 ;  /* 0x0014301601007387 */ /* 0x000fe20000100800 */
[----:B--2---:R-:W-:-:S05]  /*467e0*/  IMAD.X R25, R25, 0x1, R0, P5 ;  /* 0x0000000119197824 */ /* 0x004fca00028e0600 */
[----:B------:R0:W-:Y:S04]  /*467f0*/  STL [R1+0x1454], R25 ;  /* 0x0014541901007387 */ /* 0x0001e80000100800 */
[----:B------:R-:W-:Y:S01]  /*46800*/  STL [R1+0x145c], R23 ;  /* 0x00145c1701007387 */ /* 0x000fe20000100800 */
[----:B---3--:R-:W-:-:S03]  /*46810*/  IADD3 R3, P5, PT, R3, R28, RZ ;  /* 0x0000001c03037210 */ /* 0x008fc60007fbe0ff */
[----:B0-----:R-:W2:Y:S04]  /*46820*/  LDL.LU R25, [R1+0x143c] ;  /* 0x00143c0001197983 */ /* 0x001ea80000300800 */
[----:B------:R-:W-:Y:S04]  /*46830*/  STL [R1+0x1428], R24 ;  /* 0x0014281801007387 */ /* 0x000fe80000100800 */
[----:B------:R0:W-:Y:S01]  /*46840*/  STL [R1+0x1420], R3 ;  /* 0x0014200301007387 */ /* 0x0001e20000100800 */
[----:B----4-:R-:W-:-:S03]  /*46850*/  IMAD.X R29, R29, 0x1, R0, P6 ;  /* 0x000000011d1d7824 */ /* 0x010fc600030e0600 */
[----:B0-----:R-:W3:Y:S04]  /*46860*/  LDL.LU R3, [R1+0x1408] ;  /* 0x0014080001037983 */ /* 0x001ee80000300800 */
[----:B------:R0:W-:Y:S01]  /*46870*/  STL [R1+0x144c], R29 ;  /* 0x00144c1d01007387 */ /* 0x0001e20000100800 */
[----:B------:R-:W-:-:S03]  /*46880*/  IADD3 R2, P6, PT, R2, R28, RZ ;  /* 0x0000001c02027210 */ /* 0x000fc60007fde0ff */
[----:B0-----:R-:W4:Y:S04]  /*46890*/  LDL.LU R29, [R1+0x1434] ;  /* 0x00143400011d7983 */ /* 0x001f280000300800 */
[----:B------:R0:W-:Y:S01]  /*468a0*/  STL [R1+0x1418], R2 ;  /* 0x0014180201007387 */ /* 0x0001e20000100800 */
[----:B------:R-:W-:-:S03]  /*468b0*/  IMAD.X R26, R26, 0x1, R0, P0 ;  /* 0x000000011a1a7824 */ /* 0x000fc600000e0600 */
        /* <DEDUP_REMOVED lines=23> */
[----:B------:R-:W-:-:S05]  /*46a30*/  IADD3 R27, P0, PT, R27, R28, RZ ;  /* 0x0000001c1b1b7210 */ /* 0x000fca0007f1e0ff */
[----:B------:R0:W-:Y:S04]  /*46a40*/  STL [R1+0x1410], R27 ;  /* 0x0014101b01007387 */ /* 0x0001e80000100800 */
[----:B0-----:R-:W4:Y:S01]  /*46a50*/  LDL.LU R27, [R1+0x13a8] ;  /* 0x0013a800011b7983 */ /* 0x001f220000300800 */
[----:B--2---:R-:W-:-:S05]  /*46a60*/  IMAD.X R25, R25, 0x1, R0, P1 ;  /* 0x0000000119197824 */ /* 0x004fca00008e0600 */
[----:B------:R0:W-:Y:S01]  /*46a70*/  STL [R1+0x143c], R25 ;  /* 0x00143c1901007387 */ /* 0x0001e20000100800 */
[----:B---3--:R-:W-:-:S03]  /*46a80*/  IADD3 R3, P1, PT, R3, R28, RZ ;  /* 0x0000001c03037210 */ /* 0x008fc60007f3e0ff */
[----:B0-----:R-:W2:Y:S04]  /*46a90*/  LDL.LU R25, [R1+0x13d4] ;  /* 0x0013d40001197983 */ /* 0x001ea80000300800 */
[----:B------:R0:W-:Y:S01]  /*46aa0*/  STL [R1+0x1408], R3 ;  /* 0x0014080301007387 */ /* 0x0001e20000100800 */
[----:B----4-:R-:W-:-:S03]  /*46ab0*/  IMAD.X R29, R29, 0x1, R0, P2 ;  /* 0x000000011d1d7824 */ /* 0x010fc600010e0600 */
[----:B0-----:R-:W3:Y:S04]  /*46ac0*/  LDL.LU R3, [R1+0x13a0] ;  /* 0x0013a00001037983 */ /* 0x001ee80000300800 */
[----:B------:R0:W-:Y:S01]  /*46ad0*/  STL [R1+0x1434], R29 ;  /* 0x0014341d01007387 */ /* 0x0001e20000100800 */
[----:B------:R-:W-:-:S03]  /*46ae0*/  IADD3 R2, P2, PT, R2, R28, RZ ;  /* 0x0000001c02027210 */ /* 0x000fc60007f5e0ff */
[----:B0-----:R-:W4:Y:S01]  /*46af0*/  LDL.LU R29, [R1+0x13cc] ;  /* 0x0013cc00011d7983 */ /* 0x001f220000300800 */
[----:B------:R-:W-:-:S03]  /*46b00*/  IMAD.X R16, R16, 0x1, R0, P3 ;  /* 0x0000000110107824 */ /* 0x000fc600018e0600 */
[----:B------:R0:W-:Y:S01]  /*46b10*/  STL [R1+0x1400], R2 ;  /* 0x0014000201007387 */ /* 0x0001e20000100800 */
[-C--:B------:R-:W-:Y:S01]  /*46b20*/  IADD3 R17, P3, PT, R17, R28.reuse, RZ ;  /* 0x0000001c11117210 */ /* 0x080fe20007f7e0ff */
[--C-:B------:R-:W-:Y:S01]  /*46b30*/  IMAD.X R18, R18, 0x1, R0.reuse, P4 ;  /* 0x0000000112127824 */ /* 0x100fe200020e0600 */
[-C--:B------:R-:W-:Y:S01]  /*46b40*/  IADD3 R19, P4, PT, R19, R28.reuse, RZ ;  /* 0x0000001c13137210 */ /* 0x080fe20007f9e0ff */
[--C-:B------:R-:W-:Y:S01]  /*46b50*/  IMAD.X R8, R8, 0x1, R0.reuse, P5 ;  /* 0x0000000108087824 */ /* 0x100fe200028e0600 */
[-C--:B------:R-:W-:Y:S01]  /*46b60*/  IADD3 R9, P5, PT, R9, R28.reuse, RZ ;  /* 0x0000001c09097210 */ /* 0x080fe20007fbe0ff */
[----:B------:R-:W-:Y:S01]  /*46b70*/  IMAD.X R10, R10, 0x1, R0, P6 ;  /* 0x000000010a0a7824 */ /* 0x000fe200030e0600 */
[----:B0-----:R-:W4:Y:S04]  /*46b80*/  LDL.LU R2, [R1+0x1398] ;  /* 0x0013980001027983 */ /* 0x001f280000300800 */
[----:B------:R-:W-:Y:S04]  /*46b90*/  STL [R1+0x142c], R16 ;  /* 0x00142c1001007387 */ /* 0x000fe80000100800 */
[----:B------:R-:W-:Y:S04]  /*46ba0*/  STL [R1+0x13f8], R17 ;  /* 0x0013f81101007387 */ /* 0x000fe80000100800 */
        /* <DEDUP_REMOVED lines=29> */
[----:B------:R-:W-:Y:S01]  /*46d80*/  IADD3 R27, P6, PT, R27, R28, RZ ;  /* 0x0000001c1b1b7210 */ /* 0x000fe20007fde0ff */
[----:B0-----:R-:W4:Y:S04]  /*46d90*/  LDL.LU R26, [R1+0x13c4] ;  /* 0x0013c400011a7983 */ /* 0x001f280000300800 */
[----:B------:R-:W-:Y:S04]  /*46da0*/  STL [R1+0x13ec], R21 ;  /* 0x0013ec1501007387 */ /* 0x000fe80000100800 */
[----:B------:R-:W-:Y:S04]  /*46db0*/  STL [R1+0x13e4], R22 ;  /* 0x0013e41601007387 */ /* 0x000fe80000100800 */
[----:B------:R0:W-:Y:S04]  /*46dc0*/  STL [R1+0x13a8], R27 ;  /* 0x0013a81b01007387 */ /* 0x0001e80000100800 */
[----:B------:R-:W-:Y:S04]  /*46dd0*/  STL [R1+0x13b0], R23 ;  /* 0x0013b01701007387 */ /* 0x000fe80000100800 */
[----:B0-----:R-:W4:Y:S04]  /*46de0*/  LDL.LU R27, [R1+0x1390] ;  /* 0x00139000011b7983 */ /* 0x001f280000300800 */
[----:B------:R-:W-:Y:S01]  /*46df0*/  STL [R1+0x13dc], R24 ;  /* 0x0013dc1801007387 */ /* 0x000fe20000100800 */
        /* <DEDUP_REMOVED lines=32> */
[----:B------:R-:W-:-:S05]  /*47000*/  IMAD.X R26, R26, 0x1, R0, P2 ;  /* 0x000000011a1a7824 */ /* 0x000fca00010e0600 */
[----:B------:R0:W-:Y:S01]  /*47010*/  STL [R1+0x13c4], R26 ;  /* 0x0013c41a01007387 */ /* 0x0001e20000100800 */
[----:B------:R-:W-:-:S03]  /*47020*/  IADD3 R27, P2, PT, R27, R28, RZ ;  /* 0x0000001c1b1b7210 */ /* 0x000fc60007f5e0ff */
[----:B0-----:R-:W4:Y:S04]  /*47030*/  LDL.LU R26, [R1+0x135c] ;  /* 0x00135c00011a7983 */ /* 0x001f280000300800 */
[----:B------:R0:W-:Y:S04]  /*47040*/  STL [R1+0x1390], R27 ;  /* 0x0013901b01007387 */ /* 0x0001e80000100800 */
[----:B0-----:R-:W4:Y:S01]  /*47050*/  LDL.LU R27, [R1+0x1328] ;  /* 0x00132800011b7983 */ /* 0x001f220000300800 */
[----:B--2---:R-:W-:-:S05]  /*47060*/  IMAD.X R25, R25, 0x1, R0, P3 ;  /* 0x0000000119197824 */ /* 0x004fca00018e0600 */
[----:B------:R0:W-:Y:S01]  /*47070*/  STL [R1+0x13bc], R25 ;  /* 0x0013bc1901007387 */ /* 0x0001e20000100800 */
[----:B---3--:R-:W-:-:S03]  /*47080*/  IADD3 R3, P3, PT, R3, R28, RZ ;  /* 0x0000001c03037210 */ /* 0x008fc60007f7e0ff */
[----:B0-----:R-:W2:Y:S04]  /*47090*/  LDL.LU R25, [R1+0x1354] ;  /* 0x0013540001197983 */ /* 0x001ea80000300800 */
[----:B------:R0:W-:Y:S01]  /*470a0*/  STL [R1+0x1388], R3 ;  /* 0x0013880301007387 */ /* 0x0001e20000100800 */
[--C-:B----4-:R-:W-:Y:S01]  /*470b0*/  IMAD.X R29, R29, 0x1, R0.reuse, P4 ;  /* 0x000000011d1d7824 */ /* 0x110fe200020e0600 */
[-C--:B------:R-:W-:Y:S02]  /*470c0*/  IADD3 R16, P4, PT, R16, R28.reuse, RZ ;  /* 0x0000001c10107210 */ /* 0x080fe40007f9e0ff */
[----:B0-----:R-:W3:Y:S04]  /*470d0*/  LDL.LU R3, [R1+0x1320] ;  /* 0x0013200001037983 */ /* 0x001ee80000300800 */
        /* <DEDUP_REMOVED lines=31> */
[----:B------:R-:W-:Y:S01]  /*472d0*/  STL [R1+0x137c], R15 ;  /* 0x00137c0f01007387 */ /* 0x000fe20000100800 */
[----:B------:R-:W-:-:S03]  /*472e0*/  IADD3 R21, P5, PT, R21, R28, RZ ;  /* 0x0000001c15157210 */ /* 0x000fc60007fbe0ff */
[----:B------:R-:W-:Y:S04]  /*472f0*/  STL [R1+0x1348], R6 ;  /* 0x0013480601007387 */ /* 0x000fe80000100800 */
[----:B------:R0:W-:Y:S01]  /*47300*/  STL [R1+0x136c], R2 ;  /* 0x00136c0201007387 */ /* 0x0001e20000100800 */
[----:B------:R-:W-:-:S03]  /*47310*/  IADD3 R22, P6, PT, R22, R28, RZ ;  /* 0x0000001c16167210 */ /* 0x000fc60007fde0ff */
[----:B------:R-:W-:Y:S01]  /*47320*/  STL [R1+0x1374], R20 ;  /* 0x0013741401007387 */ /* 0x000fe20000100800 */
[--C-:B------:R-:W-:Y:S02]  /*47330*/  IMAD.X R23, R23, 0x1, R0.reuse, P0 ;  /* 0x0000000117177824 */ /* 0x100fe400000e0600 */
[----:B------:R-:W-:Y:S01]  /*47340*/  IMAD.X R26, R26, 0x1, R0, P1 ;  /* 0x000000011a1a7824 */ /* 0x000fe200008e0600 */
[----:B0-----:R-:W4:Y:S04]  /*47350*/  LDL.LU R2, [R1+0x1318] ;  /* 0x0013180001027983 */ /* 0x001f280000300800 */
[----:B------:R-:W-:Y:S04]  /*47360*/  STL [R1+0x1340], R21 ;  /* 0x0013401501007387 */ /* 0x000fe80000100800 */
[----:B------:R-:W-:Y:S01]  /*47370*/  STL [R1+0x1338], R22 ;  /* 0x0013381601007387 */ /* 0x000fe20000100800 */
[----:B------:R-:W-:-:S03]  /*47380*/  IADD3 R24, P0, PT, R24, R28, RZ ;  /* 0x0000001c18187210 */ /* 0x000fc60007f1e0ff */
[----:B------:R0:W-:Y:S04]  /*47390*/  STL [R1+0x135c], R26 ;  /* 0x00135c1a01007387 */ /* 0x0001e80000100800 */
[----:B------:R-:W-:Y:S01]  /*473a0*/  STL [R1+0x1364], R23 ;  /* 0x0013641701007387 */ /* 0x000fe20000100800 */
[----:B------:R-:W-:-:S03]  /*473b0*/  IADD3 R27, P1, PT, R27, R28, RZ ;  /* 0x0000001c1b1b7210 */ /* 0x000fc60007f3e0ff */
[----:B0-----:R-:W4:Y:S04]  /*473c0*/  LDL.LU R26, [R1+0x1344] ;  /* 0x00134400011a7983 */ /* 0x001f280000300800 */
[----:B------:R-:W-:Y:S04]  /*473d0*/  STL [R1+0x1330], R24 ;  /* 0x0013301801007387 */ /* 0x000fe80000100800 */
        /* <DEDUP_REMOVED lines=32> */
[----:B------:R0:W-:Y:S01]  /*475e0*/  STL [R1+0x1318], R2 ;  /* 0x0013180201007387 */ /* 0x0001e20000100800 */
[----:B------:R-:W-:-:S03]  /*475f0*/  IMAD.X R26, R26, 0x1, R0, P4 ;  /* 0x000000011a1a7824 */ /* 0x000fc600020e0600 */
[----:B0-----:R-:W4:Y:S04]  /*47600*/  LDL.LU R2, [R1+0x12b0] ;  /* 0x0012b00001027983 */ /* 0x001f280000300800 */
[----:B------:R0:W-:Y:S01]  /*47610*/  STL [R1+0x1344], R26 ;  /* 0x0013441a01007387 */ /* 0x0001e20000100800 */
[----:B------:R-:W-:-:S03]  /*47620*/  IADD3 R27, P4, PT, R27, R28, RZ ;  /* 0x0000001c1b1b7210 */ /* 0x000fc60007f9e0ff */
[----:B0-----:R-:W4:Y:S04]  /*47630*/  LDL.LU R26, [R1+0x12dc] ;  /* 0x0012dc00011a7983 */ /* 0x001f280000300800 */
[----:B------:R0:W-:Y:S04]  /*47640*/  STL [R1+0x1310], R27 ;  /* 0x0013101b01007387 */ /* 0x0001e80000100800 */
[----:B0-----:R-:W4:Y:S01]  /*47650*/  LDL.LU R27, [R1+0x12a8] ;  /* 0x0012a800011b7983 */ /* 0x001f220000300800 */
[----:B--2---:R-:W-:-:S05]  /*47660*/  IMAD.X R25, R25, 0x1, R0, P5 ;  /* 0x0000000119197824 */ /* 0x004fca00028e0600 */
[----:B------:R0:W-:Y:S01]  /*47670*/  STL [R1+0x133c], R25 ;  /* 0x00133c1901007387 */ /* 0x0001e20000100800 */
[-C--:B---3--:R-:W-:Y:S01]  /*47680*/  IADD3 R3, P5, PT, R3, R28.reuse, RZ ;  /* 0x0000001c03037210 */ /* 0x088fe20007fbe0ff */
[--C-:B----4-:R-:W-:Y:S02]  /*47690*/  IMAD.X R16, R16, 0x1, R0.reuse, P6 ;  /* 0x0000000110107824 */ /* 0x110fe400030e0600 */
[----:B0-----:R-:W2:Y:S04]  /*476a0*/  LDL.LU R25, [R1+0x12d4] ;  /* 0x0012d40001197983 */ /* 0x001ea80000300800 */
[----:B------:R0:W-:Y:S01]  /*476b0*/  STL [R1+0x1308], R3 ;  /* 0x0013080301007387 */ /* 0x0001e20000100800 */
[-C--:B------:R-:W-:Y:S01]  /*476c0*/  IADD3 R17, P6, PT, R17, R28.reuse, RZ ;  /* 0x0000001c11117210 */ /* 0x080fe20007fde0ff */
[--C-:B------:R-:W-:Y:S01]  /*476d0*/  IMAD.X R18, R18, 0x1, R0.reuse, P0 ;  /* 0x0000000112127824 */ /* 0x100fe200000e0600 */
[-C--:B------:R-:W-:Y:S01]  /*476e0*/  IADD3 R19, P0, PT, R19, R28.reuse, RZ ;  /* 0x0000001c13137210 */ /* 0x080fe20007f1e0ff */
[--C-:B------:R-:W-:Y:S01]  /*476f0*/  IMAD.X R8, R8, 0x1, R0.reuse, P1 ;  /* 0x0000000108087824 */ /* 0x100fe200008e0600 */
[-C--:B------:R-:W-:Y:S01]  /*47700*/  IADD3 R9, P1, PT, R9, R28.reuse, RZ ;  /* 0x0000001c09097210 */ /* 0x080fe20007f3e0ff */
[----:B------:R-:W-:Y:S01]  /*47710*/  IMAD.X R10, R10, 0x1, R0, P2 ;  /* 0x000000010a0a7824 */ /* 0x000fe200010e0600 */
[----:B0-----:R-:W3:Y:S04]  /*47720*/  LDL.LU R3, [R1+0x12a0] ;  /* 0x0012a00001037983 */ /* 0x001ee80000300800 */
        /* <DEDUP_REMOVED lines=36> */
[----:B------:R-:W-:Y:S01]  /*47970*/  STL [R1+0x12b8], R23 ;  /* 0x0012b81701007387 */ /* 0x000fe20000100800 */
[----:B------:R-:W-:-:S03]  /*47980*/  IMAD.X R26, R26, 0x1, R0, P3 ;  /* 0x000000011a1a7824 */ /* 0x000fc600018e0600 */
[----:B0-----:R-:W4:Y:S04]  /*47990*/  LDL.LU R2, [R1+0x1298] ;  /* 0x0012980001027983 */ /* 0x001f280000300800 */
[----:B------:R-:W-:Y:S04]  /*479a0*/  STL [R1+0x12e4], R24 ;  /* 0x0012e41801007387 */ /* 0x000fe80000100800 */
        /* <DEDUP_REMOVED lines=27> */
[----:B0-----:R-:W3:Y:S04]  /*47b60*/  LDL.LU R3, [R1+0x1274] ;  /* 0x0012740001037983 */ /* 0x001ee80000300800 */
[----:B------:R-:W3:Y:S04]  /*47b70*/  LDL.LU R22, [R1+0x1240] ;  /* 0x0012400001167983 */ /* 0x000ee80000300800 */
[----:B------:R-:W3:Y:S04]  /*47b80*/  LDL.LU R23, [R1+0x126c] ;  /* 0x00126c0001177983 */ /* 0x000ee80000300800 */
[----:B------:R-:W3:Y:S01]  /*47b90*/  LDL.LU R24, [R1+0x1238] ;  /* 0x0012380001187983 */ /* 0x000ee20000300800 */
[----:B----4-:R-:W-:-:S05]  /*47ba0*/  IMAD.X R29, R29, 0x1, R0, P5 ;  /* 0x000000011d1d7824 */ /* 0x010fca00028e0600 */
[----:B------:R0:W-:Y:S01]  /*47bb0*/  STL [R1+0x12cc], R29 ;  /* 0x0012cc1d01007387 */ /* 0x0001e20000100800 */
[----:B------:R-:W-:-:S03]  /*47bc0*/  IADD3 R2, P5, PT, R2, R28, RZ ;  /* 0x0000001c02027210 */ /* 0x000fc60007fbe0ff */
[----:B0-----:R-:W4:Y:S04]  /*47bd0*/  LDL.LU R29, [R1+0x1264] ;  /* 0x00126400011d7983 */ /* 0x001f280000300800 */
        /* <DEDUP_REMOVED lines=8> */
[--C-:B--2---:R-:W-:Y:S01]  /*47c60*/  IMAD.X R25, R25, 0x1, R0.reuse, P0 ;  /* 0x0000000119197824 */ /* 0x104fe200000e0600 */
[-C--:B---3--:R-:W-:Y:S01]  /*47c70*/  IADD3 R16, P0, PT, R16, R28.reuse, RZ ;  /* 0x0000001c10107210 */ /* 0x088fe20007f1e0ff */
[----:B------:R-:W-:Y:S01]  /*47c80*/  IMAD.X R17, R17, 0x1, R0, P1 ;  /* 0x0000000111117824 */ /* 0x000fe200008e0600 */
[----:B------:R-:W-:-:S02]  /*47c90*/  IADD3 R18, P1, PT, R18, R28, RZ ;  /* 0x0000001c12127210 */ /* 0x000fc40007f3e0ff */
[----:B------:R0:W-:Y:S01]  /*47ca0*/  STL [R1+0x12bc], R25 ;  /* 0x0012bc1901007387 */ /* 0x0001e20000100800 */
[--C-:B------:R-:W-:Y:S01]  /*47cb0*/  IMAD.X R19, R19, 0x1, R0.reuse, P2 ;  /* 0x0000000113137824 */ /* 0x100fe200010e0600 */
[-C--:B------:R-:W-:Y:S01]  /*47cc0*/  IADD3 R8, P2, PT, R8, R28.reuse, RZ ;  /* 0x0000001c08087210 */ /* 0x080fe20007f5e0ff */
[--C-:B------:R-:W-:Y:S01]  /*47cd0*/  IMAD.X R9, R9, 0x1, R0.reuse, P3 ;  /* 0x0000000109097824 */ /* 0x100fe200018e0600 */
[-C--:B------:R-:W-:Y:S01]  /*47ce0*/  IADD3 R10, P3, PT, R10, R28.reuse, RZ ;  /* 0x0000001c0a0a7210 */ /* 0x080fe20007f7e0ff */
[----:B------:R-:W-:Y:S01]  /*47cf0*/  IMAD.X R11, R11, 0x1, R0, P4 ;  /* 0x000000010b0b7824 */ /* 0x000fe200020e0600 */
[----:B0-----:R-:W2:Y:S04]  /*47d00*/  LDL.LU R25, [R1+0x1254] ;  /* 0x0012540001197983 */ /* 0x001ea80000300800 */
[----:B------:R-:W-:Y:S04]  /*47d10*/  STL [R1+0x1288], R16 ;  /* 0x0012881001007387 */ /* 0x000fe80000100800 */
        /* <DEDUP_REMOVED lines=28> */
[----:B----4-:R-:W-:Y:S01]  /*47ee0*/  IMAD.X R29, R29, 0x1, R0, P4 ;  /* 0x000000011d1d7824 */ /* 0x010fe200020e0600 */
[----:B0-----:R-:W3:Y:S04]  /*47ef0*/  LDL.LU R3, [R1+0x1220] ;  /* 0x0012200001037983 */ /* 0x001ee80000300800 */
        /* <DEDUP_REMOVED lines=18> */
[----:B------:R-:W4:Y:S01]  /*48020*/  LDL.LU R18, [R1+0x1234] ;  /* 0x0012340001127983 */ /* 0x000f220000300800 */
[----:B--2---:R-:W-:-:S05]  /*48030*/  IMAD.X R25, R25, 0x1, R0, P6 ;  /* 0x0000000119197824 */ /* 0x004fca00030e0600 */
[----:B------:R0:W-:Y:S04]  /*48040*/  STL [R1+0x1254], R25 ;  /* 0x0012541901007387 */ /* 0x0001e80000100800 */
        /* <DEDUP_REMOVED lines=14> */
[----:B0-----:R-:W2:Y:S04]  /*48130*/  LDL.LU R25, [R1+0x11c8] ;  /* 0x0011c80001197983 */ /* 0x001ea80000300800 */
[----:B------:R-:W2:Y:S04]  /*48140*/  LDL.LU R22, [R1+0x11f4] ;  /* 0x0011f40001167983 */ /* 0x000ea80000300800 */
[----:B------:R-:W2:Y:S04]  /*48150*/  LDL.LU R23, [R1+0x11c0] ;  /* 0x0011c00001177983 */ /* 0x000ea80000300800 */
[----:B------:R-:W2:Y:S01]  /*48160*/  LDL.LU R24, [R1+0x11ec] ;  /* 0x0011ec0001187983 */ /* 0x000ea20000300800 */
[----:B---3--:R-:W-:-:S05]  /*48170*/  IADD3 R3, P6, PT, R3, R28, RZ ;  /* 0x0000001c03037210 */ /* 0x008fca0007fde0ff */
        /* <DEDUP_REMOVED lines=14> */
[--C-:B------:R-:W-:Y:S01]  /*48260*/  IMAD.X R16, R16, 0x1, R0.reuse, P2 ;  /* 0x0000000110107824 */ /* 0x100fe200010e0600 */
[----:B------:R-:W-:Y:S01]  /*48270*/  IADD3 R17, P2, PT, R17, R28, RZ ;  /* 0x0000001c11117210 */ /* 0x000fe20007f5e0ff */
[----:B------:R-:W-:-:S03]  /*48280*/  IMAD.X R18, R18, 0x1, R0, P3 ;  /* 0x0000000112127824 */ /* 0x000fc600018e0600 */
[----:B------:R-:W-:Y:S04]  /*48290*/  STL [R1+0x123c], R16 ;  /* 0x00123c1001007387 */ /* 0x000fe80000100800 */
[----:B------:R-:W-:Y:S04]  /*482a0*/  STL [R1+0x1208], R17 ;  /* 0x0012081101007387 */ /* 0x000fe80000100800 */
[----:B------:R-:W-:Y:S01]  /*482b0*/  STL [R1+0x1234], R18 ;  /* 0x0012341201007387 */ /* 0x000fe20000100800 */
[-C--:B--2---:R-:W-:Y:S01]  /*482c0*/  IADD3 R19, P3, PT, R19, R28.reuse, RZ ;  /* 0x0000001c13137210 */ /* 0x084fe20007f7e0ff */
[--C-:B------:R-:W-:Y:S01]  /*482d0*/  IMAD.X R8, R8, 0x1, R0.reuse, P4 ;  /* 0x0000000108087824 */ /* 0x100fe200020e0600 */
[-C--:B------:R-:W-:Y:S01]  /*482e0*/  IADD3 R9, P4, PT, R9, R28.reuse, RZ ;  /* 0x0000001c09097210 */ /* 0x080fe20007f9e0ff */
[--C-:B------:R-:W-:Y:S01]  /*482f0*/  IMAD.X R10, R10, 0x1, R0.reuse, P5 ;  /* 0x000000010a0a7824 */ /* 0x100fe200028e0600 */
[----:B------:R-:W-:Y:S01]  /*48300*/  IADD3 R11, P5, PT, R11, R28, RZ ;  /* 0x0000001c0b0b7210 */ /* 0x000fe20007fbe0ff */
        /* <DEDUP_REMOVED lines=24> */
[----:B------:R-:W-:Y:S01]  /*48490*/  IMAD.X R24, R24, 0x1, R0, P5 ;  /* 0x0000000118187824 */ /* 0x000fe200028e0600 */
[----:B------:R-:W-:Y:S01]  /*484a0*/  STL [R1+0x11d0], R20 ;  /* 0x0011d01401007387 */ /* 0x000fe20000100800 */
[----:B------:R-:W-:-:S03]  /*484b0*/  IADD3 R23, P4, PT, R23, R28, RZ ;  /* 0x0000001c17177210 */ /* 0x000fc60007f9e0ff */
[----:B0-----:R-:W2:Y:S04]  /*484c0*/  LDL.LU R25, [R1+0x11d4] ;  /* 0x0011d40001197983 */ /* 0x001ea80000300800 */
[----:B------:R-:W-:Y:S04]  /*484d0*/  STL [R1+0x11fc], R21 ;  /* 0x0011fc1501007387 */ /* 0x000fe80000100800 */
[----:B------:R-:W-:Y:S01]  /*484e0*/  STL [R1+0x11f4], R22 ;  /* 0x0011f41601007387 */ /* 0x000fe20000100800 */
[----:B---3--:R-:W-:-:S05]  /*484f0*/  IADD3 R3, P5, PT, R3, R28, RZ ;  /* 0x0000001c03037210 */ /* 0x008fca0007fbe0ff */
[----:B------:R0:W-:Y:S04]  /*48500*/  STL [R1+0x11b8], R3 ;  /* 0x0011b80301007387 */ /* 0x0001e80000100800 */
[----:B------:R-:W-:Y:S01]  /*48510*/  STL [R1+0x11c0], R23 ;  /* 0x0011c01701007387 */ /* 0x000fe20000100800 */
[----:B----4-:R-:W-:-:S03]  /*48520*/  IMAD.X R29, R29, 0x1, R0, P6 ;  /* 0x000000011d1d7824 */ /* 0x010fc600030e0600 */
[----:B0-----:R-:W3:Y:S04]  /*48530*/  LDL.LU R3, [R1+0x11a0] ;  /* 0x0011a00001037983 */ /* 0x001ee80000300800 */
[----:B------:R-:W-:Y:S04]  /*48540*/  STL [R1+0x11ec], R24 ;  /* 0x0011ec1801007387 */ /* 0x000fe80000100800 */
        /* <DEDUP_REMOVED lines=31> */
[----:B--2---:R-:W-:-:S05]  /*48740*/  IMAD.X R25, R25, 0x1, R0, P1 ;  /* 0x0000000119197824 */ /* 0x004fca00008e0600 */
[----:B------:R0:W-:Y:S04]  /*48750*/  STL [R1+0x11d4], R25 ;  /* 0x0011d41901007387 */ /* 0x0001e80000100800 */
[----:B0-----:R-:W2:Y:S01]  /*48760*/  LDL.LU R25, [R1+0x116c] ;  /* 0x00116c0001197983 */ /* 0x001ea20000300800 */
        /* <DEDUP_REMOVED lines=55> */
[----:B------:R-:W-:Y:S04]  /*48ae0*/  STL [R1+0x1174], R23 ;  /* 0x0011741701007387 */ /* 0x000fe80000100800 */
[----:B0-----:R-:W2:Y:S04]  /*48af0*/  LDL.LU R25, [R1+0x1154] ;  /* 0x0011540001197983 */ /* 0x001ea80000300800 */
[----:B------:R-:W-:Y:S01]  /*48b00*/  STL [R1+0x1140], R24 ;  /* 0x0011401801007387 */ /* 0x000fe20000100800 */
        /* <DEDUP_REMOVED lines=43> */
[-C--:B------:R-:W-:Y:S01]  /*48dc0*/  IADD3 R2, P4, PT, R2, R28.reuse, RZ ;  /* 0x0000001c02027210 */ /* 0x080fe20007f9e0ff */
[--C-:B------:R-:W-:Y:S02]  /*48dd0*/  IMAD.X R16, R16, 0x1, R0.reuse, P5 ;  /* 0x0000000110107824 */ /* 0x100fe400028e0600 */
[----:B0-----:R-:W4:Y:S04]  /*48de0*/  LDL.LU R29, [R1+0x10e4] ;  /* 0x0010e400011d7983 */ /* 0x001f280000300800 */
        /* <DEDUP_REMOVED lines=13> */
[----:B------:R-:W-:-:S03]  /*48ec0*/  IADD3.X R5, PT, PT, R5, R0, RZ, P2, !PT ;  /* 0x0000000005057210 */ /* 0x000fc600017fe4ff */
        /* <DEDUP_REMOVED lines=77> */
[----:B0-----:R-:W3:Y:S01]  /*493a0*/  LDL.LU R3, [R1+0x1038] ;  /* 0x0010380001037983 */ /* 0x001ee20000300800 */
[-C--:B------:R-:W-:Y:S01]  /*493b0*/  IADD3 R16, P6, PT, R16, R28.reuse, RZ ;  /* 0x0000001c10107210 */ /* 0x080fe20007fde0ff */
[--C-:B------:R-:W-:Y:S01]  /*493c0*/  IMAD.X R17, R17, 0x1, R0.reuse, P0 ;  /* 0x0000000111117824 */ /* 0x100fe200000e0600 */
[-C--:B------:R-:W-:Y:S01]  /*493d0*/  IADD3 R18, P0, PT, R18, R28.reuse, RZ ;  /* 0x0000001c12127210 */ /* 0x080fe20007f1e0ff */
[----:B------:R0:W-:Y:S01]  /*493e0*/  STL [R1+0x10cc], R29 ;  /* 0x0010cc1d01007387 */ /* 0x0001e20000100800 */
        /* <DEDUP_REMOVED lines=88> */
[-C--:B---3--:R-:W-:Y:S01]  /*49970*/  IADD3 R3, P0, PT, R3, R28.reuse, RZ ;  /* 0x0000001c03037210 */ /* 0x088fe20007f1e0ff */
[--C-:B----4-:R-:W-:Y:S01]  /*49980*/  IMAD.X R16, R16, 0x1, R0.reuse, P1 ;  /* 0x0000000110107824 */ /* 0x110fe200008e0600 */
[-C--:B------:R-:W-:Y:S01]  /*49990*/  IADD3 R17, P1, PT, R17, R28.reuse, RZ ;  /* 0x0000001c11117210 */ /* 0x080fe20007f3e0ff */
[--C-:B------:R-:W-:Y:S02]  /*499a0*/  IMAD.X R18, R18, 0x1, R0.reuse, P2 ;  /* 0x0000000112127824 */ /* 0x100fe400010e0600 */
[----:B------:R0:W-:Y:S01]  /*499b0*/  STL [R1+0x1020], R3 ;  /* 0x0010200301007387 */ /* 0x0001e20000100800 */
[-C--:B------:R-:W-:Y:S01]  /*499c0*/  IADD3 R19, P2, PT, R19, R28.reuse, RZ ;  /* 0x0000001c13137210 */ /* 0x080fe20007f5e0ff */
[--C-:B------:R-:W-:Y:S01]  /*499d0*/  IMAD.X R8, R8, 0x1, R0.reuse, P3 ;  /* 0x0000000108087824 */ /* 0x100fe200018e0600 */
[-C--:B------:R-:W-:Y:S01]  /*499e0*/  IADD3 R9, P3, PT, R9, R28.reuse, RZ ;  /* 0x0000001c09097210 */ /* 0x080fe20007f7e0ff */
[--C-:B------:R-:W-:Y:S01]  /*499f0*/  IMAD.X R10, R10, 0x1, R0.reuse, P4 ;  /* 0x000000010a0a7824 */ /* 0x100fe200020e0600 */
[----:B------:R-:W-:Y:S01]  /*49a00*/  IADD3 R11, P4, PT, R11, R28, RZ ;  /* 0x0000001c0b0b7210 */ /* 0x000fe20007f9e0ff */
[----:B0-----:R-:W3:Y:S04]  /*49a10*/  LDL.LU R3, [R1+0xfb8] ;  /* 0x000fb80001037983 */ /* 0x001ee80000300800 */
[----:B------:R-:W-:Y:S04]  /*49a20*/  STL [R1+0x104c], R16 ;  /* 0x00104c1001007387 */ /* 0x000fe80000100800 */
        /* <DEDUP_REMOVED lines=44> */
[----:B------:R0:W-:Y:S04]  /*49cf0*/  STL [R1+0xfec], R25 ;  /* 0x000fec1901007387 */ /* 0x0001e80000100800 */
[----:B0-----:R-:W2:Y:S04]  /*49d00*/  LDL.LU R25, [R1+0xfd4] ;  /* 0x000fd40001197983 */ /* 0x001ea80000300800 */
[----:B------:R-:W2:Y:S04]  /*49d10*/  LDL.LU R16, [R1+0xfa0] ;  /* 0x000fa00001107983 */ /* 0x000ea80000300800 */
[----:B------:R-:W2:Y:S04]  /*49d20*/  LDL.LU R17, [R1+0xfcc] ;  /* 0x000fcc0001117983 */ /* 0x000ea80000300800 */
[----:B------:R-:W2:Y:S01]  /*49d30*/  LDL.LU R18, [R1+0xf98] ;  /* 0x000f980001127983 */ /* 0x000ea20000300800 */
[----:B---3--:R-:W-:-:S05]  /*49d40*/  IADD3 R3, P6, PT, R3, R28, RZ ;  /* 0x0000001c03037210 */ /* 0x008fca0007fde0ff */
        /* <DEDUP_REMOVED lines=32> */
[-C--:B------:R-:W-:Y:S01]  /*49f50*/  IADD3 R16, P2, PT, R16, R28.reuse, RZ ;  /* 0x0000001c10107210 */ /* 0x080fe20007f5e0ff */
[----:B------:R-:W-:Y:S01]  /*49f60*/  IMAD.X R17, R17, 0x1, R0, P3 ;  /* 0x0000000111117824 */ /* 0x000fe200018e0600 */
[----:B------:R-:W-:-:S02]  /*49f70*/  IADD3 R18, P3, PT, R18, R28, RZ ;  /* 0x0000001c12127210 */ /* 0x000fc40007f7e0ff */
[----:B------:R0:W-:Y:S01]  /*49f80*/  STL [R1+0xfd4], R25 ;  /* 0x000fd41901007387 */ /* 0x0001e20000100800 */
[----:B---3--:R-:W-:-:S03]  /*49f90*/  IMAD.X R19, R19, 0x1, R0, P4 ;  /* 0x0000000113137824 */ /* 0x008fc600020e0600 */
[----:B0-----:R-:W2:Y:S01]  /*49fa0*/  LDL.LU R25, [R1+0xf6c] ;  /* 0x000f6c0001197983 */ /* 0x001ea20000300800 */
        /* <DEDUP_REMOVED lines=32> */
[--C-:B------:R-:W-:Y:S01]  /*4a1b0*/  IMAD.X R23, R23, 0x1, R0.reuse, P5 ;  /* 0x0000000117177824 */ /* 0x100fe200028e0600 */
[----:B------:R-:W-:Y:S02]  /*4a1c0*/  IADD3 R24, P5, PT, R24, R28, RZ ;  /* 0x0000001c18187210 */ /* 0x000fe40007fbe0ff */
[----:B0-----:R-:W3:Y:S04]  /*4a1d0*/  LDL.LU R3, [R1+0xf38] ;  /* 0x000f380001037983 */ /* 0x001ee80000300800 */
[----:B------:R-:W-:Y:S01]  /*4a1e0*/  STL [R1+0xf60], R21 ;  /* 0x000f601501007387 */ /* 0x000fe20000100800 */
[----:B----4-:R-:W-:-:S03]  /*4a1f0*/  IMAD.X R29, R29, 0x1, R0, P6 ;  /* 0x000000011d1d7824 */ /* 0x010fc600030e0600 */
[----:B------:R-:W-:Y:S04]  /*4a200*/  STL [R1+0xf58], R22 ;  /* 0x000f581601007387 */ /* 0x000fe80000100800 */
[----:B------:R0:W-:Y:S04]  /*4a210*/  STL [R1+0xf7c], R29 ;  /* 0x000f7c1d01007387 */ /* 0x0001e80000100800 */
[----:B------:R-:W-:Y:S04]  /*4a220*/  STL [R1+0xf84], R23 ;  /* 0x000f841701007387 */ /* 0x000fe80000100800 */
[----:B0-----:R-:W4:Y:S01]  /*4a230*/  LDL.LU R29, [R1+0xf64] ;  /* 0x000f6400011d7983 */ /* 0x001f220000300800 */
[----:B------:R-:W-:-:S03]  /*4a240*/  IADD3 R2, P6, PT, R2, R28, RZ ;  /* 0x0000001c02027210 */ /* 0x000fc60007fde0ff */
        /* <DEDUP_REMOVED lines=33> */
[----:B------:R0:W-:Y:S04]  /*4a460*/  STL [R1+0xf38], R3 ;  /* 0x000f380301007387 */ /* 0x0001e80000100800 */
[----:B0-----:R-:W3:Y:S01]  /*4a470*/  LDL.LU R3, [R1+0xed0] ;  /* 0x000ed00001037983 */ /* 0x001ee20000300800 */
[----:B----4-:R-:W-:-:S05]  /*4a480*/  IMAD.X R29, R29, 0x1, R0, P2 ;  /* 0x000000011d1d7824 */ /* 0x010fca00010e0600 */
[----:B------:R0:W-:Y:S04]  /*4a490*/  STL [R1+0xf64], R29 ;  /* 0x000f641d01007387 */ /* 0x0001e80000100800 */
[----:B0-----:R-:W4:Y:S01]  /*4a4a0*/  LDL.LU R29, [R1+0xefc] ;  /* 0x000efc00011d7983 */ /* 0x001f220000300800 */
        /* <DEDUP_REMOVED lines=52> */
[----:B------:R-:W-:Y:S04]  /*4a7f0*/  STL [R1+0xed8], R23 ;  /* 0x000ed81701007387 */ /* 0x000fe80000100800 */
[----:B0-----:R-:W3:Y:S01]  /*4a800*/  LDL.LU R3, [R1+0xeb8] ;  /* 0x000eb80001037983 */ /* 0x001ee20000300800 */
[----:B----4-:R-:W-:-:S03]  /*4a810*/  IMAD.X R29, R29, 0x1, R0, P1 ;  /* 0x000000011d1d7824 */ /* 0x010fc600008e0600 */
[----:B------:R-:W-:Y:S04]  /*4a820*/  STL [R1+0xf04], R24 ;  /* 0x000f041801007387 */ /* 0x000fe80000100800 */
        /* <DEDUP_REMOVED lines=43> */
[----:B0-----:R-:W4:Y:S01]  /*4aae0*/  LDL.LU R2, [R1+0xe48] ;  /* 0x000e480001027983 */ /* 0x001f220000300800 */
        /* <DEDUP_REMOVED lines=92> */
[-C--:B------:R-:W-:Y:S01]  /*4b0b0*/  IADD3 R2, P6, PT, R2, R28.reuse, RZ ;  /* 0x0000001c02027210 */ /* 0x080fe20007fde0ff */
[--C-:B------:R-:W-:Y:S01]  /*4b0c0*/  IMAD.X R16, R16, 0x1, R0.reuse, P0 ;  /* 0x0000000110107824 */ /* 0x100fe200000e0600 */
        /* <DEDUP_REMOVED lines=56> */
[----:B------:R-:W-:-:S03]  /*4b450*/  IADD3 R2, P5, PT, R2, R28, RZ ;  /* 0x0000001c02027210 */ /* 0x000fc60007fbe0ff */
        /* <DEDUP_REMOVED lines=34> */
[--C-:B----4-:R-:W-:Y:S01]  /*4b680*/  IMAD.X R29, R29, 0x1, R0.reuse, P1 ;  /* 0x000000011d1d7824 */ /* 0x110fe200008e0600 */
[-C--:B------:R-:W-:Y:S01]  /*4b690*/  IADD3 R16, P1, PT, R16, R28.reuse, RZ ;  /* 0x0000001c10107210 */ /* 0x080fe20007f3e0ff */
[--C-:B------:R-:W-:Y:S01]  /*4b6a0*/  IMAD.X R17, R17, 0x1, R0.reuse, P2 ;  /* 0x0000000111117824 */ /* 0x100fe200010e0600 */
[-C--:B------:R-:W-:Y:S02]  /*4b6b0*/  IADD3 R18, P2, PT, R18, R28.reuse, RZ ;  /* 0x0000001c12127210 */ /* 0x080fe40007f5e0ff */
        /* <DEDUP_REMOVED lines=37> */
[----:B0-----:R-:W4:Y:S01]  /*4b910*/  LDL.LU R2, [R1+0xd48] ;  /* 0x000d480001027983 */ /* 0x001f220000300800 */
[----:B------:R-:W-:-:S03]  /*4b920*/  IMAD.X R26, R26, 0x1, R0, P5 ;  /* 0x000000011a1a7824 */ /* 0x000fc600028e0600 */
[----:B------:R-:W-:Y:S04]  /*4b930*/  STL [R1+0xd70], R21 ;  /* 0x000d701501007387 */ /* 0x000fe80000100800 */
[----:B------:R-:W-:Y:S04]  /*4b940*/  STL [R1+0xd68], R22 ;  /* 0x000d681601007387 */ /* 0x000fe80000100800 */
        /* <DEDUP_REMOVED lines=11> */
[----:B------:R0:W-:Y:S04]  /*4ba00*/  STL [R1+0xd50], R3 ;  /* 0x000d500301007387 */ /* 0x0001e80000100800 */
[----:B0-----:R-:W3:Y:S04]  /*4ba10*/  LDL.LU R3, [R1+0xd38] ;  /* 0x000d380001037983 */ /* 0x001ee80000300800 */
[----:B------:R-:W3:Y:S01]  /*4ba20*/  LDL.LU R16, [R1+0xd64] ;  /* 0x000d640001107983 */ /* 0x000ee20000300800 */
[----:B----4-:R-:W-:-:S03]  /*4ba30*/  IMAD.X R29, R29, 0x1, R0, P0 ;  /* 0x000000011d1d7824 */ /* 0x010fc600000e0600 */
        /* <DEDUP_REMOVED lines=34> */
[--C-:B------:R-:W-:Y:S01]  /*4bc60*/  IMAD.X R16, R16, 0x1, R0.reuse, P3 ;  /* 0x0000000110107824 */ /* 0x100fe200018e0600 */
[-C--:B----4-:R-:W-:Y:S01]  /*4bc70*/  IADD3 R17, P3, PT, R17, R28.reuse, RZ ;  /* 0x0000001c11117210 */ /* 0x090fe20007f7e0ff */
        /* <DEDUP_REMOVED lines=38> */
[----:B0-----:R-:W4:Y:S01]  /*4bee0*/  LDL.LU R29, [R1+0xcfc] ;  /* 0x000cfc00011d7983 */ /* 0x001f220000300800 */
[----:B------:R-:W-:-:S03]  /*4bef0*/  IADD3 R2, P6, PT, R2, R28, RZ ;  /* 0x0000001c02027210 */ /* 0x000fc60007fde0ff */
[----:B------:R-:W-:Y:S04]  /*4bf00*/  STL [R1+0xd24], R21 ;  /* 0x000d241501007387 */ /* 0x000fe80000100800 */
[----:B------:R-:W-:Y:S04]  /*4bf10*/  STL [R1+0xd1c], R22 ;  /* 0x000d1c1601007387 */ /* 0x000fe80000100800 */
[----:B------:R0:W-:Y:S04]  /*4bf20*/  STL [R1+0xce0], R2 ;  /* 0x000ce00201007387 */ /* 0x0001e80000100800 */
[----:B------:R-:W-:Y:S04]  /*4bf30*/  STL [R1+0xce8], R23 ;  /* 0x000ce81701007387 */ /* 0x000fe80000100800 */
[----:B0-----:R-:W4:Y:S01]  /*4bf40*/  LDL.LU R2, [R1+0xcc8] ;  /* 0x000cc80001027983 */ /* 0x001f220000300800 */
[----:B------:R-:W-:-:S03]  /*4bf50*/  IMAD.X R26, R26, 0x1, R0, P0 ;  /* 0x000000011a1a7824 */ /* 0x000fc600000e0600 */
        /* <DEDUP_REMOVED lines=33> */
[----:B------:R0:W-:Y:S04]  /*4c170*/  STL [R1+0xcfc], R29 ;  /* 0x000cfc1d01007387 */ /* 0x0001e80000100800 */
[----:B0-----:R-:W4:Y:S01]  /*4c180*/  LDL.LU R29, [R1+0xc94] ;  /* 0x000c9400011d7983 */ /* 0x001f220000300800 */
        /* <DEDUP_REMOVED lines=13> */
[----:B------:R0:W-:Y:S04]  /*4c260*/  STL [R1+0xcec], R25 ;  /* 0x000cec1901007387 */ /* 0x0001e80000100800 */
[----:B0-----:R-:W2:Y:S04]  /*4c270*/  LDL.LU R25, [R1+0xc84] ;  /* 0x000c840001197983 */ /* 0x001ea80000300800 */
[----:B------:R-:W-:Y:S01]  /*4c280*/  STL [R1+0xcb8], R16 ;  /* 0x000cb81001007387 */ /* 0x000fe20000100800 */
[--C-:B---3--:R-:W-:Y:S01]  /*4c290*/  IMAD.X R19, R19, 0x1, R0.reuse, P6 ;  /* 0x0000000113137824 */ /* 0x108fe200030e0600 */
        /* <DEDUP_REMOVED lines=34> */
[----:B------:R-:W-:Y:S04]  /*4c4c0*/  STL [R1+0xc78], R21 ;  /* 0x000c781501007387 */ /* 0x000fe80000100800 */
[----:B------:R-:W-:Y:S01]  /*4c4d0*/  STL [R1+0xc70], R22 ;  /* 0x000c701601007387 */ /* 0x000fe20000100800 */
[----:B----4-:R-:W-:-:S05]  /*4c4e0*/  IMAD.X R29, R29, 0x1, R0, P1 ;  /* 0x000000011d1d7824 */ /* 0x010fca00008e0600 */
[----:B------:R0:W-:Y:S04]  /*4c4f0*/  STL [R1+0xc94], R29 ;  /* 0x000c941d01007387 */ /* 0x0001e80000100800 */
[----:B------:R-:W-:Y:S04]  /*4c500*/  STL [R1+0xc9c], R23 ;  /* 0x000c9c1701007387 */ /* 0x000fe80000100800 */
[----:B0-----:R-:W4:Y:S01]  /*4c510*/  LDL.LU R29, [R1+0xc7c] ;  /* 0x000c7c00011d7983 */ /* 0x001f220000300800 */
[----:B------:R-:W-:-:S03]  /*4c520*/  IADD3 R2, P1, PT, R2, R28, RZ ;  /* 0x0000001c02027210 */ /* 0x000fc60007f3e0ff */
[----:B------:R-:W-:Y:S04]  /*4c530*/  STL [R1+0xc68], R24 ;  /* 0x000c681801007387 */ /* 0x000fe80000100800 */
[----:B------:R0:W-:Y:S04]  /*4c540*/  STL [R1+0xc60], R2 ;  /* 0x000c600201007387 */ /* 0x0001e80000100800 */
[----:B0-----:R-:W4:Y:S01]  /*4c550*/  LDL.LU R2, [R1+0xc48] ;  /* 0x000c480001027983 */ /* 0x001f220000300800 */
[----:B------:R-:W-:-:S05]  /*4c560*/  IMAD.X R26, R26, 0x1, R0, P2 ;  /* 0x000000011a1a7824 */ /* 0x000fca00010e0600 */
        /* <DEDUP_REMOVED lines=75> */
[----:B------:R-:W-:Y:S01]  /*4ca20*/  STL [R1+0xc34], R6 ;  /* 0x000c340601007387 */ /* 0x000fe20000100800 */
[--C-:B------:R-:W-:Y:S02]  /*4ca30*/  IMAD.X R22, R22, 0x1, R0.reuse, P1 ;  /* 0x0000000116167824 */ /* 0x100fe400008e0600 */
[----:B------:R-:W-:Y:S01]  /*4ca40*/  IMAD.X R24, R24, 0x1, R0, P2 ;  /* 0x0000000118187824 */ /* 0x000fe200010e0600 */
[----:B------:R0:W-:Y:S04]  /*4ca50*/  STL [R1+0xbf8], R25 ;  /* 0x000bf81901007387 */ /* 0x0001e80000100800 */
        /* <DEDUP_REMOVED lines=8> */
[----:B0-----:R-:W3:Y:S04]  /*4cae0*/  LDL.LU R3, [R1+0xbd0] ;  /* 0x000bd00001037983 */ /* 0x001ee80000300800 */
[----:B------:R-:W-:Y:S01]  /*4caf0*/  STL [R1+0xc1c], R24 ;  /* 0x000c1c1801007387 */ /* 0x000fe20000100800 */
        /* <DEDUP_REMOVED lines=44> */
[--C-:B------:R-:W-:Y:S01]  /*4cdc0*/  IMAD.X R26, R26, 0x1, R0.reuse, P0 ;  /* 0x000000011a1a7824 */ /* 0x100fe200000e0600 */
        /* <DEDUP_REMOVED lines=56> */
[----:B0-----:R-:W4:Y:S04]  /*4d150*/  LDL.LU R2, [R1+0xb48] ;  /* 0x000b480001027983 */ /* 0x001f280000300800 */
[----:B------:R-:W4:Y:S01]  /*4d160*/  LDL.LU R16, [R1+0xb74] ;  /* 0x000b740001107983 */ /* 0x000f220000300800 */
[----:B------:R-:W-:-:S03]  /*4d170*/  IMAD.X R26, R26, 0x1, R0, P6 ;  /* 0x000000011a1a7824 */ /* 0x000fc600030e0600 */
        /* <DEDUP_REMOVED lines=115> */
[----:B------:R0:W-:Y:S04]  /*4d8b0*/  STL [R1+0xb0c], R26 ;  /* 0x000b0c1a01007387 */ /* 0x0001e80000100800 */
[----:B0-----:R-:W4:Y:S01]  /*4d8c0*/  LDL.LU R26, [R1+0xaa4] ;  /* 0x000aa400011a7983 */ /* 0x001f220000300800 */
        /* <DEDUP_REMOVED lines=55> */
[----:B------:R-:W-:Y:S04]  /*4dc40*/  STL [R1+0xaac], R23 ;  /* 0x000aac1701007387 */ /* 0x000fe80000100800 */
[----:B0-----:R-:W4:Y:S01]  /*4dc50*/  LDL.LU R26, [R1+0xa8c] ;  /* 0x000a8c00011a7983 */ /* 0x001f220000300800 */
[----:B------:R-:W-:-:S03]  /*4dc60*/  IADD3 R27, P0, PT, R27, R28, RZ ;  /* 0x0000001c1b1b7210 */ /* 0x000fc60007f1e0ff */
        /* <DEDUP_REMOVED lines=9> */
[----:B------:R-:W3:Y:S04]  /*4dd00*/  LDL.LU R16, [R1+0xa7c] ;  /* 0x000a7c0001107983 */ /* 0x000ee80000300800 */
[----:B------:R-:W3:Y:S04]  /*4dd10*/  LDL.LU R17, [R1+0xa48] ;  /* 0x000a480001117983 */ /* 0x000ee80000300800 */
[----:B------:R-:W3:Y:S01]  /*4dd20*/  LDL.LU R18, [R1+0xa74] ;  /* 0x000a740001127983 */ /* 0x000ee20000300800 */
[----:B----4-:R-:W-:-:S05]  /*4dd30*/  IMAD.X R29, R29, 0x1, R0, P2 ;  /* 0x000000011d1d7824 */ /* 0x010fca00010e0600 */
        /* <DEDUP_REMOVED lines=31> */
[-C--:B---3--:R-:W-:Y:S01]  /*4df30*/  IADD3 R3, P4, PT, R3, R28.reuse, RZ ;  /* 0x0000001c03037210 */ /* 0x088fe20007f9e0ff */
[--C-:B------:R-:W-:Y:S01]  /*4df40*/  IMAD.X R16, R16, 0x1, R0.reuse, P5 ;  /* 0x0000000110107824 */ /* 0x100fe200028e0600 */
[-C--:B------:R-:W-:Y:S01]  /*4df50*/  IADD3 R17, P5, PT, R17, R28.reuse, RZ ;  /* 0x0000001c11117210 */ /* 0x080fe20007fbe0ff */
[--C-:B------:R-:W-:Y:S02]  /*4df60*/  IMAD.X R18, R18, 0x1, R0.reuse, P6 ;  /* 0x0000000112127824 */ /* 0x100fe400030e0600 */
[----:B------:R0:W-:Y:S01]  /*4df70*/  STL [R1+0xa50], R3 ;  /* 0x000a500301007387 */ /* 0x0001e20000100800 */
[-C--:B----4-:R-:W-:Y:S01]  /*4df80*/  IADD3 R19, P6, PT, R19, R28.reuse, RZ ;  /* 0x0000001c13137210 */ /* 0x090fe20007fde0ff */
[--C-:B------:R-:W-:Y:S01]  /*4df90*/  IMAD.X R8, R8, 0x1, R0.reuse, P0 ;  /* 0x0000000108087824 */ /* 0x100fe200000e0600 */
[----:B------:R-:W-:Y:S01]  /*4dfa0*/  IADD3 R9, P0, PT, R9, R28, RZ ;  /* 0x0000001c09097210 */ /* 0x000fe20007f1e0ff */
[----:B0-----:R-:W3:Y:S04]  /*4dfb0*/  LDL.LU R3, [R1+0x9e8] ;  /* 0x0009e80001037983 */ /* 0x001ee80000300800 */
        /* <DEDUP_REMOVED lines=32> */
[----:B0-----:R-:W4:Y:S04]  /*4e1c0*/  LDL.LU R29, [R1+0xa14] ;  /* 0x000a1400011d7983 */ /* 0x001f280000300800 */
[----:B------:R-:W-:Y:S01]  /*4e1d0*/  STL [R1+0xa3c], R21 ;  /* 0x000a3c1501007387 */ /* 0x000fe20000100800 */
[----:B------:R-:W-:-:S03]  /*4e1e0*/  IADD3 R2, P1, PT, R2, R28, RZ ;  /* 0x0000001c02027210 */ /* 0x000fc60007f3e0ff */
[----:B------:R-:W-:Y:S04]  /*4e1f0*/  STL [R1+0xa34], R22 ;  /* 0x000a341601007387 */ /* 0x000fe80000100800 */
[----:B------:R0:W-:Y:S04]  /*4e200*/  STL [R1+0x9f8], R2 ;  /* 0x0009f80201007387 */ /* 0x0001e80000100800 */
[----:B------:R-:W-:Y:S04]  /*4e210*/  STL [R1+0xa00], R23 ;  /* 0x000a001701007387 */ /* 0x000fe80000100800 */
[----:B0-----:R-:W4:Y:S01]  /*4e220*/  LDL.LU R2, [R1+0x9e0] ;  /* 0x0009e00001027983 */ /* 0x001f220000300800 */
[----:B------:R-:W-:-:S03]  /*4e230*/  IMAD.X R26, R26, 0x1, R0, P2 ;  /* 0x000000011a1a7824 */ /* 0x000fc600010e0600 */
[----:B------:R-:W-:Y:S04]  /*4e240*/  STL [R1+0xa2c], R24 ;  /* 0x000a2c1801007387 */ /* 0x000fe80000100800 */
[----:B------:R0:W-:Y:S04]  /*4e250*/  STL [R1+0xa24], R26 ;  /* 0x000a241a01007387 */ /* 0x0001e80000100800 */
[----:B0-----:R-:W4:Y:S01]  /*4e260*/  LDL.LU R26, [R1+0xa0c] ;  /* 0x000a0c00011a7983 */ /* 0x001f220000300800 */
[----:B------:R-:W-:-:S05]  /*4e270*/  IADD3 R27, P2, PT, R27, R28, RZ ;  /* 0x0000001c1b1b7210 */ /* 0x000fca0007f5e0ff */
        /* <DEDUP_REMOVED lines=40> */
[--C-:B--2---:R-:W-:Y:S01]  /*4e500*/  IMAD.X R25, R25, 0x1, R0.reuse, P6 ;  /* 0x0000000119197824 */ /* 0x104fe200030e0600 */
[-C--:B------:R-:W-:Y:S01]  /*4e510*/  IADD3 R16, P6, PT, R16, R28.reuse, RZ ;  /* 0x0000001c10107210 */ /* 0x080fe20007fde0ff */
[--C-:B------:R-:W-:Y:S01]  /*4e520*/  IMAD.X R17, R17, 0x1, R0.reuse, P0 ;  /* 0x0000000111117824 */ /* 0x100fe200000e0600 */
[-C--:B------:R-:W-:Y:S02]  /*4e530*/  IADD3 R18, P0, PT, R18, R28.reuse, RZ ;  /* 0x0000001c12127210 */ /* 0x080fe40007f1e0ff */
        /* <DEDUP_REMOVED lines=28> */
[----:B------:R-:W-:Y:S01]  /*4e700*/  STL [R1+0x9a0], R14 ;  /* 0x0009a00e01007387 */ /* 0x000fe20000100800 */
[----:B------:R-:W-:-:S03]  /*4e710*/  IADD3 R21, P0, PT, R21, R28, RZ ;  /* 0x0000001c15157210 */ /* 0x000fc60007f1e0ff */
[----:B------:R-:W-:Y:S04]  /*4e720*/  STL [R1+0x9cc], R15 ;  /* 0x0009cc0f01007387 */ /* 0x000fe80000100800 */
[----:B------:R-:W-:Y:S01]  /*4e730*/  STL [R1+0x998], R6 ;  /* 0x0009980601007387 */ /* 0x000fe20000100800 */
[----:B------:R-:W-:-:S03]  /*4e740*/  IADD3 R22, P1, PT, R22, R28, RZ ;  /* 0x0000001c16167210 */ /* 0x000fc60007f3e0ff */
[----:B------:R0:W-:Y:S04]  /*4e750*/  STL [R1+0x9bc], R3 ;  /* 0x0009bc0301007387 */ /* 0x0001e80000100800 */
        /* <DEDUP_REMOVED lines=15> */
[----:B------:R0:W-:Y:S04]  /*4e850*/  STL [R1+0x9a4], R26 ;  /* 0x0009a41a01007387 */ /* 0x0001e80000100800 */
[----:B0-----:R-:W4:Y:S01]  /*4e860*/  LDL.LU R26, [R1+0x98c] ;  /* 0x00098c00011a7983 */ /* 0x001f220000300800 */
[----:B------:R-:W-:-:S05]  /*4e870*/  IADD3 R27, P4, PT, R27, R28, RZ ;  /* 0x0000001c1b1b7210 */ /* 0x000fca0007f9e0ff */
        /* <DEDUP_REMOVED lines=188> */
[----:B------:R-:W-:-:S03]  /*4f440*/  IMAD.X R26, R26, 0x1, R0, P1 ;  /* 0x000000011a1a7824 */ /* 0x000fc600008e0600 */
        /* <DEDUP_REMOVED lines=91> */
[----:B0-----:R-:W4:Y:S04]  /*4fa00*/  LDL.LU R29, [R1+0x814] ;  /* 0x00081400011d7983 */ /* 0x001f280000300800 */
[----:B------:R-:W4:Y:S04]  /*4fa10*/  LDL.LU R16, [R1+0x7e0] ;  /* 0x0007e00001107983 */ /* 0x000f280000300800 */
[----:B------:R-:W4:Y:S04]  /*4fa20*/  LDL.LU R17, [R1+0x80c] ;  /* 0x00080c0001117983 */ /* 0x000f280000300800 */
[----:B------:R-:W4:Y:S01]  /*4fa30*/  LDL.LU R18, [R1+0x7d8] ;  /* 0x0007d80001127983 */ /* 0x000f220000300800 */
[----:B------:R-:W-:-:S05]  /*4fa40*/  IADD3 R2, P2, PT, R2, R28, RZ ;  /* 0x0000001c02027210 */ /* 0x000fca0007f5e0ff */
        /* <DEDUP_REMOVED lines=38> */
[----:B------:R-:W-:Y:S01]  /*4fcb0*/  IMAD.X R9, R9, 0x1, R0, P1 ;  /* 0x0000000109097824 */ /* 0x000fe200008e0600 */
[----:B0-----:R-:W4:Y:S04]  /*4fcc0*/  LDL.LU R29, [R1+0x7ac] ;  /* 0x0007ac00011d7983 */ /* 0x001f280000300800 */
        /* <DEDUP_REMOVED lines=89> */
[----:B----4-:R-:W-:Y:S01]  /*50260*/  IADD3 R19, P1, PT, R19, R28, RZ ;  /* 0x0000001c13137210 */ /* 0x010fe20007f3e0ff */
[----:B------:R-:W-:-:S02]  /*50270*/  IMAD.X R8, R8, 0x1, R0, P2 ;  /* 0x0000000108087824 */ /* 0x000fc400010e0600 */
[----:B0-----:R-:W3:Y:S04]  /*50280*/  LDL.LU R3, [R1+0x700] ;  /* 0x0007000001037983 */ /* 0x001ee80000300800 */
        /* <DEDUP_REMOVED lines=92> */
[----:B---3--:R-:W-:-:S03]  /*50850*/  IMAD.X R19, R19, 0x1, R0, P3 ;  /* 0x0000000113137824 */ /* 0x008fc600018e0600 */
[----:B------:R-:W-:Y:S01]  /*50860*/  STL [R1+0x714], R17 ;  /* 0x0007141101007387 */ /* 0x000fe20000100800 */
[--C-:B------:R-:W-:Y:S01]  /*50870*/  IMAD.X R9, R9, 0x1, R0.reuse, P4 ;  /* 0x0000000109097824 */ /* 0x100fe200020e0600 */
[-C--:B------:R-:W-:Y:S02]  /*50880*/  IADD3 R8, P3, PT, R8, R28.reuse, RZ ;  /* 0x0000001c08087210 */ /* 0x080fe40007f7e0ff */
[----:B------:R-:W-:Y:S01]  /*50890*/  STL [R1+0x6e0], R18 ;  /* 0x0006e01201007387 */ /* 0x000fe20000100800 */
[-C--:B------:R-:W-:Y:S01]  /*508a0*/  IADD3 R10, P4, PT, R10, R28.reuse, RZ ;  /* 0x0000001c0a0a7210 */ /* 0x080fe20007f9e0ff */
[----:B------:R-:W-:Y:S02]  /*508b0*/  IMAD.X R11, R11, 0x1, R0, P5 ;  /* 0x000000010b0b7824 */ /* 0x000fe400028e0600 */
        /* <DEDUP_REMOVED lines=181> */
[--C-:B------:R-:W-:Y:S01]  /*51410*/  IMAD.X R10, R10, 0x1, R0.reuse, P1 ;  /* 0x000000010a0a7824 */ /* 0x100fe200008e0600 */
[----:B0-----:R-:W4:Y:S04]  /*51420*/  LDL.LU R26, [R1+0x1574] ;  /* 0x00157400011a7983 */ /* 0x001f280000300800 */
[----:B------:R0:W-:Y:S01]  /*51430*/  STL [R1+0x1550], R7 ;  /* 0x0015500701007387 */ /* 0x0001e20000100800 */
[-C--:B------:R-:W-:Y:S01]  /*51440*/  IADD3 R11, P1, PT, R11, R28.reuse, RZ ;  /* 0x0000001c0b0b7210 */ /* 0x080fe20007f3e0ff */
[--C-:B------:R-:W-:Y:S01]  /*51450*/  IMAD.X R5, R5, 0x1, R0.reuse, P2 ;  /* 0x0000000105057824 */ /* 0x100fe200010e0600 */
[-C--:B------:R-:W-:Y:S01]  /*51460*/  IADD3 R12, P2, PT, R12, R28.reuse, RZ ;  /* 0x0000001c0c0c7210 */ /* 0x080fe20007f5e0ff */
[----:B------:R-:W-:Y:S01]  /*51470*/  IMAD.X R13, R13, 0x1, R0, P3 ;  /* 0x000000010d0d7824 */ /* 0x000fe200018e0600 */
[----:B0-----:R0:W5:Y:S04]  /*51480*/  LDL.LU R7, [R1+0x17c0] ;  /* 0x0017c00001077983 */ /* 0x0011680000300800 */
[----:B------:R-:W-:Y:S04]  /*51490*/  STL [R1+0x61c], R16 ;  /* 0x00061c1001007387 */ /* 0x000fe80000100800 */
[----:B------:R-:W-:Y:S04]  /*514a0*/  STL [R1+0x1558], R17 ;  /* 0x0015581101007387 */ /* 0x000fe80000100800 */
[----:B------:R-:W-:Y:S04]  /*514b0*/  STL [R1+0x614], R18 ;  /* 0x0006141201007387 */ /* 0x000fe80000100800 */
        /* <DEDUP_REMOVED lines=18> */
[----:B-1----:R-:W4:Y:S01]  /*515e0*/  LDL.LU R27, [R1+0x15b8] ;  /* 0x0015b800011b7983 */ /* 0x002f220000300800 */
[----:B------:R-:W-:-:S02]  /*515f0*/  IADD3 R21, P5, PT, R21, R28, RZ ;  /* 0x0000001c15157210 */ /* 0x000fc40007fbe0ff */
[-C--:B------:R-:W-:Y:S01]  /*51600*/  IADD3 R22, P6, PT, R22, R28.reuse, RZ ;  /* 0x0000001c16167210 */ /* 0x080fe20007fde0ff */
[--C-:B------:R-:W-:Y:S01]  /*51610*/  IMAD.X R23, R23, 0x1, R0.reuse, P0 ;  /* 0x0000000117177824 */ /* 0x100fe200000e0600 */
[-C--:B------:R-:W-:Y:S01]  /*51620*/  IADD3 R24, P0, PT, R24, R28.reuse, RZ ;  /* 0x0000001c18187210 */ /* 0x080fe20007f1e0ff */
[----:B------:R-:W-:Y:S04]  /*51630*/  STL [R1+0x1590], R21 ;  /* 0x0015901501007387 */ /* 0x000fe80000100800 */
[----:B------:R-:W-:Y:S04]  /*51640*/  STL [R1+0x1598], R22 ;  /* 0x0015981601007387 */ /* 0x000fe80000100800 */
[----:B------:R-:W4:Y:S04]  /*51650*/  LDL.LU R5, [R1+0x15c0] ;  /* 0x0015c00001057983 */ /* 0x000f280000300800 */
[----:B------:R-:W-:Y:S04]  /*51660*/  STL [R1+0x155c], R23 ;  /* 0x00155c1701007387 */ /* 0x000fe80000100800 */
[----:B------:R-:W-:Y:S01]  /*51670*/  STL [R1+0x15a0], R24 ;  /* 0x0015a01801007387 */ /* 0x000fe20000100800 */
[----:B--2---:R-:W-:Y:S01]  /*51680*/  IMAD.X R25, R25, 0x1, R0, P1 ;  /* 0x0000000119197824 */ /* 0x004fe200008e0600 */
[----:B---3--:R-:W-:-:S05]  /*51690*/  IADD3 R3, P1, PT, R3, R28, RZ ;  /* 0x0000001c03037210 */ /* 0x008fca0007f3e0ff */
[----:B------:R1:W-:Y:S04]  /*516a0*/  STL [R1+0x15a8], R3 ;  /* 0x0015a80301007387 */ /* 0x0003e80000100800 */
[----:B------:R-:W-:Y:S04]  /*516b0*/  STL [R1+0x1564], R25 ;  /* 0x0015641901007387 */ /* 0x000fe80000100800 */
[----:B-1----:R-:W2:Y:S01]  /*516c0*/  LDL.LU R3, [R1+0x15c8] ;  /* 0x0015c80001037983 */ /* 0x002ea20000300800 */
[----:B----4-:R-:W-:-:S05]  /*516d0*/  IMAD.X R29, R29, 0x1, R0, P2 ;  /* 0x000000011d1d7824 */ /* 0x010fca00010e0600 */
[----:B------:R1:W-:Y:S04]  /*516e0*/  STL [R1+0x156c], R29 ;  /* 0x00156c1d01007387 */ /* 0x0003e80000100800 */
[----:B-1----:R-:W3:Y:S01]  /*516f0*/  LDL.LU R29, [R1+0x15d0] ;  /* 0x0015d000011d7983 */ /* 0x002ee20000300800 */
[----:B------:R-:W-:-:S05]  /*51700*/  IADD3 R2, P2, PT, R2, R28, RZ ;  /* 0x0000001c02027210 */ /* 0x000fca0007f5e0ff */
[----:B------:R1:W-:Y:S04]  /*51710*/  STL [R1+0x15b0], R2 ;  /* 0x0015b00201007387 */ /* 0x0003e80000100800 */
[----:B-1----:R-:W4:Y:S04]  /*51720*/  LDL.LU R2, [R1+0x15d8] ;  /* 0x0015d80001027983 */ /* 0x002f280000300800 */
[----:B------:R-:W2:Y:S01]  /*51730*/  LDL.LU R16, [R1+0x15e0] ;  /* 0x0015e00001107983 */ /* 0x000ea20000300800 */
[----:B------:R-:W-:-:S03]  /*51740*/  IMAD.X R26, R26, 0x1, R0, P3 ;  /* 0x000000011a1a7824 */ /* 0x000fc600018e0600 */
[----:B------:R-:W2:Y:S04]  /*51750*/  LDL.LU R17, [R1+0x15a4] ;  /* 0x0015a40001117983 */ /* 0x000ea80000300800 */
[----:B------:R-:W2:Y:S04]  /*51760*/  LDL.LU R18, [R1+0x15e8] ;  /* 0x0015e80001127983 */ /* 0x000ea80000300800 */
        /* <DEDUP_REMOVED lines=16> */
[----:B------:R-:W-:-:S03]  /*51870*/  IADD3 R27, P3, PT, R27, R28, RZ ;  /* 0x0000001c1b1b7210 */ /* 0x000fc60007f7e0ff */
[----:B------:R-:W2:Y:S04]  /*51880*/  LDL.LU R28, [R1+0x157c] ;  /* 0x00157c00011c7983 */ /* 0x000ea80000300800 */
[----:B------:R-:W3:Y:S04]  /*51890*/  LDL.LU R25, [R1+0x15fc] ;  /* 0x0015fc0001197983 */ /* 0x000ee80000300800 */
[----:B-1----:R-:W3:Y:S04]  /*518a0*/  LDL.LU R26, [R1+0x1604] ;  /* 0x00160400011a7983 */ /* 0x002ee80000300800 */
[----:B------:R1:W-:Y:S04]  /*518b0*/  STL [R1+0x15b8], R27 ;  /* 0x0015b81b01007387 */ /* 0x0003e80000100800 */
[----:B-1----:R-:W3:Y:S01]  /*518c0*/  LDL.LU R27, [R1+0x1650] ;  /* 0x00165000011b7983 */ /* 0x002ee20000300800 */
[----:B--2---:R-:W-:-:S05]  /*518d0*/  IMAD.X R28, R28, 0x1, R0, P4 ;  /* 0x000000011c1c7824 */ /* 0x004fca00020e0600 */
[----:B------:R1:W-:Y:S02]  /*518e0*/  STL [R1+0x157c], R28 ;  /* 0x00157c1c01007387 */ /* 0x0003e40000100800 */
[----:B-1----:R-:W1:Y:S02]  /*518f0*/  LDC R28, c[0x0][0x3ac] ;  /* 0x0000eb00ff1c7b82 */ /* 0x002e640000000800 */
[----:B-1----:R-:W-:-:S04]  /*51900*/  IMAD.SHL.U32 R28, R28, 0x80, RZ ;  /* 0x000000801c1c7824 */ /* 0x002fc800078e00ff */
[----:B------:R-:W-:-:S05]  /*51910*/  IMAD.SHL.U32 R28, R28, 0x2, RZ ;  /* 0x000000021c1c7824 */ /* 0x000fca00078e00ff */
[----:B------:R-:W-:-:S05]  /*51920*/  IADD3 R5, P4, PT, R5, R28, RZ ;  /* 0x0000001c05057210 */ /* 0x000fca0007f9e0ff */
[----:B------:R1:W-:Y:S04]  /*51930*/  STL [R1+0x15c0], R5 ;  /* 0x0015c00501007387 */ /* 0x0003e80000100800 */
[----:B-1----:R0:W5:Y:S04]  /*51940*/  LDL.LU R5, [R1+0x17bc] ;  /* 0x0017bc0001057983 */ /* 0x0021680000300800 */
[----:B------:R-:W2:Y:S02]  /*51950*/  LDL.LU R28, [R1+0x1584] ;  /* 0x00158400011c7983 */ /* 0x000ea40000300800 */
        /* <DEDUP_REMOVED lines=14> */
[----:B---3--:R-:W-:-:S05]  /*51a40*/  IADD3 R29, P6, PT, R29, R28, RZ ;  /* 0x0000001c1d1d7210 */ /* 0x008fca0007fde0ff */
        /* <DEDUP_REMOVED lines=8> */
[----:B----4-:R-:W-:-:S05]  /*51ad0*/  IADD3 R2, P0, PT, R2, R28, RZ ;  /* 0x0000001c02027210 */ /* 0x010fca0007f1e0ff */
[----:B------:R1:W-:Y:S04]  /*51ae0*/  STL [R1+0x15d8], R2 ;  /* 0x0015d80201007387 */ /* 0x0003e80000100800 */
[----:B-1----:R-:W2:Y:S04]  /*51af0*/  LDL.LU R2, [R1+0x17b0] ;  /* 0x0017b00001027983 */ /* 0x002ea80000300800 */
[----:B------:R-:W3:Y:S01]  /*51b00*/  LDL.LU R28, [R1+0x159c] ;  /* 0x00159c00011c7983 */ /* 0x000ee20000300800 */
[--C-:B------:R-:W-:Y:S02]  /*51b10*/  IMAD.X R17, R17, 0x1, R0.reuse, P2 ;  /* 0x0000000111117824 */ /* 0x100fe400010e0600 */
[----:B------:R-:W-:-:S02]  /*51b20*/  IMAD.X R19, R19, 0x1, R0, P3 ;  /* 0x0000000113137824 */ /* 0x000fc400018e0600 */
[--C-:B------:R-:W-:Y:S02]  /*51b30*/  IMAD.X R9, R9, 0x1, R0.reuse, P4 ;  /* 0x0000000109097824 */ /* 0x100fe400020e0600 */
[--C-:B------:R-:W-:Y:S02]  /*51b40*/  IMAD.X R11, R11, 0x1, R0.reuse, P5 ;  /* 0x000000010b0b7824 */ /* 0x100fe400028e0600 */
[--C-:B------:R-:W-:Y:S02]  /*51b50*/  IMAD.X R13, R13, 0x1, R0.reuse, P6 ;  /* 0x000000010d0d7824 */ /* 0x100fe400030e0600 */
[----:B------:R-:W-:Y:S01]  /*51b60*/  IMAD.X R15, R15, 0x1, R0, P0 ;  /* 0x000000010f0f7824 */ /* 0x000fe200000e0600 */
[----:B------:R-:W-:-:S04]  /*51b70*/  UIADD3 UR4, UPT, UPT, UR4, 0x1, URZ ;  /* 0x0000000104047890 */ /* 0x000fc8000fffe0ff */
[----:B------:R-:W-:Y:S01]  /*51b80*/  UISETP.NE.U32.AND UP0, UPT, UR4, UR7, UPT ;  /* 0x000000070400728c */ /* 0x000fe2000bf05070 */
[----:B---3--:R-:W-:-:S05]  /*51b90*/  IMAD.X R28, R28, 0x1, R0, P1 ;  /* 0x000000011c1c7824 */ /* 0x008fca00008e0600 */
[----:B------:R1:W-:Y:S02]  /*51ba0*/  STL [R1+0x159c], R28 ;  /* 0x00159c1c01007387 */ /* 0x0003e40000100800 */
[----:B-1----:R-:W1:Y:S02]  /*51bb0*/  LDC R28, c[0x0][0x3ac] ;  /* 0x0000eb00ff1c7b82 */ /* 0x002e640000000800 */
[----:B-1----:R-:W-:-:S04]  /*51bc0*/  IMAD.SHL.U32 R28, R28, 0x80, RZ ;  /* 0x000000801c1c7824 */ /* 0x002fc800078e00ff */
[----:B------:R-:W-:-:S05]  /*51bd0*/  IMAD.SHL.U32 R28, R28, 0x2, RZ ;  /* 0x000000021c1c7824 */ /* 0x000fca00078e00ff */
[-C--:B------:R-:W-:Y:S02]  /*51be0*/  IADD3 R16, P1, PT, R16, R28.reuse, RZ ;  /* 0x0000001c10107210 */ /* 0x080fe40007f3e0ff */
[-C--:B------:R-:W-:Y:S02]  /*51bf0*/  IADD3 R18, P2, PT, R18, R28.reuse, RZ ;  /* 0x0000001c12127210 */ /* 0x080fe40007f5e0ff */
[-C--:B------:R-:W-:Y:S02]  /*51c00*/  IADD3 R8, P3, PT, R8, R28.reuse, RZ ;  /* 0x0000001c08087210 */ /* 0x080fe40007f7e0ff */
[-C--:B------:R-:W-:Y:S01]  /*51c10*/  IADD3 R10, P4, PT, R10, R28.reuse, RZ ;  /* 0x0000001c0a0a7210 */ /* 0x080fe20007f9e0ff */
[----:B------:R-:W-:Y:S04]  /*51c20*/  STL [R1+0x15e0], R16 ;  /* 0x0015e01001007387 */ /* 0x000fe80000100800 */
[----:B------:R-:W-:Y:S04]  /*51c30*/  STL [R1+0x15a4], R17 ;  /* 0x0015a41101007387 */ /* 0x000fe80000100800 */
[----:B------:R-:W-:Y:S04]  /*51c40*/  STL [R1+0x15e8], R18 ;  /* 0x0015e81201007387 */ /* 0x000fe80000100800 */
[----:B------:R-:W-:Y:S01]  /*51c50*/  STL [R1+0x15ac], R19 ;  /* 0x0015ac1301007387 */ /* 0x000fe20000100800 */
[----:B------:R-:W-:-:S03]  /*51c60*/  IADD3 R12, P5, PT, R12, R28, RZ ;  /* 0x0000001c0c0c7210 */ /* 0x000fc60007fbe0ff */
[----:B------:R-:W-:Y:S04]  /*51c70*/  STL [R1+0x15f0], R8 ;  /* 0x0015f00801007387 */ /* 0x000fe80000100800 */
[----:B------:R-:W-:Y:S01]  /*51c80*/  STL [R1+0x15b4], R9 ;  /* 0x0015b40901007387 */ /* 0x000fe20000100800 */
[----:B------:R-:W-:-:S03]  /*51c90*/  IADD3 R14, P6, PT, R14, R28, RZ ;  /* 0x0000001c0e0e7210 */ /* 0x000fc60007fde0ff */
[----:B------:R-:W-:Y:S04]  /*51ca0*/  STL [R1+0x15f8], R10 ;  /* 0x0015f80a01007387 */ /* 0x000fe80000100800 */
[----:B------:R-:W-:Y:S01]  /*51cb0*/  STL [R1+0x15bc], R11 ;  /* 0x0015bc0b01007387 */ /* 0x000fe20000100800 */
[----:B------:R-:W-:-:S03]  /*51cc0*/  IADD3 R6, P0, PT, R6, R28, RZ ;  /* 0x0000001c06067210 */ /* 0x000fc60007f1e0ff */
[----:B------:R-:W-:Y:S01]  /*51cd0*/  STL [R1+0x1600], R12 ;  /* 0x0016000c01007387 */ /* 0x000fe20000100800 */
[----:B------:R-:W-:-:S03]  /*51ce0*/  IMAD.X R20, R20, 0x1, R0, P1 ;  /* 0x0000000114147824 */ /* 0x000fc600008e0600 */
[----:B------:R-:W-:Y:S01]  /*51cf0*/  STL [R1+0x15c4], R13 ;  /* 0x0015c40d01007387 */ /* 0x000fe20000100800 */
[----:B------:R-:W-:-:S03]  /*51d00*/  IMAD.X R21, R21, 0x1, R0, P2 ;  /* 0x0000000115157824 */ /* 0x000fc600010e0600 */
[----:B------:R-:W-:Y:S01]  /*51d10*/  STL [R1+0x1608], R14 ;  /* 0x0016080e01007387 */ /* 0x000fe20000100800 */
[----:B------:R-:W-:-:S03]  /*51d20*/  IADD3 R22, P1, PT, R22, UR10, RZ ;  /* 0x0000000a16167c10 */ /* 0x000fc6000ff3e0ff */
[----:B------:R-:W-:Y:S01]  /*51d30*/  STL [R1+0x15cc], R15 ;  /* 0x0015cc0f01007387 */ /* 0x000fe20000100800 */
[----:B--2---:R-:W-:-:S03]  /*51d40*/  IMAD.X R2, R2, 0x1, R0, P5 ;  /* 0x0000000102027824 */ /* 0x004fc600028e0600 */
[----:B------:R-:W-:Y:S04]  /*51d50*/  STL [R1+0x160c], R6 ;  /* 0x00160c0601007387 */ /* 0x000fe80000100800 */
[----:B------:R-:W-:Y:S04]  /*51d60*/  STL [R1+0x15d4], R20 ;  /* 0x0015d41401007387 */ /* 0x000fe80000100800 */
[----:B------:R-:W-:Y:S04]  /*51d70*/  STL [R1+0x15dc], R21 ;  /* 0x0015dc1501007387 */ /* 0x000fe80000100800 */
[----:B------:R-:W-:Y:S04]  /*51d80*/  STL [R1+0x1670], R22 ;  /* 0x0016701601007387 */ /* 0x000fe80000100800 */
[----:B------:R1:W-:Y:S01]  /*51d90*/  STL [R1+0x15f4], R2 ;  /* 0x0015f40201007387 */ /* 0x0003e20000100800 */
[--C-:B------:R-:W-:Y:S01]  /*51da0*/  IMAD.X R23, R23, 0x1, R0.reuse, P3 ;  /* 0x0000000117177824 */ /* 0x100fe200018e0600 */
[----:B-1----:R-:W1:Y:S01]  /*51db0*/  S2R R2, SR_TID.X ;  /* 0x0000000000027919 */ /* 0x002e620000002100 */
[--C-:B------:R-:W-:Y:S01]  /*51dc0*/  IMAD.X R24, R24, 0x1, R0.reuse, P4 ;  /* 0x0000000118187824 */ /* 0x100fe200020e0600 */
[----:B------:R-:W-:Y:S01]  /*51dd0*/  IADD3.X R27, PT, PT, R27, UR6, RZ, P1, !PT ;  /* 0x000000061b1b7c10 */ /* 0x000fe20008ffe4ff */
[----:B------:R-:W-:-:S02]  /*51de0*/  IMAD.X R25, R25, 0x1, R0, P6 ;  /* 0x0000000119197824 */ /* 0x000fc400030e0600 */
[----:B------:R-:W-:Y:S01]  /*51df0*/  IMAD.X R26, R26, 0x1, R0, P0 ;  /* 0x000000011a1a7824 */ /* 0x000fe200000e0600 */
[----:B------:R0:W-:Y:S04]  /*51e00*/  STL [R1+0x15e4], R23 ;  /* 0x0015e41701007387 */ /* 0x0001e80000100800 */
[----:B------:R0:W-:Y:S04]  /*51e10*/  STL [R1+0x15ec], R24 ;  /* 0x0015ec1801007387 */ /* 0x0001e80000100800 */
[----:B------:R0:W-:Y:S04]  /*51e20*/  STL [R1+0x1650], R27 ;  /* 0x0016501b01007387 */ /* 0x0001e80000100800 */
[----:B------:R0:W-:Y:S04]  /*51e30*/  STL [R1+0x15fc], R25 ;  /* 0x0015fc1901007387 */ /* 0x0001e80000100800 */
[----:B------:R0:W-:Y:S01]  /*51e40*/  STL [R1+0x1604], R26 ;  /* 0x0016041a01007387 */ /* 0x0001e20000100800 */
[----:B-1----:R-:W-:-:S05]  /*51e50*/  LOP3.LUT R2, R2, 0x3f, RZ, 0xc0, !PT ;  /* 0x0000003f02027812 */ /* 0x002fca00078ec0ff */
[----:B------:R-:W-:Y:S01]  /*51e60*/  IMAD.SHL.U32 R2, R2, 0x2, RZ ;  /* 0x0000000202027824 */ /* 0x000fe200078e00ff */
[----:B0-----:R-:W-:Y:S06]  /*51e70*/  BRA.U UP0, `(.L_x_2) ;  /* 0xfffffd1d00987547 */ /* 0x001fec000b83ffff */
[----:B-----5:R0:W-:Y:S04]  /*51e80*/  STL [R1+0x17fc], R7 ;  /* 0x0017fc0701007387 */ /* 0x0201e80000100800 */
        /* <DEDUP_REMOVED lines=14> */
[----:B------:R-:W2:Y:S01]  /*51f70*/  LDL.LU R6, [R1+0x174] ;  /* 0x0001740001067983 */ /* 0x000ea20000300800 */
[----:B0-----:R-:W-:-:S03]  /*51f80*/  IMAD.MOV.U32 R7, RZ, RZ, R5 ;  /* 0x000000ffff077224 */ /* 0x001fc600078e0005 */
        /* <DEDUP_REMOVED lines=21> */
[----:B------:R-:W3:Y:S04]  /*520e0*/  LDL.LU R4, [R1+0x394] ;  /* 0x0003940001047983 */ /* 0x000ee80000300800 */
[----:B---3--:R0:W-:Y:S04]  /*520f0*/  STL [R1+0x17f0], R4 ;  /* 0x0017f00401007387 */ /* 0x0081e80000100800 */
[----:B0-----:R-:W3:Y:S04]  /*52100*/  LDL.LU R4, [R1+0x364] ;  /* 0x0003640001047983 */ /* 0x001ee80000300800 */
[----:B------:R-:W4:Y:S04]  /*52110*/  LDL.LU R11, [R1+0x130] ;  /* 0x00013000010b7983 */ /* 0x000f280000300800 */
[----:B----4-:R0:W-:Y:S04]  /*52120*/  STL [R1+0x17ec], R11 ;  /* 0x0017ec0b01007387 */ /* 0x0101e80000100800 */
[----:B0-----:R-:W4:Y:S04]  /*52130*/  LDL.LU R11, [R1+0x384] ;  /* 0x00038400010b7983 */ /* 0x001f280000300800 */
[----:B------:R-:W2:Y:S04]  /*52140*/  LDL.LU R10, [R1+0x170] ;  /* 0x00017000010a7983 */ /* 0x000ea80000300800 */
[----:B--2---:R0:W-:Y:S04]  /*52150*/  STL [R1+0x17e8], R10 ;  /* 0x0017e80a01007387 */ /* 0x0041e80000100800 */
[----:B0-----:R-:W2:Y:S04]  /*52160*/  LDL.LU R10, [R1+0x100] ;  /* 0x00010000010a7983 */ /* 0x001ea80000300800 */
        /* <DEDUP_REMOVED lines=36> */
[----:B------:R0:W-:Y:S04]  /*523b0*/  STL [R1+0x17b0], R3 ;  /* 0x0017b00301007387 */ /* 0x0001e80000100800 */
[----:B0-----:R-:W2:Y:S01]  /*523c0*/  LDL.LU R3, [R1+0x3e4] ;  /* 0x0003e40001037983 */ /* 0x001ea20000300800 */
[----:B------:R-:W-:-:S03]  /*523d0*/  F2FP.BF16.F32.PACK_AB R7, R6, R7 ;  /* 0x000000070607723e */ /* 0x000fc600000010ff */
        /* <DEDUP_REMOVED lines=13> */
[----:B------:R0:W-:Y:S04]  /*524b0*/  STL [R1+0x1c], R7 ;  /* 0x00001c0701007387 */ /* 0x0001e80000100800 */
[----:B0-----:R-:W2:Y:S02]  /*524c0*/  LDL.LU R7, [R1+0x1834] ;  /* 0x0018340001077983 */ /* 0x001ea40000300800 */
[----:B--2---:R-:W-:-:S02]  /*524d0*/  F2FP.BF16.F32.PACK_AB R7, R6, R7 ;  /* 0x000000070607723e */ /* 0x004fc400000010ff */
        /* <DEDUP_REMOVED lines=25> */
[----:B------:R0:W-:Y:S04]  /*52670*/  STL [R1], R7 ;  /* 0x0000000701007387 */ /* 0x0001e80000100800 */
[----:B0-----:R-:W2:Y:S02]  /*52680*/  LDL.LU R7, [R1+0x17fc] ;  /* 0x0017fc0001077983 */ /* 0x001ea40000300800 */
[----:B--2---:R-:W-:-:S02]  /*52690*/  F2FP.BF16.F32.PACK_AB R7, R6, R7 ;  /* 0x000000070607723e */ /* 0x004fc400000010ff */
[----:B------:R-:W2:Y:S02]  /*526a0*/  LDL.LU R6, [R1+0x17f8] ;  /* 0x0017f80001067983 */ /* 0x000ea40000300800 */
[----:B--2---:R-:W-:Y:S02]  /*526b0*/  F2FP.BF16.F32.PACK_AB R6, R5, R6 ;  /* 0x000000060506723e */ /* 0x004fe400000010ff */
[----:B------:R-:W3:Y:S02]  /*526c0*/  LDL.LU R5, [R1+0x17f4] ;  /* 0x0017f40001057983 */ /* 0x000ee40000300800 */
[----:B---3--:R-:W-:Y:S02]  /*526d0*/  F2FP.BF16.F32.PACK_AB R5, R4, R5 ;  /* 0x000000050405723e */ /* 0x008fe400000010ff */
[----:B------:R-:W4:Y:S02]  /*526e0*/  LDL.LU R4, [R1+0x17f0] ;  /* 0x0017f00001047983 */ /* 0x000f240000300800 */
[----:B----4-:R-:W-:-:S02]  /*526f0*/  F2FP.BF16.F32.PACK_AB R4, R11, R4 ;  /* 0x000000040b04723e */ /* 0x010fc400000010ff */
[----:B------:R-:W2:Y:S02]  /*52700*/  LDL.LU R11, [R1+0x17ec] ;  /* 0x0017ec00010b7983 */ /* 0x000ea40000300800 */
[----:B--2---:R-:W-:Y:S02]  /*52710*/  F2FP.BF16.F32.PACK_AB R11, R10, R11 ;  /* 0x0000000b0a0b723e */ /* 0x004fe400000010ff */
[----:B------:R-:W2:Y:S02]  /*52720*/  LDL.LU R10, [R1+0x17e8] ;  /* 0x0017e800010a7983 */ /* 0x000ea40000300800 */
[----:B--2---:R-:W-:Y:S02]  /*52730*/  F2FP.BF16.F32.PACK_AB R10, R9, R10 ;  /* 0x0000000a090a723e */ /* 0x004fe400000010ff */
[----:B------:R-:W2:Y:S02]  /*52740*/  LDL.LU R9, [R1+0x17e4] ;  /* 0x0017e40001097983 */ /* 0x000ea40000300800 */
[----:B--2---:R-:W-:-:S02]  /*52750*/  F2FP.BF16.F32.PACK_AB R9, R8, R9 ;  /* 0x000000090809723e */ /* 0x004fc400000010ff */
        /* <DEDUP_REMOVED lines=24> */
[----:B------:R-:W2:Y:S01]  /*528e0*/  LDL.LU R3, [R1+0x17b0] ;  /* 0x0017b00001037983 */ /* 0x000ea20000300800 */
[----:B------:R-:W-:Y:S02]  /*528f0*/  F2FP.BF16.F32.PACK_AB R20, R29, R20 ;  /* 0x000000141d14723e */ /* 0x000fe400000010ff */
[----:B------:R-:W-:Y:S02]  /*52900*/  F2FP.BF16.F32.PACK_AB R27, R0, R27 ;  /* 0x0000001b001b723e */ /* 0x000fe400000010ff */
[----:B------:R-:W-:Y:S02]  /*52910*/  F2FP.BF16.F32.PACK_AB R26, R28, R26 ;  /* 0x0000001a1c1a723e */ /* 0x000fe400000010ff */
[----:B------:R-:W-:Y:S02]  /*52920*/  F2FP.BF16.F32.PACK_AB R25, R2, R25 ;  /* 0x000000190219723e */ /* 0x000fe400000010ff */
[----:B--2---:R-:W-:-:S07]  /*52930*/  F2FP.BF16.F32.PACK_AB R24, R24, R3 ;  /* 0x000000031818723e */ /* 0x004fce00000010ff */
.L_x_1:
[----:B------:R-:W2:Y:S01]  /*52940*/  LDL.LU R3, [R1+0x17a8] ;  /* 0x0017a80001037983 */ /* 0x000ea20000300800 */
[----:B------:R-:W1:Y:S01]  /*52950*/  S2R R29, SR_TID.X ;  /* 0x00000000001d7919 */ /* 0x000e620000002100 */
[----:B------:R-:W3:Y:S01]  /*52960*/  S2R R28, SR_CgaCtaId ;  /* 0x00000000001c7919 */ /* 0x000ee20000008800 */
[----:B0-----:R-:W-:Y:S01]  /*52970*/  MOV R2, 0x400 ;  /* 0x0000040000027802 */ /* 0x001fe20000000f00 */
[----:B------:R-:W0:Y:S01]  /*52980*/  LDCU.128 UR12, c[0x0][0x390] ;  /* 0x00007200ff0c77ac */ /* 0x000e220008000c00 */
[----:B------:R-:W-:Y:S01]  /*52990*/  STL [R1+0x17e0], R5 ;  /* 0x0017e00501007387 */ /* 0x000fe20000100800 */
[----:B------:R-:W4:Y:S03]  /*529a0*/  LDCU UR4, c[0x0][0x3b4] ;  /* 0x00007680ff0477ac */ /* 0x000f260008000800 */
[----:B------:R-:W-:Y:S04]  /*529b0*/  STL [R1+0x17dc], R6 ;  /* 0x0017dc0601007387 */ /* 0x000fe80000100800 */
[----:B------:R5:W-:Y:S04]  /*529c0*/  STL [R1+0x17d8], R7 ;  /* 0x0017d80701007387 */ /* 0x000be80000100800 */
[----:B-----5:R-:W5:Y:S04]  /*529d0*/  LDL.LU R7, [R1+0x17a4] ;  /* 0x0017a40001077983 */ /* 0x020f680000300800 */
[----:B------:R-:W4:Y:S01]  /*529e0*/  LDL.LU R6, [R1+0x350] ;  /* 0x0003500001067983 */ /* 0x000f220000300800 */
[----:B-1----:R-:W-:Y:S01]  /*529f0*/  IMAD.SHL.U32 R0, R29, 0x80, RZ ;  /* 0x000000801d007824 */ /* 0x002fe200078e00ff */
[----:B---3--:R-:W-:-:S02]  /*52a00*/  LEA R28, R28, R2, 0x18 ;  /* 0x000000021c1c7211 */ /* 0x008fc400078ec0ff */
[----:B------:R-:W-:-:S05]  /*52a10*/  LOP3.LUT R2, R29, 0x20, RZ, 0xc0, !PT ;  /* 0x000000201d027812 */ /* 0x000fca00078ec0ff */
[----:B------:R-:W-:Y:S01]  /*52a20*/  IMAD R2, R2, 0x10, R28 ;  /* 0x0000001002027824 */ /* 0x000fe200078e021c */
[----:B------:R-:W-:Y:S01]  /*52a30*/  BAR.SYNC.DEFER_BLOCKING 0x0 ;  /* 0x0000000000007b1d */ /* 0x000fe20000010000 */
[----:B--2---:R-:W-:Y:S01]  /*52a40*/  LOP3.LUT R0, R3, 0xc00, R0, 0xf8, !PT ;  /* 0x00000c0003007812 */ /* 0x004fe200078ef800 */
[----:B------:R-:W-:-:S05]  /*52a50*/  IMAD.SHL.U32 R3, R29, 0x200, RZ ;  /* 0x000002001d037824 */ /* 0x000fca00078e00ff */
[----:B------:R-:W-:Y:S01]  /*52a60*/  LOP3.LUT R5, R3, 0xc00, RZ, 0xc0, !PT ;  /* 0x00000c0003057812 */ /* 0x000fe200078ec0ff */
[----:B------:R-:W-:-:S05]  /*52a70*/  IMAD.SHL.U32 R3, R29, 0x4, RZ ;  /* 0x000000041d037824 */ /* 0x000fca00078e00ff */
[----:B------:R-:W-:Y:S02]  /*52a80*/  LOP3.LUT R3, R0, 0x70, R3, 0x78, !PT ;  /* 0x0000007000037812 */ /* 0x000fe400078e7803 */
[----:B-----5:R-:W-:Y:S02]  /*52a90*/  LOP3.LUT R0, R5, 0x1f0, R7, 0xf8, !PT ;  /* 0x000001f005007812 */ /* 0x020fe400078ef807 */
[----:B------:R-:W1:Y:S01]  /*52aa0*/  S2R R5, SR_TID.X ;  /* 0x0000000000057919 */ /* 0x000e620000002100 */
[----:B------:R-:W-:Y:S01]  /*52ab0*/  IMAD.IADD R3, R3, 0x1, R2 ;  /* 0x0000000103037824 */ /* 0x000fe200078e0202 */
[----:B------:R-:W-:-:S04]  /*52ac0*/  LOP3.LUT R0, R0, 0x20, R29, 0x78, !PT ;  /* 0x0000002000007812 */ /* 0x000fc800078e781d */
[----:B------:R2:W-:Y:S01]  /*52ad0*/  STS.128 [R3], R24 ;  /* 0x0000001803007388 */ /* 0x0005e20000000c00 */
[----:B------:R-:W-:-:S03]  /*52ae0*/  LOP3.LUT R2, R0, 0x40, RZ, 0x3c, !PT ;  /* 0x0000004000027812 */ /* 0x000fc600078e3cff */
[----:B------:R-:W-:Y:S01]  /*52af0*/  STS.128 [R3+0x180], R12 ;  /* 0x0001800c03007388 */ /* 0x000fe20000000c00 */
[----:B--2---:R-:W-:-:S03]  /*52b00*/  IMAD.IADD R27, R28, 0x1, R0 ;  /* 0x000000011c1b7824 */ /* 0x004fc600078e0200 */
[----:B------:R-:W0:Y:S01]  /*52b10*/  LDL.LU R26, [R1+0x17ac] ;  /* 0x0017ac00011a7983 */ /* 0x000e220000300800 */
[--C-:B-1----:R-:W-:Y:S02]  /*52b20*/  SHF.R.U32.HI R25, RZ, 0x4, R5.reuse ;  /* 0x00000004ff197819 */ /* 0x102fe40000011605 */
[----:B------:R-:W-:-:S03]  /*52b30*/  SHF.R.U32.HI R7, RZ, 0x4, R5 ;  /* 0x00000004ff077819 */ /* 0x000fc60000011605 */
[----:B------:R-:W-:Y:S02]  /*52b40*/  VIADD R25, R25, 0x7c ;  /* 0x0000007c19197836 */ /* 0x000fe40000000000 */
[----:B------:R-:W-:Y:S02]  /*52b50*/  VIADD R7, R7, 0x3c ;  /* 0x0000003c07077836 */ /* 0x000fe40000000000 */
[----:B------:R-:W-:Y:S01]  /*52b60*/  IMAD.IADD R5, R28, 0x1, R2 ;  /* 0x000000011c057824 */ /* 0x000fe200078e0202 */
[C---:B----4-:R-:W-:Y:S02]  /*52b70*/  LOP3.LUT R0, R6.reuse, R25, RZ, 0xfc, !PT ;  /* 0x0000001906007212 */ /* 0x050fe400078efcff */
[----:B------:R-:W-:Y:S01]  /*52b80*/  LOP3.LUT R2, R6, R7, RZ, 0xfc, !PT ;  /* 0x0000000706027212 */ /* 0x000fe200078efcff */
[----:B------:R-:W-:Y:S01]  /*52b90*/  STL [R1+0x44], R27 ;  /* 0x0000441b01007387 */ /* 0x000fe20000100800 */
[----:B------:R-:W1:Y:S03]  /*52ba0*/  LDC R7, c[0x0][0x3b8] ;  /* 0x0000ee00ff077b82 */ /* 0x000e660000000800 */
[----:B------:R2:W-:Y:S04]  /*52bb0*/  STL [R1+0x9c], R0 ;  /* 0x00009c0001007387 */ /* 0x0005e80000100800 */
[----:B------:R3:W-:Y:S01]  /*52bc0*/  STL [R1+0x5c], R2 ;  /* 0x00005c0201007387 */ /* 0x0007e20000100800 */
[----:B--2---:R-:W-:-:S02]  /*52bd0*/  SHF.R.U32.HI R0, RZ, 0x4, R29 ;  /* 0x00000004ff007819 */ /* 0x004fc4000001161d */
[----:B---3--:R-:W-:-:S04]  /*52be0*/  SHF.R.U32.HI R2, RZ, 0x4, R29 ;  /* 0x00000004ff027819 */ /* 0x008fc8000001161d */
[C-C-:B------:R-:W-:Y:S02]  /*52bf0*/  LOP3.LUT R13, R6.reuse, 0xfc, R2.reuse, 0xfe, !PT ;  /* 0x000000fc060d7812 */ /* 0x140fe400078efe02 */
[----:B------:R-:W-:Y:S01]  /*52c00*/  LOP3.LUT R12, R6, 0xbc, R2, 0xfe, !PT ;  /* 0x000000bc060c7812 */ /* 0x000fe200078efe02 */
[----:B------:R-:W-:Y:S01]  /*52c10*/  STL [R1+0x20], R5 ;  /* 0x0000200501007387 */ /* 0x000fe20000100800 */
[----:B------:R-:W-:-:S03]  /*52c20*/  SGXT.U32 R0, R0, 0x2 ;  /* 0x000000020000781a */ /* 0x000fc60000000000 */
[----:B------:R-:W-:Y:S04]  /*52c30*/  STL [R1+0xa8], R13 ;  /* 0x0000a80d01007387 */ /* 0x000fe80000100800 */
[----:B------:R2:W-:Y:S01]  /*52c40*/  STL [R1+0xa4], R12 ;  /* 0x0000a40c01007387 */ /* 0x0005e20000100800 */
[C-C-:B------:R-:W-:Y:S02]  /*52c50*/  LOP3.LUT R14, R6.reuse, 0xc, R0.reuse, 0xfe, !PT ;  /* 0x0000000c060e7812 */ /* 0x140fe400078efe00 */
[C-C-:B--2---:R-:W-:Y:S02]  /*52c60*/  LOP3.LUT R12, R6.reuse, 0x8, R0.reuse, 0xfe, !PT ;  /* 0x00000008060c7812 */ /* 0x144fe400078efe00 */
[----:B------:R-:W-:-:S03]  /*52c70*/  LOP3.LUT R13, R6, 0x10, R0, 0xfe, !PT ;  /* 0x00000010060d7812 */ /* 0x000fc600078efe00 */
[----:B------:R2:W-:Y:S04]  /*52c80*/  STL [R1+0x24], R12 ;  /* 0x0000240c01007387 */ /* 0x0005e80000100800 */
[----:B------:R3:W-:Y:S01]  /*52c90*/  STL [R1+0x28], R14 ;  /* 0x0000280e01007387 */ /* 0x0007e20000100800 */
[----:B--2---:R-:W-:-:S03]  /*52ca0*/  LOP3.LUT R12, R6, 0x14, R0, 0xfe, !PT ;  /* 0x00000014060c7812 */ /* 0x004fc600078efe00 */
[----:B------:R2:W-:Y:S01]  /*52cb0*/  STL [R1+0x2c], R13 ;  /* 0x00002c0d01007387 */ /* 0x0005e20000100800 */
[----:B---3--:R-:W-:-:S03]  /*52cc0*/  LOP3.LUT R14, R6, 0x18, R0, 0xfe, !PT ;  /* 0x00000018060e7812 */ /* 0x008fc600078efe00 */
[----:B------:R3:W-:Y:S01]  /*52cd0*/  STL [R1+0x30], R12 ;  /* 0x0000300c01007387 */ /* 0x0007e20000100800 */
[----:B--2---:R-:W-:-:S03]  /*52ce0*/  LOP3.LUT R13, R6, 0x1c, R0, 0xfe, !PT ;  /* 0x0000001c060d7812 */ /* 0x004fc600078efe00 */
[----:B------:R2:W-:Y:S01]  /*52cf0*/  STL [R1+0x34], R14 ;  /* 0x0000340e01007387 */ /* 0x0005e20000100800 */
[----:B---3--:R-:W-:-:S03]  /*52d00*/  LOP3.LUT R12, R6, 0x20, R0, 0xfe, !PT ;  /* 0x00000020060c7812 */ /* 0x008fc600078efe00 */
[----:B------:R3:W-:Y:S04]  /*52d10*/  STL [R1+0x38], R13 ;  /* 0x0000380d01007387 */ /* 0x0007e80000100800 */
[----:B------:R4:W-:Y:S01]  /*52d20*/  STL [R1+0x3c], R12 ;  /* 0x00003c0c01007387 */ /* 0x0009e20000100800 */
[C-C-:B--2---:R-:W-:Y:S02]  /*52d30*/  LOP3.LUT R14, R6.reuse, 0x24, R0.reuse, 0xfe, !PT ;  /* 0x00000024060e7812 */ /* 0x144fe400078efe00 */
[----:B---3--:R-:W-:-:S03]  /*52d40*/  LOP3.LUT R13, R6, 0x28, R0, 0xfe, !PT ;  /* 0x00000028060d7812 */ /* 0x008fc600078efe00 */
[----:B------:R2:W-:Y:S01]  /*52d50*/  STL [R1+0x40], R14 ;  /* 0x0000400e01007387 */ /* 0x0005e20000100800 */
[----:B----4-:R-:W-:-:S03]  /*52d60*/  LOP3.LUT R12, R6, 0x2c, R0, 0xfe, !PT ;  /* 0x0000002c060c7812 */ /* 0x010fc600078efe00 */
        /* <DEDUP_REMOVED lines=37> */
[----:B------:R-:W-:Y:S01]  /*52fc0*/  STS.128 [R3+0x100], R20 ;  /* 0x0001001403007388 */ /* 0x000fe20000000c00 */
[----:B--2---:R-:W-:-:S03]  /*52fd0*/  LOP3.LUT R14, R6, 0x88, R0, 0xfe, !PT ;  /* 0x00000088060e7812 */ /* 0x004fc600078efe00 */
[----:B------:R-:W-:Y:S01]  /*52fe0*/  STS.128 [R3+0x80], R16 ;  /* 0x0000801003007388 */ /* 0x000fe20000000c00 */
[----:B---3--:R-:W-:-:S03]  /*52ff0*/  LOP3.LUT R13, R6, 0x8c, R0, 0xfe, !PT ;  /* 0x0000008c060d7812 */ /* 0x008fc600078efe00 */
        /* <DEDUP_REMOVED lines=19> */
[----:B------:R-:W-:Y:S01]  /*53130*/  STL [R1+0xd8], R14 ;  /* 0x0000d80e01007387 */ /* 0x000fe20000100800 */
[----:B----4-:R-:W-:-:S03]  /*53140*/  LOP3.LUT R12, R6, 0xb4, R0, 0xfe, !PT ;  /* 0x000000b4060c7812 */ /* 0x010fc600078efe00 */
[----:B------:R-:W-:Y:S04]  /*53150*/  STL [R1+0xdc], R13 ;  /* 0x0000dc0d01007387 */ /* 0x000fe80000100800 */
[----:B------:R-:W-:Y:S01]  /*53160*/  STL [R1+0xe0], R12 ;  /* 0x0000e00c01007387 */ /* 0x000fe20000100800 */
[----:B------:R-:W-:Y:S06]  /*53170*/  BAR.SYNC.DEFER_BLOCKING 0x0 ;  /* 0x0000000000007b1d */ /* 0x000fec0000010000 */
[----:B------:R-:W2:Y:S01]  /*53180*/  LDS.128 R12, [R27] ;  /* 0x000000001b0c7984 */ /* 0x000ea20000000c00 */
[----:B------:R-:W-:-:S05]  /*53190*/  LOP3.LUT R16, R6, 0xb8, R0, 0xfe, !PT ;  /* 0x000000b806107812 */ /* 0x000fca00078efe00 */
[----:B------:R3:W-:Y:S02]  /*531a0*/  STL [R1+0xe4], R16 ;  /* 0x0000e41001007387 */ /* 0x0007e40000100800 */
[C-C-:B---3--:R-:W-:Y:S02]  /*531b0*/  LOP3.LUT R16, R6.reuse, 0xc4, R0.reuse, 0xfe, !PT ;  /* 0x000000c406107812 */ /* 0x148fe400078efe00 */
[----:B--2---:R2:W-:Y:S02]  /*531c0*/  STL [R1+0x17b0], R15 ;  /* 0x0017b00f01007387 */ /* 0x0045e40000100800 */
[----:B--2---:R-:W-:-:S05]  /*531d0*/  LOP3.LUT R15, R6, 0xc0, R0, 0xfe, !PT ;  /* 0x000000c0060f7812 */ /* 0x004fca00078efe00 */
[----:B------:R2:W-:Y:S04]  /*531e0*/  STL [R1+0xe8], R15 ;  /* 0x0000e80f01007387 */ /* 0x0005e80000100800 */
[----:B------:R-:W-:Y:S04]  /*531f0*/  STL [R1+0xec], R16 ;  /* 0x0000ec1001007387 */ /* 0x000fe80000100800 */
[----:B------:R-:W3:Y:S01]  /*53200*/  LDS.128 R16, [R5] ;  /* 0x0000000005107984 */ /* 0x000ee20000000c00 */
[C-C-:B------:R-:W-:Y:S02]  /*53210*/  LOP3.LUT R20, R6.reuse, 0xc8, R0.reuse, 0xfe, !PT ;  /* 0x000000c806147812 */ /* 0x140fe400078efe00 */
[----:B--2---:R-:W-:-:S03]  /*53220*/  LOP3.LUT R15, R6, 0xcc, R0, 0xfe, !PT ;  /* 0x000000cc060f7812 */ /* 0x004fc600078efe00 */
[----:B------:R-:W-:Y:S04]  /*53230*/  STL [R1+0xf0], R20 ;  /* 0x0000f01401007387 */ /* 0x000fe80000100800 */
[----:B---3--:R-:W-:Y:S04]  /*53240*/  STL.64 [R1+0x17c0], R18 ;  /* 0x0017c01201007387 */ /* 0x008fe80000100a00 */
[----:B------:R2:W-:Y:S04]  /*53250*/  STL [R1+0xf4], R15 ;  /* 0x0000f40f01007387 */ /* 0x0005e80000100800 */
[----:B------:R3:W-:Y:S01]  /*53260*/  STL.64 [R1+0x17b8], R16 ;  /* 0x0017b81001007387 */ /* 0x0007e20000100a00 */
[----:B--2---:R-:W-:-:S02]  /*53270*/  LOP3.LUT R15, R6, 0xd0, R0, 0xfe, !PT ;  /* 0x000000d0060f7812 */ /* 0x004fc400078efe00 */
[----:B---3--:R-:W-:-:S03]  /*53280*/  LOP3.LUT R16, R6, 0xd4, R0, 0xfe, !PT ;  /* 0x000000d406107812 */ /* 0x008fc600078efe00 */
[----:B------:R2:W-:Y:S01]  /*53290*/  STL [R1+0xf8], R15 ;  /* 0x0000f80f01007387 */ /* 0x0005e20000100800 */
[----:B------:R-:W-:-:S03]  /*532a0*/  LOP3.LUT R17, R6, 0xd8, R0, 0xfe, !PT ;  /* 0x000000d806117812 */ /* 0x000fc600078efe00 */
[----:B------:R3:W-:Y:S01]  /*532b0*/  STL [R1+0xfc], R16 ;  /* 0x0000fc1001007387 */ /* 0x0007e20000100800 */
[----:B--2---:R-:W-:-:S03]  /*532c0*/  LOP3.LUT R15, R6, 0xdc, R0, 0xfe, !PT ;  /* 0x000000dc060f7812 */ /* 0x004fc600078efe00 */
[----:B---3--:R-:W2:Y:S04]  /*532d0*/  LDL.LU R16, [R1+0x10] ;  /* 0x0000100001107983 */ /* 0x008ea80000300800 */
[----:B------:R3:W-:Y:S04]  /*532e0*/  STL [R1+0x100], R17 ;  /* 0x0001001101007387 */ /* 0x0007e80000100800 */
[----:B------:R4:W-:Y:S04]  /*532f0*/  STL [R1+0x104], R15 ;  /* 0x0001040f01007387 */ /* 0x0009e80000100800 */
[----:B---3--:R-:W2:Y:S04]  /*53300*/  LDL.LU R17, [R1+0x14] ;  /* 0x0000140001117983 */ /* 0x008ea80000300800 */
[----:B------:R-:W3:Y:S04]  /*53310*/  LDL.LU R18, [R1+0x18] ;  /* 0x0000180001127983 */ /* 0x000ee80000300800 */
[----:B------:R-:W3:Y:S01]  /*53320*/  LDL.LU R19, [R1+0x1c] ;  /* 0x00001c0001137983 */ /* 0x000ee20000300800 */
[----:B----4-:R-:W-:-:S02]  /*53330*/  LOP3.LUT R15, R6, 0xe0, R0, 0xfe, !PT ;  /* 0x000000e0060f7812 */ /* 0x010fc400078efe00 */
[C-C-:B------:R-:W-:Y:S02]  /*53340*/  LOP3.LUT R21, R6.reuse, 0xe4, R0.reuse, 0xfe, !PT ;  /* 0x000000e406157812 */ /* 0x140fe400078efe00 */
[C-C-:B------:R-:W-:Y:S02]  /*53350*/  LOP3.LUT R20, R6.reuse, 0xe8, R0.reuse, 0xfe, !PT ;  /* 0x000000e806147812 */ /* 0x140fe400078efe00 */
[C-C-:B------:R-:W-:Y:S02]  /*53360*/  LOP3.LUT R23, R6.reuse, 0xf0, R0.reuse, 0xfe, !PT ;  /* 0x000000f006177812 */ /* 0x140fe400078efe00 */
[C---:B------:R-:W-:Y:S02]  /*53370*/  LOP3.LUT R28, R6.reuse, R0, RZ, 0xfc, !PT ;  /* 0x00000000061c7212 */ /* 0x040fe400078efcff */
[----:B------:R-:W-:Y:S02]  /*53380*/  LOP3.LUT R2, R6, 0x4, R0, 0xfe, !PT ;  /* 0x0000000406027812 */ /* 0x000fe400078efe00 */
[----:B0-----:R-:W-:-:S04]  /*53390*/  ISETP.GE.AND P0, PT, R26, UR14, PT ;  /* 0x0000000e1a007c0c */ /* 0x001fc8000bf06270 */
[C---:B------:R-:W-:Y:S01]  /*533a0*/  ISETP.LT.AND P3, PT, R28.reuse, UR15, !P0 ;  /* 0x0000000f1c007c0c */ /* 0x040fe2000c761270 */
[----:B-1----:R-:W-:Y:S01]  /*533b0*/  IMAD R28, R28, R7, RZ ;  /* 0x000000071c1c7224 */ /* 0x002fe200078e02ff */
[----:B---3--:R-:W-:Y:S04]  /*533c0*/  STL.64 [R1+0x17d0], R18 ;  /* 0x0017d01201007387 */ /* 0x008fe80000100a00 */
[----:B--2---:R0:W-:Y:S04]  /*533d0*/  STL.64 [R1+0x17c8], R16 ;  /* 0x0017c81001007387 */ /* 0x0041e80000100a00 */
[----:B0-----:R-:W2:Y:S04]  /*533e0*/  LDL.LU R16, [R1] ;  /* 0x0000000001107983 */ /* 0x001ea80000300800 */
[----:B------:R-:W2:Y:S04]  /*533f0*/  LDL.LU R17, [R1+0x4] ;  /* 0x0000040001117983 */ /* 0x000ea80000300800 */
[----:B------:R-:W2:Y:S04]  /*53400*/  LDL.LU R18, [R1+0x8] ;  /* 0x0000080001127983 */ /* 0x000ea80000300800 */
[----:B------:R-:W2:Y:S04]  /*53410*/  LDL.LU R19, [R1+0xc] ;  /* 0x00000c0001137983 */ /* 0x000ea80000300800 */
[----:B------:R0:W-:Y:S04]  /*53420*/  STL [R1+0x108], R15 ;  /* 0x0001080f01007387 */ /* 0x0001e80000100800 */
[----:B------:R-:W-:Y:S01]  /*53430*/  STL [R1+0x10c], R21 ;  /* 0x00010c1501007387 */ /* 0x000fe20000100800 */
[----:B0-----:R-:W-:-:S03]  /*53440*/  LOP3.LUT R15, R6, 0xec, R0, 0xfe, !PT ;  /* 0x000000ec060f7812 */ /* 0x001fc600078efe00 */
[----:B------:R-:W-:Y:S04]  /*53450*/  STL [R1+0x110], R20 ;  /* 0x0001101401007387 */ /* 0x000fe80000100800 */
[----:B------:R0:W-:Y:S04]  /*53460*/  STL [R1+0x114], R15 ;  /* 0x0001140f01007387 */ /* 0x0001e80000100800 */
[----:B------:R-:W-:Y:S04]  /*53470*/  STL [R1+0x118], R23 ;  /* 0x0001181701007387 */ /* 0x000fe80000100800 */
[----:B------:R1:W-:Y:S01]  /*53480*/  LDS.128 R20, [R5+0x200] ;  /* 0x0002000005147984 */ /* 0x0003e20000000c00 */
[----:B0-----:R-:W-:-:S02]  /*53490*/  LOP3.LUT R15, R6, 0xf4, R0, 0xfe, !PT ;  /* 0x000000f4060f7812 */ /* 0x001fc400078efe00 */
[----:B-1----:R-:W-:-:S03]  /*534a0*/  LOP3.LUT R5, R6, 0xf8, R0, 0xfe, !PT ;  /* 0x000000f806057812 */ /* 0x002fc600078efe00 */
[----:B------:R0:W-:Y:S04]  /*534b0*/  STL [R1+0x11c], R15 ;  /* 0x00011c0f01007387 */ /* 0x0001e80000100800 */
[----:B0-----:R-:W3:Y:S04]  /*534c0*/  LDL.LU R15, [R1+0x2c] ;  /* 0x00002c00010f7983 */ /* 0x001ee80000300800 */
[----:B------:R0:W-:Y:S02]  /*534d0*/  STL [R1+0x120], R5 ;  /* 0x0001200501007387 */ /* 0x0001e40000100800 */
[----:B0-----:R-:W-:-:S02]  /*534e0*/  LOP3.LUT R5, R6, 0x80, R0, 0xfe, !PT ;  /* 0x0000008006057812 */ /* 0x001fc400078efe00 */
[----:B------:R-:W-:-:S03]  /*534f0*/  LOP3.LUT R0, R6, 0x78, R0, 0xfe, !PT ;  /* 0x0000007806007812 */ /* 0x000fc600078efe00 */
[----:B------:R0:W-:Y:S04]  /*53500*/  STL [R1+0xa0], R5 ;  /* 0x0000a00501007387 */ /* 0x0001e80000100800 */
[----:B0-----:R-:W4:Y:S04]  /*53510*/  LDL.LU R5, [R1+0x17e0] ;  /* 0x0017e00001057983 */ /* 0x001f280000300800 */
[----:B------:R-:W4:Y:S04]  /*53520*/  LDL.LU R6, [R1+0x17dc] ;  /* 0x0017dc0001067983 */ /* 0x000f280000300800 */
[----:B------:R-:W-:Y:S04]  /*53530*/  STL [R1+0x98], R0 ;  /* 0x0000980001007387 */ /* 0x000fe80000100800 */
[----:B------:R-:W4:Y:S01]  /*53540*/  LDL.LU R7, [R1+0x17d8] ;  /* 0x0017d80001077983 */ /* 0x000f220000300800 */
[----:B------:R-:W-:-:S03]  /*53550*/  IMAD R29, R26, UR4, RZ ;  /* 0x000000041a1d7c24 */ /* 0x000fc6000f8e02ff */
[----:B------:R-:W0:Y:S01]  /*53560*/  LDS.128 R24, [R27+0x200] ;  /* 0x000200001b187984 */ /* 0x000e220000000c00 */
[----:B------:R-:W-:Y:S06]  /*53570*/  BAR.SYNC.DEFER_BLOCKING 0x0 ;  /* 0x0000000000007b1d */ /* 0x000fec0000010000 */
[----:B------:R1:W-:Y:S04]  /*53580*/  STS.128 [R3], R8 ;  /* 0x0000000803007388 */ /* 0x0003e80000000c00 */
[----:B-1----:R-:W5:Y:S01]  /*53590*/  LDL.LU R11, [R1+0x30] ;  /* 0x00003000010b7983 */ /* 0x002f620000300800 */
[----:B------:R-:W1:Y:S03]  /*535a0*/  LDC R10, c[0x0][0x3b8] ;  /* 0x0000ee00ff0a7b82 */ /* 0x000e660000000800 */
[----:B--2---:R-:W-:Y:S04]  /*535b0*/  STS.128 [R3+0x80], R16 ;  /* 0x0000801003007388 */ /* 0x004fe80000000c00 */
[----:B----4-:R2:W-:Y:S04]  /*535c0*/  STS.128 [R3+0x100], R4 ;  /* 0x0001000403007388 */ /* 0x0105e80000000c00 */
[----:B--2---:R-:W2:Y:S04]  /*535d0*/  LDL.LU R6, [R1+0x24] ;  /* 0x0000240001067983 */ /* 0x004ea80000300800 */
[----:B------:R-:W4:Y:S04]  /*535e0*/  LDL.LU R7, [R1+0x28] ;  /* 0x0000280001077983 */ /* 0x000f280000300800 */
[----:B------:R-:W2:Y:S04]  /*535f0*/  LDL.LU.64 R18, [R1+0x17d0] ;  /* 0x0017d00001127983 */ /* 0x000ea80000300a00 */
[----:B------:R-:W2:Y:S01]  /*53600*/  LDL.LU.64 R16, [R1+0x17c8] ;  /* 0x0017c80001107983 */ /* 0x000ea20000300a00 */
[----:B------:R-:W-:Y:S01]  /*53610*/  LEA R0, P2, R29, UR12, 0x1 ;  /* 0x0000000c1d007c11 */ /* 0x000fe2000f8408ff */
[C---:B-1----:R-:W-:Y:S01]  /*53620*/  IMAD R10, R2.reuse, R10, RZ ;  /* 0x0000000a020a7224 */ /* 0x042fe200078e02ff */
[----:B------:R-:W-:-:S02]  /*53630*/  ISETP.LT.AND P1, PT, R2, UR15, !P0 ;  /* 0x0000000f02007c0c */ /* 0x000fc4000c721270 */
[----:B------:R-:W-:Y:S02]  /*53640*/  LEA.HI.X.SX32 R2, R29, UR13, 0x1, P2 ;  /* 0x0000000d1d027c11 */ /* 0x000fe400090f0eff */
[----:B------:R-:W3:Y:S01]  /*53650*/  LDL.LU R29, [R1+0x34] ;  /* 0x00003400011d7983 */ /* 0x000ee20000300800 */
[----:B------:R-:W-:-:S04]  /*53660*/  LEA R8, P2, R28, R0, 0x1 ;  /* 0x000000001c087211 */ /* 0x000fc800078408ff */
[----:B------:R-:W-:Y:S02]  /*53670*/  LEA.HI.X.SX32 R9, R28, R2, 0x1, P2 ;  /* 0x000000021c097211 */ /* 0x000fe400010f0eff */
[----:B------:R-:W1:Y:S01]  /*53680*/  LDC R28, c[0x0][0x3b8] ;  /* 0x0000ee00ff1c7b82 */ /* 0x000e620000000800 */
[----:B--2---:R2:W-:Y:S07]  /*53690*/  STS.128 [R3+0x180], R16 ;  /* 0x0001801003007388 */ /* 0x0045ee0000000c00 */
[----:B------:R-:W-:Y:S06]  /*536a0*/  BAR.SYNC.DEFER_BLOCKING 0x0 ;  /* 0x0000000000007b1d */ /* 0x000fec0000010000 */
[----:B--2---:R-:W2:Y:S04]  /*536b0*/  LDL.LU.64 R18, [R1+0x17c0] ;  /* 0x0017c00001127983 */ /* 0x004ea80000300a00 */
[----:B------:R-:W2:Y:S01]  /*536c0*/  LDL.LU.64 R16, [R1+0x17b8] ;  /* 0x0017b80001107983 */ /* 0x000ea20000300a00 */
[----:B------:R-:W-:Y:S01]  /*536d0*/  LEA R4, P4, R10, R0, 0x1 ;  /* 0x000000000a047211 */ /* 0x000fe200078808ff */
[C---:B-1----:R-:W-:Y:S01]  /*536e0*/  IMAD R3, R6.reuse, R28, RZ ;  /* 0x0000001c06037224 */ /* 0x042fe200078e02ff */
[----:B------:R-:W-:-:S02]  /*536f0*/  ISETP.LT.AND P2, PT, R6, UR15, !P0 ;  /* 0x0000000f06007c0c */ /* 0x000fc4000c741270 */
[----:B------:R-:W-:Y:S01]  /*53700*/  LEA.HI.X.SX32 R5, R10, R2, 0x1, P4 ;  /* 0x000000020a057211 */ /* 0x000fe200020f0eff */
[----:B------:R1:W-:Y:S01]  /*53710*/  @P3 STG.E.U16 desc[UR8][R8.64], R12 ;  /* 0x0000000c08003986 */ /* 0x0003e2000c101508 */
[----:B----4-:R-:W-:Y:S02]  /*53720*/  ISETP.LT.AND P3, PT, R7, UR15, !P0 ;  /* 0x0000000f07007c0c */ /* 0x010fe4000c761270 */
[----:B------:R-:W-:Y:S01]  /*53730*/  LEA R6, P4, R3, R0, 0x1 ;  /* 0x0000000003067211 */ /* 0x000fe200078808ff */
[----:B------:R-:W4:Y:S01]  /*53740*/  LDL.LU R10, [R1+0x40] ;  /* 0x00004000010a7983 */ /* 0x000f220000300800 */
[----:B-1----:R-:W-:Y:S02]  /*53750*/  IMAD R8, R7, R28, RZ ;  /* 0x0000001c07087224 */ /* 0x002fe400078e02ff */
[----:B------:R-:W-:Y:S01]  /*53760*/  LEA.HI.X.SX32 R7, R3, R2, 0x1, P4 ;  /* 0x0000000203077211 */ /* 0x000fe200020f0eff */
[----:B------:R-:W4:Y:S01]  /*53770*/  LDL.LU R9, [R1+0x3c] ;  /* 0x00003c0001097983 */ /* 0x000f220000300800 */
[----:B---3--:R-:W-:Y:S01]  /*53780*/  IMAD R3, R15, R28, RZ ;  /* 0x0000001c0f037224 */ /* 0x008fe200078e02ff */
[----:B-----5:R-:W-:-:S02]  /*53790*/  ISETP.LT.AND P4, PT, R11, UR15, !P0 ;  /* 0x0000000f0b007c0c */ /* 0x020fc4000c781270 */
[----:B------:R-:W-:Y:S01]  /*537a0*/  PRMT R12, R12, 0x7632, R12 ;  /* 0x000076320c0c7816 */ /* 0x000fe2000000000c */
[----:B--2---:R1:W-:Y:S04]  /*537b0*/  @P1 STG.E.U16 desc[UR8][R4.64], R16 ;  /* 0x0000001004001986 */ /* 0x0043e8000c101508 */
[----:B0-----:R0:W-:Y:S01]  /*537c0*/  @P2 STG.E.U16 desc[UR8][R6.64], R24 ;  /* 0x0000001806002986 */ /* 0x0011e2000c101508 */
[----:B-1----:R-:W-:-:S04]  /*537d0*/  LEA R4, P5, R8, R0, 0x1 ;  /* 0x0000000008047211 */ /* 0x002fc800078a08ff */
[----:B------:R-:W-:Y:S01]  /*537e0*/  LEA.HI.X.SX32 R5, R8, R2, 0x1, P5 ;  /* 0x0000000208057211 */ /* 0x000fe200028f0eff */
[----:B------:R-:W-:Y:S01]  /*537f0*/  IMAD R8, R11, R28, RZ ;  /* 0x0000001c0b087224 */ /* 0x000fe200078e02ff */
[----:B------:R-:W-:Y:S02]  /*53800*/  ISETP.LT.AND P1, PT, R15, UR15, !P0 ;  /* 0x0000000f0f007c0c */ /* 0x000fe4000c721270 */
[----:B------:R-:W2:Y:S04]  /*53810*/  LDL.LU R15, [R1+0x17b0] ;  /* 0x0017b000010f7983 */ /* 0x000ea80000300800 */
[----:B------:R1:W-:Y:S01]  /*53820*/  @P3 STG.E.U16 desc[UR8][R4.64], R20 ;  /* 0x0000001404003986 */ /* 0x0003e2000c101508 */
[----:B0-----:R-:W-:-:S03]  /*53830*/  LEA R6, P2, R3, R0, 0x1 ;  /* 0x0000000003067211 */ /* 0x001fc600078408ff */
[----:B------:R-:W3:Y:S01]  /*53840*/  LDL.LU R11, [R1+0x48] ;  /* 0x00004800010b7983 */ /* 0x000ee20000300800 */
[----:B-1----:R-:W-:-:S04]  /*53850*/  LEA R4, P3, R8, R0, 0x1 ;  /* 0x0000000008047211 */ /* 0x002fc800078608ff */
[-C--:B------:R-:W-:Y:S02]  /*53860*/  LEA.HI.X.SX32 R5, R8, R2.reuse, 0x1, P3 ;  /* 0x0000000208057211 */ /* 0x080fe400018f0eff */
[----:B------:R-:W5:Y:S01]  /*53870*/  LDL.LU R8, [R1+0x38] ;  /* 0x0000380001087983 */ /* 0x000f620000300800 */
[----:B------:R-:W-:Y:S01]  /*53880*/  LEA.HI.X.SX32 R7, R3, R2, 0x1, P2 ;  /* 0x0000000203077211 */ /* 0x000fe200010f0eff */
[C---:B------:R-:W-:Y:S01]  /*53890*/  IMAD R3, R29.reuse, R28, RZ ;  /* 0x0000001c1d037224 */ /* 0x040fe200078e02ff */
[----:B------:R-:W-:Y:S02]  /*538a0*/  PRMT R16, R16, 0x7632, R16 ;  /* 0x0000763210107816 */ /* 0x000fe40000000010 */
[----:B------:R-:W-:Y:S01]  /*538b0*/  ISETP.LT.AND P5, PT, R29, UR15, !P0 ;  /* 0x0000000f1d007c0c */ /* 0x000fe2000c7a1270 */
[----:B------:R-:W-:Y:S04]  /*538c0*/  @P1 STG.E.U16 desc[UR8][R6.64], R12 ;  /* 0x0000000c06001986 */ /* 0x000fe8000c101508 */
[----:B------:R0:W-:Y:S01]  /*538d0*/  @P4 STG.E.U16 desc[UR8][R4.64], R16 ;  /* 0x0000001004004986 */ /* 0x0001e2000c101508 */
[----:B------:R-:W-:-:S03]  /*538e0*/  PRMT R24, R24, 0x7632, R24 ;  /* 0x0000763218187816 */ /* 0x000fc60000000018 */
[----:B------:R-:W2:Y:S01]  /*538f0*/  LDL.LU R29, [R1+0x54] ;  /* 0x00005400011d7983 */ /* 0x000ea20000300800 */
[----:B0-----:R-:W-:-:S03]  /*53900*/  LEA R4, P2, R3, R0, 0x1 ;  /* 0x0000000003047211 */ /* 0x001fc600078408ff */
[----:B------:R-:W2:Y:S01]  /*53910*/  LDL.LU R16, [R1+0x50] ;  /* 0x0000500001107983 */ /* 0x000ea20000300800 */
[----:B------:R-:W-:-:S03]  /*53920*/  LEA.HI.X.SX32 R5, R3, R2, 0x1, P2 ;  /* 0x0000000203057211 */ /* 0x000fc600010f0eff */
[----:B------:R-:W2:Y:S04]  /*53930*/  LDL.LU R12, [R1+0x58] ;  /* 0x00005800010c7983 */ /* 0x000ea80000300800 */
[----:B------:R0:W-:Y:S04]  /*53940*/  @P5 STG.E.U16 desc[UR8][R4.64], R24 ;  /* 0x0000001804005986 */ /* 0x0001e8000c101508 */
[----:B0-----:R-:W2:Y:S01]  /*53950*/  LDL.LU R24, [R1+0x4c] ;  /* 0x00004c0001187983 */ /* 0x001ea20000300800 */
[C---:B----4-:R-:W-:Y:S01]  /*53960*/  ISETP.LT.AND P1, PT, R9.reuse, UR15, !P0 ;  /* 0x0000000f09007c0c */ /* 0x050fe2000c721270 */
[-C--:B------:R-:W-:Y:S01]  /*53970*/  IMAD R7, R9, R28.reuse, RZ ;  /* 0x0000001c09077224 */ /* 0x080fe200078e02ff */
[C---:B------:R-:W-:Y:S01]  /*53980*/  ISETP.LT.AND P2, PT, R10.reuse, UR15, !P0 ;  /* 0x0000000f0a007c0c */ /* 0x040fe2000c741270 */
[----:B------:R-:W-:Y:S01]  /*53990*/  IMAD R10, R10, R28, RZ ;  /* 0x0000001c0a0a7224 */ /* 0x000fe200078e02ff */
[----:B------:R-:W-:-:S02]  /*539a0*/  PRMT R20, R20, 0x7632, R20 ;  /* 0x0000763214147816 */ /* 0x000fc40000000014 */
[CC--:B------:R-:W-:Y:S02]  /*539b0*/  LEA R6, P5, R7.reuse, R0.reuse, 0x1 ;  /* 0x0000000007067211 */ /* 0x0c0fe400078a08ff */
[C---:B------:R-:W-:Y:S02]  /*539c0*/  LEA R4, P6, R10.reuse, R0, 0x1 ;  /* 0x000000000a047211 */ /* 0x040fe400078c08ff */
[-C--:B------:R-:W-:Y:S02]  /*539d0*/  LEA.HI.X.SX32 R7, R7, R2.reuse, 0x1, P5 ;  /* 0x0000000207077211 */ /* 0x080fe400028f0eff */
[----:B------:R-:W-:Y:S01]  /*539e0*/  LEA.HI.X.SX32 R5, R10, R2, 0x1, P6 ;  /* 0x000000020a057211 */ /* 0x000fe200030f0eff */
[C---:B-----5:R-:W-:Y:S01]  /*539f0*/  IMAD R3, R8.reuse, R28, RZ ;  /* 0x0000001c08037224 */ /* 0x060fe200078e02ff */
[----:B------:R-:W-:-:S04]  /*53a00*/  ISETP.LT.AND P3, PT, R8, UR15, !P0 ;  /* 0x0000000f08007c0c */ /* 0x000fc8000c761270 */
[----:B------:R-:W-:-:S04]  /*53a10*/  LEA R8, P4, R3, R0, 0x1 ;  /* 0x0000000003087211 */ /* 0x000fc800078808ff */
[----:B------:R-:W-:Y:S01]  /*53a20*/  LEA.HI.X.SX32 R9, R3, R2, 0x1, P4 ;  /* 0x0000000203097211 */ /* 0x000fe200020f0eff */
[C---:B---3--:R-:W-:Y:S01]  /*53a30*/  IMAD R3, R11.reuse, R28, RZ ;  /* 0x0000001c0b037224 */ /* 0x048fe200078e02ff */
[----:B------:R-:W-:Y:S02]  /*53a40*/  ISETP.LT.AND P4, PT, R11, UR15, !P0 ;  /* 0x0000000f0b007c0c */ /* 0x000fe4000c781270 */
[----:B------:R-:W3:Y:S04]  /*53a50*/  LDL.LU R11, [R1+0x5c] ;  /* 0x00005c00010b7983 */ /* 0x000ee80000300800 */
[----:B------:R0:W-:Y:S04]  /*53a60*/  @P3 STG.E.U16 desc[UR8][R8.64], R20 ;  /* 0x0000001408003986 */ /* 0x0001e8000c101508 */
[----:B------:R-:W-:Y:S04]  /*53a70*/  @P1 STG.E.U16 desc[UR8][R6.64], R13 ;  /* 0x0000000d06001986 */ /* 0x000fe8000c101508 */
[----:B------:R-:W4:Y:S01]  /*53a80*/  LDL.LU R10, [R1+0x64] ;  /* 0x00006400010a7983 */ /* 0x000f220000300800 */
[----:B0-----:R-:W-:-:S04]  /*53a90*/  LEA R8, P3, R3, R0, 0x1 ;  /* 0x0000000003087211 */ /* 0x001fc800078608ff */
[----:B------:R-:W-:Y:S01]  /*53aa0*/  LEA.HI.X.SX32 R9, R3, R2, 0x1, P3 ;  /* 0x0000000203097211 */ /* 0x000fe200018f0eff */
[----:B------:R-:W-:Y:S04]  /*53ab0*/  @P2 STG.E.U16 desc[UR8][R4.64], R17 ;  /* 0x0000001104002986 */ /* 0x000fe8000c101508 */
[----:B------:R0:W-:Y:S01]  /*53ac0*/  @P4 STG.E.U16 desc[UR8][R8.64], R25 ;  /* 0x0000001908004986 */ /* 0x0001e2000c101508 */
[C---:B--2---:R-:W-:Y:S01]  /*53ad0*/  ISETP.LT.AND P3, PT, R24.reuse, UR15, !P0 ;  /* 0x0000000f18007c0c */ /* 0x044fe2000c761270 */
[----:B------:R-:W-:Y:S02]  /*53ae0*/  IMAD R3, R24, R28, RZ ;  /* 0x0000001c18037224 */ /* 0x000fe400078e02ff */
[----:B------:R-:W2:Y:S04]  /*53af0*/  LDL.LU R24, [R1+0x68] ;  /* 0x0000680001187983 */ /* 0x000ea80000300800 */
[----:B0-----:R-:W5:Y:S01]  /*53b00*/  LDL.LU R9, [R1+0x60] ;  /* 0x0000600001097983 */ /* 0x001f620000300800 */
[----:B------:R-:W-:-:S02]  /*53b10*/  LEA R4, P4, R3, R0, 0x1 ;  /* 0x0000000003047211 */ /* 0x000fc400078808ff */
[----:B------:R-:W-:Y:S02]  /*53b20*/  ISETP.LT.AND P1, PT, R29, UR15, !P0 ;  /* 0x0000000f1d007c0c */ /* 0x000fe4000c721270 */
[----:B------:R-:W-:Y:S01]  /*53b30*/  LEA.HI.X.SX32 R5, R3, R2, 0x1, P4 ;  /* 0x0000000203057211 */ /* 0x000fe200020f0eff */
[-C--:B------:R-:W-:Y:S02]  /*53b40*/  IMAD R3, R29, R28.reuse, RZ ;  /* 0x0000001c1d037224 */ /* 0x080fe400078e02ff */
[----:B------:R-:W2:Y:S01]  /*53b50*/  LDL.LU R29, [R1+0x6c] ;  /* 0x00006c00011d7983 */ /* 0x000ea20000300800 */
[C---:B------:R-:W-:Y:S01]  /*53b60*/  IMAD R7, R16.reuse, R28, RZ ;  /* 0x0000001c10077224 */ /* 0x040fe200078e02ff */
[----:B------:R-:W-:Y:S02]  /*53b70*/  ISETP.LT.AND P2, PT, R16, UR15, !P0 ;  /* 0x0000000f10007c0c */ /* 0x000fe4000c741270 */
[----:B------:R0:W-:Y:S02]  /*53b80*/  @P3 STG.E.U16 desc[UR8][R4.64], R21 ;  /* 0x0000001504003986 */ /* 0x0001e4000c101508 */
[----:B------:R-:W-:-:S02]  /*53b90*/  LEA R6, P5, R7, R0, 0x1 ;  /* 0x0000000007067211 */ /* 0x000fc400078a08ff */
[----:B------:R-:W-:Y:S01]  /*53ba0*/  PRMT R13, R13, 0x7632, R13 ;  /* 0x000076320d0d7816 */ /* 0x000fe2000000000d */
[C---:B------:R-:W-:Y:S01]  /*53bb0*/  IMAD R8, R12.reuse, R28, RZ ;  /* 0x0000001c0c087224 */ /* 0x040fe200078e02ff */
[----:B------:R-:W-:Y:S01]  /*53bc0*/  LEA.HI.X.SX32 R7, R7, R2, 0x1, P5 ;  /* 0x0000000207077211 */ /* 0x000fe200028f0eff */
[----:B------:R-:W4:Y:S01]  /*53bd0*/  LDL.LU R16, [R1+0x70] ;  /* 0x0000700001107983 */ /* 0x000f220000300800 */
[----:B------:R-:W-:Y:S02]  /*53be0*/  PRMT R17, R17, 0x7632, R17 ;  /* 0x0000763211117816 */ /* 0x000fe40000000011 */
[C---:B0-----:R-:W-:Y:S02]  /*53bf0*/  LEA R4, P3, R3.reuse, R0, 0x1 ;  /* 0x0000000003047211 */ /* 0x041fe400078608ff */
[----:B------:R-:W-:Y:S02]  /*53c00*/  ISETP.LT.AND P4, PT, R12, UR15, !P0 ;  /* 0x0000000f0c007c0c */ /* 0x000fe4000c781270 */
[----:B------:R-:W-:Y:S01]  /*53c10*/  LEA.HI.X.SX32 R5, R3, R2, 0x1, P3 ;  /* 0x0000000203057211 */ /* 0x000fe200018f0eff */
[----:B------:R0:W-:Y:S04]  /*53c20*/  @P2 STG.E.U16 desc[UR8][R6.64], R13 ;  /* 0x0000000d06002986 */ /* 0x0001e8000c101508 */
[----:B------:R1:W-:Y:S01]  /*53c30*/  @P1 STG.E.U16 desc[UR8][R4.64], R17 ;  /* 0x0000001104001986 */ /* 0x0003e2000c101508 */
[----:B------:R-:W-:-:S03]  /*53c40*/  PRMT R25, R25, 0x7632, R25 ;  /* 0x0000763219197816 */ /* 0x000fc60000000019 */
[----:B------:R-:W4:Y:S01]  /*53c50*/  LDL.LU R12, [R1+0x74] ;  /* 0x00007400010c7983 */ /* 0x000f220000300800 */
[----:B0-----:R-:W-:-:S04]  /*53c60*/  LEA R6, P2, R8, R0, 0x1 ;  /* 0x0000000008067211 */ /* 0x001fc800078408ff */
[----:B------:R-:W-:-:S05]  /*53c70*/  LEA.HI.X.SX32 R7, R8, R2, 0x1, P2 ;  /* 0x0000000208077211 */ /* 0x000fca00010f0eff */
[----:B------:R0:W-:Y:S01]  /*53c80*/  @P4 STG.E.U16 desc[UR8][R6.64], R25 ;  /* 0x0000001906004986 */ /* 0x0001e2000c101508 */
[----:B---3--:R-:W-:-:S05]  /*53c90*/  IMAD R3, R11, R28, RZ ;  /* 0x0000001c0b037224 */ /* 0x008fca00078e02ff */
[----:B-1----:R-:W-:-:S04]  /*53ca0*/  LEA R4, P3, R3, R0, 0x1 ;  /* 0x0000000003047211 */ /* 0x002fc800078608ff */
[----:B------:R-:W-:Y:S02]  /*53cb0*/  LEA.HI.X.SX32 R5, R3, R2, 0x1, P3 ;  /* 0x0000000203057211 */ /* 0x000fe400018f0eff */
[----:B------:R-:W-:Y:S02]  /*53cc0*/  ISETP.LT.AND P5, PT, R11, UR15, !P0 ;  /* 0x0000000f0b007c0c */ /* 0x000fe4000c7a1270 */
[----:B------:R-:W3:Y:S01]  /*53cd0*/  LDL.LU R11, [R1+0x78] ;  /* 0x00007800010b7983 */ /* 0x000ee20000300800 */
[----:B-----5:R-:W-:-:S05]  /*53ce0*/  IMAD R3, R9, R28, RZ ;  /* 0x0000001c09037224 */ /* 0x020fca00078e02ff */
[----:B0-----:R-:W-:-:S04]  /*53cf0*/  LEA R6, P4, R3, R0, 0x1 ;  /* 0x0000000003067211 */ /* 0x001fc800078808ff */
[----:B------:R-:W-:Y:S01]  /*53d00*/  LEA.HI.X.SX32 R7, R3, R2, 0x1, P4 ;  /* 0x0000000203077211 */ /* 0x000fe200020f0eff */
[C---:B--2---:R-:W-:Y:S01]  /*53d10*/  IMAD R3, R29.reuse, R28, RZ ;  /* 0x0000001c1d037224 */ /* 0x044fe200078e02ff */
[----:B------:R-:W-:Y:S02]  /*53d20*/  ISETP.LT.AND P4, PT, R29, UR15, !P0 ;  /* 0x0000000f1d007c0c */ /* 0x000fe4000c781270 */
[----:B------:R-:W2:Y:S01]  /*53d30*/  LDL.LU R29, [R1+0x7c] ;  /* 0x00007c00011d7983 */ /* 0x000ea20000300800 */
[----:B------:R-:W-:-:S03]  /*53d40*/  ISETP.LT.AND P1, PT, R9, UR15, !P0 ;  /* 0x0000000f09007c0c */ /* 0x000fc6000c721270 */
[----:B------:R-:W5:Y:S01]  /*53d50*/  LDL.LU R17, [R1+0x80] ;  /* 0x0000800001117983 */ /* 0x000f620000300800 */
[C---:B----4-:R-:W-:Y:S01]  /*53d60*/  ISETP.LT.AND P2, PT, R10.reuse, UR15, !P0 ;  /* 0x0000000f0a007c0c */ /* 0x050fe2000c741270 */
[-C--:B------:R-:W-:Y:S01]  /*53d70*/  IMAD R9, R10, R28.reuse, RZ ;  /* 0x0000001c0a097224 */ /* 0x080fe200078e02ff */
[C---:B------:R-:W-:Y:S01]  /*53d80*/  ISETP.LT.AND P3, PT, R24.reuse, UR15, !P0 ;  /* 0x0000000f18007c0c */ /* 0x040fe2000c761270 */
[----:B------:R-:W-:Y:S02]  /*53d90*/  IMAD R10, R24, R28, RZ ;  /* 0x0000001c180a7224 */ /* 0x000fe400078e02ff */
[----:B------:R-:W4:Y:S01]  /*53da0*/  LDL.LU R24, [R1+0x84] ;  /* 0x0000840001187983 */ /* 0x000f220000300800 */
[----:B------:R-:W-:-:S03]  /*53db0*/  PRMT R21, R21, 0x7632, R21 ;  /* 0x0000763215157816 */ /* 0x000fc60000000015 */
[----:B------:R-:W4:Y:S04]  /*53dc0*/  LDL.LU R13, [R1+0x88] ;  /* 0x00008800010d7983 */ /* 0x000f280000300800 */
[----:B------:R0:W-:Y:S01]  /*53dd0*/  @P5 STG.E.U16 desc[UR8][R4.64], R21 ;  /* 0x0000001504005986 */ /* 0x0001e2000c101508 */
[----:B------:R-:W-:-:S03]  /*53de0*/  LEA R8, P5, R10, R0, 0x1 ;  /* 0x000000000a087211 */ /* 0x000fc600078a08ff */
[----:B------:R1:W-:Y:S01]  /*53df0*/  @P1 STG.E.U16 desc[UR8][R6.64], R14 ;  /* 0x0000000e06001986 */ /* 0x0003e2000c101508 */
[----:B0-----:R-:W-:-:S04]  /*53e00*/  LEA R4, P6, R9, R0, 0x1 ;  /* 0x0000000009047211 */ /* 0x001fc800078c08ff */
[-C--:B------:R-:W-:Y:S02]  /*53e10*/  LEA.HI.X.SX32 R5, R9, R2.reuse, 0x1, P6 ;  /* 0x0000000209057211 */ /* 0x080fe400030f0eff */
[----:B------:R-:W-:Y:S02]  /*53e20*/  LEA.HI.X.SX32 R9, R10, R2, 0x1, P5 ;  /* 0x000000020a097211 */ /* 0x000fe400028f0eff */
[C---:B-1----:R-:W-:Y:S01]  /*53e30*/  LEA R6, P1, R3.reuse, R0, 0x1 ;  /* 0x0000000003067211 */ /* 0x042fe200078208ff */
[----:B------:R0:W-:Y:S03]  /*53e40*/  @P2 STG.E.U16 desc[UR8][R4.64], R18 ;  /* 0x0000001204002986 */ /* 0x0001e6000c101508 */
[----:B------:R-:W-:Y:S01]  /*53e50*/  LEA.HI.X.SX32 R7, R3, R2, 0x1, P1 ;  /* 0x0000000203077211 */ /* 0x000fe200008f0eff */
[----:B------:R-:W-:Y:S01]  /*53e60*/  @P3 STG.E.U16 desc[UR8][R8.64], R26 ;  /* 0x0000001a08003986 */ /* 0x000fe2000c101508 */
[----:B------:R-:W-:Y:S01]  /*53e70*/  ISETP.LT.AND P3, PT, R16, UR15, !P0 ;  /* 0x0000000f10007c0c */ /* 0x000fe2000c761270 */
[CC--:B------:R-:W-:Y:S01]  /*53e80*/  IMAD R3, R12.reuse, R28.reuse, RZ ;  /* 0x0000001c0c037224 */ /* 0x0c0fe200078e02ff */
[----:B------:R-:W-:Y:S01]  /*53e90*/  ISETP.LT.AND P2, PT, R12, UR15, !P0 ;  /* 0x0000000f0c007c0c */ /* 0x000fe2000c741270 */
[----:B------:R1:W-:Y:S01]  /*53ea0*/  @P4 STG.E.U16 desc[UR8][R6.64], R22 ;  /* 0x0000001606004986 */ /* 0x0003e2000c101508 */
[----:B0-----:R-:W-:-:S03]  /*53eb0*/  IMAD R5, R16, R28, RZ ;  /* 0x0000001c10057224 */ /* 0x001fc600078e02ff */
[----:B------:R-:W4:Y:S02]  /*53ec0*/  LDL.LU R16, [R1+0xac] ;  /* 0x0000ac0001107983 */ /* 0x000f240000300800 */
[-C--:B------:R-:W-:Y:S02]  /*53ed0*/  LEA R4, P4, R5, R0.reuse, 0x1 ;  /* 0x0000000005047211 */ /* 0x080fe400078808ff */
[----:B------:R-:W4:Y:S01]  /*53ee0*/  LDL.LU R12, [R1+0x8c] ;  /* 0x00008c00010c7983 */ /* 0x000f220000300800 */
[----:B-1----:R-:W-:Y:S02]  /*53ef0*/  LEA R6, P5, R3, R0, 0x1 ;  /* 0x0000000003067211 */ /* 0x002fe400078a08ff */
[----:B------:R-:W-:Y:S02]  /*53f00*/  LEA.HI.X.SX32 R5, R5, R2, 0x1, P4 ;  /* 0x0000000205057211 */ /* 0x000fe400020f0eff */
[----:B------:R-:W-:Y:S02]  /*53f10*/  PRMT R14, R14, 0x7632, R14 ;  /* 0x000076320e0e7816 */ /* 0x000fe4000000000e */
[----:B------:R-:W-:-:S02]  /*53f20*/  PRMT R18, R18, 0x7632, R18 ;  /* 0x0000763212127816 */ /* 0x000fc40000000012 */
[----:B------:R-:W-:Y:S01]  /*53f30*/  LEA.HI.X.SX32 R7, R3, R2, 0x1, P5 ;  /* 0x0000000203077211 */ /* 0x000fe200028f0eff */
[----:B------:R0:W-:Y:S04]  /*53f40*/  @P3 STG.E.U16 desc[UR8][R4.64], R14 ;  /* 0x0000000e04003986 */ /* 0x0001e8000c101508 */
[----:B------:R-:W-:Y:S01]  /*53f50*/  @P2 STG.E.U16 desc[UR8][R6.64], R18 ;  /* 0x0000001206002986 */ /* 0x000fe2000c101508 */
[----:B------:R-:W-:Y:S02]  /*53f60*/  PRMT R26, R26, 0x7632, R26 ;  /* 0x000076321a1a7816 */ /* 0x000fe4000000001a */
[C---:B---3--:R-:W-:Y:S01]  /*53f70*/  ISETP.LT.AND P1, PT, R11.reuse, UR15, !P0 ;  /* 0x0000000f0b007c0c */ /* 0x048fe2000c721270 */
[----:B------:R-:W-:Y:S02]  /*53f80*/  IMAD R9, R11, R28, RZ ;  /* 0x0000001c0b097224 */ /* 0x000fe400078e02ff */
[----:B------:R-:W3:Y:S03]  /*53f90*/  LDL.LU R11, [R1+0x90] ;  /* 0x00009000010b7983 */ /* 0x000ee60000300800 */
[----:B------:R-:W-:-:S04]  /*53fa0*/  LEA R8, P4, R9, R0, 0x1 ;  /* 0x0000000009087211 */ /* 0x000fc800078808ff */
[----:B------:R-:W-:-:S05]  /*53fb0*/  LEA.HI.X.SX32 R9, R9, R2, 0x1, P4 ;  /* 0x0000000209097211 */ /* 0x000fca00020f0eff */
[----:B------:R1:W-:Y:S01]  /*53fc0*/  @P1 STG.E.U16 desc[UR8][R8.64], R26 ;  /* 0x0000001a08001986 */ /* 0x0003e2000c101508 */
[C---:B--2---:R-:W-:Y:S01]  /*53fd0*/  ISETP.LT.AND P2, PT, R29.reuse, UR15, !P0 ;  /* 0x0000000f1d007c0c */ /* 0x044fe2000c741270 */
[-C--:B------:R-:W-:Y:S02]  /*53fe0*/  IMAD R3, R29, R28.reuse, RZ ;  /* 0x0000001c1d037224 */ /* 0x080fe400078e02ff */
[----:B------:R-:W2:Y:S01]  /*53ff0*/  LDL.LU R29, [R1+0x94] ;  /* 0x00009400011d7983 */ /* 0x000ea20000300800 */
[C---:B-----5:R-:W-:Y:S01]  /*54000*/  ISETP.LT.AND P1, PT, R17.reuse, UR15, !P0 ;  /* 0x0000000f11007c0c */ /* 0x060fe2000c721270 */
[-C--:B0-----:R-:W-:Y:S02]  /*54010*/  IMAD R5, R17, R28.reuse, RZ ;  /* 0x0000001c11057224 */ /* 0x081fe400078e02ff */
[----:B------:R-:W5:Y:S04]  /*54020*/  LDL.LU R17, [R1+0x44] ;  /* 0x0000440001117983 */ /* 0x000f680000300800 */
[----:B------:R-:W5:Y:S01]  /*54030*/  LDL.LU R25, [R1+0x9c] ;  /* 0x00009c0001197983 */ /* 0x000f620000300800 */
[C---:B----4-:R-:W-:Y:S01]  /*54040*/  ISETP.LT.AND P3, PT, R24.reuse, UR15, !P0 ;  /* 0x0000000f18007c0c */ /* 0x050fe2000c761270 */
[----:B-1----:R-:W-:-:S02]  /*54050*/  IMAD R9, R24, R28, RZ ;  /* 0x0000001c18097224 */ /* 0x002fc400078e02ff */
[----:B------:R-:W4:Y:S04]  /*54060*/  LDL.LU R24, [R1+0x20] ;  /* 0x0000200001187983 */ /* 0x000f280000300800 */
[----:B------:R-:W4:Y:S01]  /*54070*/  LDL.LU R21, [R1+0x98] ;  /* 0x0000980001157983 */ /* 0x000f220000300800 */
[-C--:B------:R-:W-:Y:S02]  /*54080*/  LEA R6, P4, R3, R0.reuse, 0x1 ;  /* 0x0000000003067211 */ /* 0x080fe400078808ff */
[----:B------:R-:W-:Y:S01]  /*54090*/  LEA R4, P6, R5, R0, 0x1 ;  /* 0x0000000005047211 */ /* 0x000fe200078c08ff */
[----:B------:R-:W-:Y:S01]  /*540a0*/  IMAD R10, R13, R28, RZ ;  /* 0x0000001c0d0a7224 */ /* 0x000fe200078e02ff */
[----:B------:R-:W-:Y:S01]  /*540b0*/  PRMT R22, R22, 0x7632, R22 ;  /* 0x0000763216167816 */ /* 0x000fe20000000016 */
[----:B------:R-:W4:Y:S01]  /*540c0*/  LDL.LU R26, [R1+0xb4] ;  /* 0x0000b400011a7983 */ /* 0x000f220000300800 */
[----:B------:R-:W-:-:S02]  /*540d0*/  LEA.HI.X.SX32 R7, R3, R2, 0x1, P4 ;  /* 0x0000000203077211 */ /* 0x000fc400020f0eff */
[----:B------:R-:W-:Y:S02]  /*540e0*/  LEA.HI.X.SX32 R5, R5, R2, 0x1, P6 ;  /* 0x0000000205057211 */ /* 0x000fe400030f0eff */
[----:B------:R-:W-:Y:S02]  /*540f0*/  LEA R8, P5, R9, R0, 0x1 ;  /* 0x0000000009087211 */ /* 0x000fe400078a08ff */
[----:B------:R-:W-:Y:S01]  /*54100*/  ISETP.LT.AND P4, PT, R13, UR15, !P0 ;  /* 0x0000000f0d007c0c */ /* 0x000fe2000c781270 */
[----:B------:R0:W-:Y:S01]  /*54110*/  @P2 STG.E.U16 desc[UR8][R6.64], R22 ;  /* 0x0000001606002986 */ /* 0x0001e2000c101508 */
[----:B------:R-:W-:-:S03]  /*54120*/  LEA.HI.X.SX32 R9, R9, R2, 0x1, P5 ;  /* 0x0000000209097211 */ /* 0x000fc600028f0eff */
[----:B------:R1:W-:Y:S04]  /*54130*/  @P1 STG.E.U16 desc[UR8][R4.64], R15 ;  /* 0x0000000f04001986 */ /* 0x0003e8000c101508 */
[----:B------:R1:W-:Y:S01]  /*54140*/  @P3 STG.E.U16 desc[UR8][R8.64], R19 ;  /* 0x0000001308003986 */ /* 0x0003e2000c101508 */
[----:B0-----:R-:W-:-:S04]  /*54150*/  LEA R6, P6, R10, R0, 0x1 ;  /* 0x000000000a067211 */ /* 0x001fc800078c08ff */
[----:B------:R-:W-:Y:S01]  /*54160*/  LEA.HI.X.SX32 R7, R10, R2, 0x1, P6 ;  /* 0x000000020a077211 */ /* 0x000fe200030f0eff */
[C---:B-1----:R-:W-:Y:S01]  /*54170*/  IMAD R4, R12.reuse, R28, RZ ;  /* 0x0000001c0c047224 */ /* 0x042fe200078e02ff */
[----:B------:R-:W-:-:S04]  /*54180*/  ISETP.LT.AND P1, PT, R12, UR15, !P0 ;  /* 0x0000000f0c007c0c */ /* 0x000fc8000c721270 */
[----:B------:R-:W-:Y:S01]  /*54190*/  LEA R8, P6, R4, R0, 0x1 ;  /* 0x0000000004087211 */ /* 0x000fe200078c08ff */
[----:B------:R-:W-:Y:S01]  /*541a0*/  @P4 STG.E.U16 desc[UR8][R6.64], R27 ;  /* 0x0000001b06004986 */ /* 0x000fe2000c101508 */
[----:B------:R-:W-:Y:S02]  /*541b0*/  ISETP.LT.AND P2, PT, R16, UR15, !P0 ;  /* 0x0000000f10007c0c */ /* 0x000fe4000c741270 */
[----:B------:R-:W-:-:S05]  /*541c0*/  LEA.HI.X.SX32 R9, R4, R2, 0x1, P6 ;  /* 0x0000000204097211 */ /* 0x000fca00030f0eff */
[----:B------:R0:W-:Y:S01]  /*541d0*/  @P1 STG.E.U16 desc[UR8][R8.64], R23 ;  /* 0x0000001708001986 */ /* 0x0001e2000c101508 */
[----:B------:R-:W-:Y:S02]  /*541e0*/  PRMT R3, R15, 0x7632, R3 ;  /* 0x000076320f037816 */ /* 0x000fe40000000003 */
[----:B------:R-:W-:Y:S02]  /*541f0*/  PRMT R20, R19, 0x7632, R20 ;  /* 0x0000763213147816 */ /* 0x000fe40000000014 */
[C---:B---3--:R-:W-:Y:S01]  /*54200*/  ISETP.LT.AND P5, PT, R11.reuse, UR15, !P0 ;  /* 0x0000000f0b007c0c */ /* 0x048fe2000c7a1270 */
[----:B------:R-:W-:-:S05]  /*54210*/  IMAD R11, R11, R28, RZ ;  /* 0x0000001c0b0b7224 */ /* 0x000fca00078e02ff */
[----:B------:R-:W-:-:S04]  /*54220*/  LEA R10, P4, R11, R0, 0x1 ;  /* 0x000000000b0a7211 */ /* 0x000fc800078808ff */
[----:B------:R-:W-:-:S05]  /*54230*/  LEA.HI.X.SX32 R11, R11, R2, 0x1, P4 ;  /* 0x000000020b0b7211 */ /* 0x000fca00020f0eff */
[----:B------:R1:W-:Y:S01]  /*54240*/  @P5 STG.E.U16 desc[UR8][R10.64], R3 ;  /* 0x000000030a005986 */ /* 0x0003e2000c101508 */
[C---:B--2---:R-:W-:Y:S01]  /*54250*/  IMAD R16, R29.reuse, R28, RZ ;  /* 0x0000001c1d107224 */ /* 0x044fe200078e02ff */
[----:B------:R-:W-:Y:S02]  /*54260*/  ISETP.LT.AND P3, PT, R29, UR15, !P0 ;  /* 0x0000000f1d007c0c */ /* 0x000fe4000c761270 */
[----:B------:R-:W2:Y:S02]  /*54270*/  LDL.LU R29, [R1+0xbc] ;  /* 0x0000bc00011d7983 */ /* 0x000ea40000300800 */
[----:B0-----:R-:W-:Y:S01]  /*54280*/  LEA R8, P4, R16, R0, 0x1 ;  /* 0x0000000010087211 */ /* 0x001fe200078808ff */
[----:B-----5:R-:W-:-:S03]  /*54290*/  IMAD R22, R25, R28, RZ ;  /* 0x0000001c19167224 */ /* 0x020fc600078e02ff */
[----:B------:R-:W-:Y:S01]  /*542a0*/  LEA.HI.X.SX32 R9, R16, R2, 0x1, P4 ;  /* 0x0000000210097211 */ /* 0x000fe200020f0eff */
[----:B------:R-:W0:Y:S04]  /*542b0*/  LDS.128 R4, [R17] ;  /* 0x0000000011047984 */ /* 0x000e280000000c00 */
[----:B------:R-:W-:Y:S04]  /*542c0*/  @P3 STG.E.U16 desc[UR8][R8.64], R20 ;  /* 0x0000001408003986 */ /* 0x000fe8000c101508 */
[----:B----4-:R-:W3:Y:S01]  /*542d0*/  LDS.128 R12, [R24] ;  /* 0x00000000180c7984 */ /* 0x010ee20000000c00 */
[----:B------:R-:W-:-:S03]  /*542e0*/  ISETP.LT.AND P4, PT, R21, UR15, !P0 ;  /* 0x0000000f15007c0c */ /* 0x000fc6000c781270 */
[----:B------:R4:W-:Y:S01]  /*542f0*/  LDS.128 R8, [R24+0x200] ;  /* 0x0002000018087984 */ /* 0x0009e20000000c00 */
[----:B-1----:R-:W-:Y:S01]  /*54300*/  IMAD R3, R21, R28, RZ ;  /* 0x0000001c15037224 */ /* 0x002fe200078e02ff */
[----:B------:R-:W-:Y:S02]  /*54310*/  ISETP.LT.AND P1, PT, R25, UR15, !P0 ;  /* 0x0000000f19007c0c */ /* 0x000fe4000c721270 */
[----:B------:R-:W5:Y:S01]  /*54320*/  LDL.LU R21, [R1+0xb0] ;  /* 0x0000b00001157983 */ /* 0x000f620000300800 */
[----:B----4-:R-:W-:-:S03]  /*54330*/  LEA R24, P5, R22, R0, 0x1 ;  /* 0x0000000016187211 */ /* 0x010fc600078a08ff */
[----:B------:R-:W1:Y:S01]  /*54340*/  LDS.128 R16, [R17+0x200] ;  /* 0x0002000011107984 */ /* 0x000e620000000c00 */
[----:B------:R-:W-:-:S03]  /*54350*/  LEA.HI.X.SX32 R25, R22, R2, 0x1, P5 ;  /* 0x0000000216197211 */ /* 0x000fc600028f0eff */
[----:B------:R-:W4:Y:S01]  /*54360*/  LDL.LU R22, [R1+0xa0] ;  /* 0x0000a00001167983 */ /* 0x000f220000300800 */
[----:B------:R-:W-:Y:S02]  /*54370*/  LEA R20, P3, R3, R0, 0x1 ;  /* 0x0000000003147211 */ /* 0x000fe400078608ff */
[----:B------:R-:W-:Y:S02]  /*54380*/  PRMT R27, R27, 0x7632, R27 ;  /* 0x000076321b1b7816 */ /* 0x000fe4000000001b */
[----:B-----5:R-:W-:Y:S02]  /*54390*/  ISETP.LT.AND P6, PT, R21, UR15, !P0 ;  /* 0x0000000f15007c0c */ /* 0x020fe4000c7c1270 */
[----:B------:R-:W-:Y:S01]  /*543a0*/  LEA.HI.X.SX32 R21, R3, R2, 0x1, P3 ;  /* 0x0000000203157211 */ /* 0x000fe200018f0eff */
[----:B----4-:R-:W-:-:S04]  /*543b0*/  IMAD R3, R22, R28, RZ ;  /* 0x0000001c16037224 */ /* 0x010fc800078e02ff */
[----:B------:R4:W-:Y:S01]  /*543c0*/  @P4 STG.E.U16 desc[UR8][R20.64], R27 ;  /* 0x0000001b14004986 */ /* 0x0009e2000c101508 */
[----:B------:R-:W-:Y:S01]  /*543d0*/  ISETP.LT.AND P4, PT, R26, UR15, !P0 ;  /* 0x0000000f1a007c0c */ /* 0x000fe2000c781270 */
[----:B------:R-:W-:Y:S01]  /*543e0*/  IMAD R26, R28, 0x4, R3 ;  /* 0x000000041c1a7824 */ /* 0x000fe200078e0203 */
[C---:B----4-:R-:W-:Y:S01]  /*543f0*/  LEA R20, P5, R3.reuse, R0, 0x1 ;  /* 0x0000000003147211 */ /* 0x050fe200078a08ff */
[----:B------:R-:W4:Y:S03]  /*54400*/  LDL.LU R27, [R1+0xc8] ;  /* 0x0000c800011b7983 */ /* 0x000f260000300800 */
[----:B------:R-:W-:Y:S02]  /*54410*/  LEA.HI.X.SX32 R21, R3, R2, 0x1, P5 ;  /* 0x0000000203157211 */ /* 0x000fe400028f0eff */
[----:B------:R-:W5:Y:S01]  /*54420*/  LDL.LU R3, [R1+0xb8] ;  /* 0x0000b80001037983 */ /* 0x000f620000300800 */
[----:B------:R-:W-:-:S02]  /*54430*/  ISETP.LT.AND P3, PT, R22, UR15, !P0 ;  /* 0x0000000f16007c0c */ /* 0x000fc4000c761270 */
[----:B------:R-:W-:-:S05]  /*54440*/  PRMT R23, R23, 0x7632, R23 ;  /* 0x0000763217177816 */ /* 0x000fca0000000017 */
[----:B------:R1:W-:Y:S01]  /*54450*/  @P1 STG.E.U16 desc[UR8][R24.64], R23 ;  /* 0x0000001718001986 */ /* 0x0003e2000c101508 */
[----:B------:R-:W-:-:S05]  /*54460*/  LEA R22, P5, R26, R0, 0x1 ;  /* 0x000000001a167211 */ /* 0x000fca00078a08ff */
[----:B0-----:R0:W-:Y:S04]  /*54470*/  @P3 STG.E.U16 desc[UR8][R20.64], R4 ;  /* 0x0000000414003986 */ /* 0x0011e8000c101508 */
[----:B-1----:R-:W4:Y:S01]  /*54480*/  LDL.LU R25, [R1+0xd0] ;  /* 0x0000d00001197983 */ /* 0x002f220000300800 */
[----:B------:R-:W-:Y:S02]  /*54490*/  LEA.HI.X.SX32 R23, R26, R2, 0x1, P5 ;  /* 0x000000021a177211 */ /* 0x000fe400028f0eff */
[----:B--2---:R-:W-:Y:S02]  /*544a0*/  ISETP.LT.AND P5, PT, R29, UR15, !P0 ;  /* 0x0000000f1d007c0c */ /* 0x004fe4000c7a1270 */
[----:B-----5:R-:W-:Y:S01]  /*544b0*/  ISETP.LT.AND P1, PT, R3, UR15, !P0 ;  /* 0x0000000f03007c0c */ /* 0x020fe2000c721270 */
[----:B------:R-:W-:-:S02]  /*544c0*/  IMAD R3, R28, 0x4, R26 ;  /* 0x000000041c037824 */ /* 0x000fc400078e021a */
[----:B------:R-:W2:Y:S03]  /*544d0*/  LDL.LU R26, [R1+0xc4] ;  /* 0x0000c400011a7983 */ /* 0x000ea60000300800 */
[C---:B0-----:R-:W-:Y:S01]  /*544e0*/  LEA R20, P3, R3.reuse, R0, 0x1 ;  /* 0x0000000003147211 */ /* 0x041fe200078608ff */
[----:B------:R-:W5:Y:S01]  /*544f0*/  LDL.LU R29, [R1+0xd4] ;  /* 0x0000d400011d7983 */ /* 0x000f620000300800 */
[----:B------:R-:W-:Y:S02]  /*54500*/  IMAD R24, R28, 0x4, R3 ;  /* 0x000000041c187824 */ /* 0x000fe400078e0203 */
[----:B------:R-:W-:Y:S02]  /*54510*/  LEA.HI.X.SX32 R21, R3, R2, 0x1, P3 ;  /* 0x0000000203157211 */ /* 0x000fe400018f0eff */
[----:B------:R-:W2:Y:S04]  /*54520*/  LDL.LU R3, [R1+0xc0] ;  /* 0x0000c00001037983 */ /* 0x000ea80000300800 */
[----:B---3--:R0:W-:Y:S04]  /*54530*/  @P2 STG.E.U16 desc[UR8][R22.64], R12 ;  /* 0x0000000c16002986 */ /* 0x0081e8000c101508 */
[----:B------:R1:W-:Y:S01]  /*54540*/  @P6 STG.E.U16 desc[UR8][R20.64], R16 ;  /* 0x0000001014006986 */ /* 0x0003e2000c101508 */
[----:B0-----:R-:W-:-:S04]  /*54550*/  LEA R22, P2, R24, R0, 0x1 ;  /* 0x0000000018167211 */ /* 0x001fc800078408ff */
[----:B------:R-:W-:-:S05]  /*54560*/  LEA.HI.X.SX32 R23, R24, R2, 0x1, P2 ;  /* 0x0000000218177211 */ /* 0x000fca00010f0eff */
[----:B------:R0:W-:Y:S01]  /*54570*/  @P4 STG.E.U16 desc[UR8][R22.64], R8 ;  /* 0x0000000816004986 */ /* 0x0001e2000c101508 */
[----:B----4-:R-:W-:-:S03]  /*54580*/  ISETP.LT.AND P4, PT, R27, UR15, !P0 ;  /* 0x0000000f1b007c0c */ /* 0x010fc6000c781270 */
[----:B------:R-:W3:Y:S01]  /*54590*/  LDL.LU R27, [R1+0xdc] ;  /* 0x0000dc00011b7983 */ /* 0x000ee20000300800 */
[----:B------:R-:W-:Y:S02]  /*545a0*/  PRMT R4, R4, 0x7632, R4 ;  /* 0x0000763204047816 */ /* 0x000fe40000000004 */
[----:B------:R-:W-:Y:S02]  /*545b0*/  PRMT R12, R12, 0x7632, R12 ;  /* 0x000076320c0c7816 */ /* 0x000fe4000000000c */
[----:B--2---:R-:W-:Y:S01]  /*545c0*/  ISETP.LT.AND P3, PT, R3, UR15, !P0 ;  /* 0x0000000f03007c0c */ /* 0x004fe2000c761270 */
[----:B------:R-:W-:-:S04]  /*545d0*/  IMAD R3, R28, 0x4, R24 ;  /* 0x000000041c037824 */ /* 0x000fc800078e0218 */
[----:B------:R-:W-:Y:S01]  /*545e0*/  IMAD R24, R28, 0x4, R3 ;  /* 0x000000041c187824 */ /* 0x000fe200078e0203 */
[----:B-1----:R-:W-:-:S04]  /*545f0*/  LEA R20, P6, R3, R0, 0x1 ;  /* 0x0000000003147211 */ /* 0x002fc800078c08ff */
[----:B------:R-:W-:Y:S02]  /*54600*/  LEA.HI.X.SX32 R21, R3, R2, 0x1, P6 ;  /* 0x0000000203157211 */ /* 0x000fe400030f0eff */
[----:B0-----:R-:W-:-:S04]  /*54610*/  LEA R22, P6, R24, R0, 0x1 ;  /* 0x0000000018167211 */ /* 0x001fc800078c08ff */
[----:B------:R-:W-:Y:S01]  /*54620*/  LEA.HI.X.SX32 R23, R24, R2, 0x1, P6 ;  /* 0x0000000218177211 */ /* 0x000fe200030f0eff */
[----:B------:R-:W-:Y:S01]  /*54630*/  IMAD R3, R28, 0x4, R24 ;  /* 0x000000041c037824 */ /* 0x000fe200078e0218 */
[----:B------:R0:W-:Y:S01]  /*54640*/  @P1 STG.E.U16 desc[UR8][R20.64], R4 ;  /* 0x0000000414001986 */ /* 0x0001e2000c101508 */
[----:B------:R-:W-:Y:S01]  /*54650*/  ISETP.LT.AND P2, PT, R26, UR15, !P0 ;  /* 0x0000000f1a007c0c */ /* 0x000fe2000c741270 */
[----:B------:R-:W1:Y:S02]  /*54660*/  LDC R24, c[0x0][0x3b8] ;  /* 0x0000ee00ff187b82 */ /* 0x000e640000000800 */
[----:B------:R-:W2:Y:S04]  /*54670*/  LDL.LU R28, [R1+0xe0] ;  /* 0x0000e000011c7983 */ /* 0x000ea80000300800 */
[----:B------:R4:W-:Y:S01]  /*54680*/  @P5 STG.E.U16 desc[UR8][R22.64], R12 ;  /* 0x0000000c16005986 */ /* 0x0009e2000c101508 */
[----:B-----5:R-:W-:-:S03]  /*54690*/  ISETP.LT.AND P5, PT, R29, UR15, !P0 ;  /* 0x0000000f1d007c0c */ /* 0x020fc6000c7a1270 */
[----:B------:R-:W5:Y:S04]  /*546a0*/  LDL.LU R26, [R1+0xe4] ;  /* 0x0000e400011a7983 */ /* 0x000f680000300800 */
[----:B------:R-:W5:Y:S01]  /*546b0*/  LDL.LU R29, [R1+0xe8] ;  /* 0x0000e800011d7983 */ /* 0x000f620000300800 */
[C---:B0-----:R-:W-:Y:S02]  /*546c0*/  LEA R20, P6, R3.reuse, R0, 0x1 ;  /* 0x0000000003147211 */ /* 0x041fe400078c08ff */
[----:B------:R-:W-:Y:S02]  /*546d0*/  PRMT R16, R16, 0x7632, R16 ;  /* 0x0000763210107816 */ /* 0x000fe40000000010 */
[----:B------:R-:W-:Y:S02]  /*546e0*/  LEA.HI.X.SX32 R21, R3, R2, 0x1, P6 ;  /* 0x0000000203157211 */ /* 0x000fe400030f0eff */
[----:B------:R-:W-:-:S02]  /*546f0*/  ISETP.LT.AND P1, PT, R25, UR15, !P0 ;  /* 0x0000000f19007c0c */ /* 0x000fc4000c721270 */
[----:B------:R-:W5:Y:S01]  /*54700*/  LDL.LU R25, [R1+0xec] ;  /* 0x0000ec0001197983 */ /* 0x000f620000300800 */
[----:B-1----:R-:W-:-:S03]  /*54710*/  IMAD R4, R24, 0x4, R3 ;  /* 0x0000000418047824 */ /* 0x002fc600078e0203 */
[----:B------:R0:W-:Y:S01]  /*54720*/  @P3 STG.E.U16 desc[UR8][R20.64], R16 ;  /* 0x0000001014003986 */ /* 0x0001e2000c101508 */
[----:B------:R-:W-:Y:S01]  /*54730*/  IMAD R3, R24, 0x4, R4 ;  /* 0x0000000418037824 */ /* 0x000fe200078e0204 */
[----:B----4-:R-:W-:Y:S02]  /*54740*/  LEA R22, P6, R4, R0, 0x1 ;  /* 0x0000000004167211 */ /* 0x010fe400078c08ff */
[----:B------:R-:W-:Y:S01]  /*54750*/  PRMT R8, R8, 0x7632, R8 ;  /* 0x0000763208087816 */ /* 0x000fe20000000008 */
[----:B0-----:R-:W4:Y:S01]  /*54760*/  LDL.LU R16, [R1+0xd8] ;  /* 0x0000d80001107983 */ /* 0x001f220000300800 */
[----:B------:R-:W-:Y:S01]  /*54770*/  LEA.HI.X.SX32 R23, R4, R2, 0x1, P6 ;  /* 0x0000000204177211 */ /* 0x000fe200030f0eff */
[----:B------:R-:W-:Y:S01]  /*54780*/  IMAD R4, R24, 0x4, R3 ;  /* 0x0000000418047824 */ /* 0x000fe200078e0203 */
[----:B------:R-:W-:-:S03]  /*54790*/  LEA R20, P6, R3, R0, 0x1 ;  /* 0x0000000003147211 */ /* 0x000fc600078c08ff */
[----:B------:R0:W-:Y:S01]  /*547a0*/  @P2 STG.E.U16 desc[UR8][R22.64], R8 ;  /* 0x0000000816002986 */ /* 0x0001e2000c101508 */
[----:B------:R-:W-:Y:S01]  /*547b0*/  LEA.HI.X.SX32 R21, R3, R2, 0x1, P6 ;  /* 0x0000000203157211 */ /* 0x000fe200030f0eff */
[----:B------:R-:W-:Y:S01]  /*547c0*/  IMAD R3, R24, 0x4, R4 ;  /* 0x0000000418037824 */ /* 0x000fe200078e0204 */
[----:B---3--:R-:W-:Y:S02]  /*547d0*/  ISETP.LT.AND P2, PT, R27, UR15, !P0 ;  /* 0x0000000f1b007c0c */ /* 0x008fe4000c741270 */
[----:B------:R-:W3:Y:S01]  /*547e0*/  LDL.LU R27, [R1+0xa4] ;  /* 0x0000a400011b7983 */ /* 0x000ee20000300800 */
[----:B0-----:R-:W-:-:S03]  /*547f0*/  LEA R22, P6, R4, R0, 0x1 ;  /* 0x0000000004167211 */ /* 0x001fc600078c08ff */
[----:B------:R0:W-:Y:S01]  /*54800*/  @P4 STG.E.U16 desc[UR8][R20.64], R5 ;  /* 0x0000000514004986 */ /* 0x0001e2000c101508 */
[----:B------:R-:W-:Y:S02]  /*54810*/  LEA.HI.X.SX32 R23, R4, R2, 0x1, P6 ;  /* 0x0000000204177211 */ /* 0x000fe400030f0eff */
[----:B0-----:R-:W-:-:S04]  /*54820*/  LEA R20, P6, R3, R0, 0x1 ;  /* 0x0000000003147211 */ /* 0x001fc800078c08ff */
[----:B------:R-:W-:Y:S01]  /*54830*/  LEA.HI.X.SX32 R21, R3, R2, 0x1, P6 ;  /* 0x0000000203157211 */ /* 0x000fe200030f0eff */
[----:B------:R0:W-:Y:S04]  /*54840*/  @P1 STG.E.U16 desc[UR8][R22.64], R13 ;  /* 0x0000000d16001986 */ /* 0x0001e8000c101508 */
[----:B------:R1:W-:Y:S01]  /*54850*/  @P5 STG.E.U16 desc[UR8][R20.64], R17 ;  /* 0x0000001114005986 */ /* 0x0003e2000c101508 */
[----:B--2---:R-:W-:-:S03]  /*54860*/  ISETP.LT.AND P4, PT, R28, UR15, !P0 ;  /* 0x0000000f1c007c0c */ /* 0x004fc6000c781270 */
[----:B------:R-:W2:Y:S01]  /*54870*/  LDL.LU R28, [R1+0xf0] ;  /* 0x0000f000011c7983 */ /* 0x000ea20000300800 */
[----:B-----5:R-:W-:-:S03]  /*54880*/  ISETP.LT.AND P1, PT, R26, UR15, !P0 ;  /* 0x0000000f1a007c0c */ /* 0x020fc6000c721270 */
[----:B------:R-:W5:Y:S01]  /*54890*/  LDL.LU R26, [R1+0xf4] ;  /* 0x0000f400011a7983 */ /* 0x000f620000300800 */
[----:B------:R-:W-:-:S03]  /*548a0*/  ISETP.LT.AND P5, PT, R29, UR15, !P0 ;  /* 0x0000000f1d007c0c */ /* 0x000fc6000c7a1270 */
[----:B------:R-:W5:Y:S01]  /*548b0*/  LDL.LU R29, [R1+0xf8] ;  /* 0x0000f800011d7983 */ /* 0x000f620000300800 */
[----:B------:R-:W-:-:S04]  /*548c0*/  IMAD R4, R24, 0x4, R3 ;  /* 0x0000000418047824 */ /* 0x000fc800078e0203 */
[----:B------:R-:W-:Y:S01]  /*548d0*/  IMAD R3, R24, 0x4, R4 ;  /* 0x0000000418037824 */ /* 0x000fe200078e0204 */
[----:B0-----:R-:W-:-:S03]  /*548e0*/  LEA R22, P6, R4, R0, 0x1 ;  /* 0x0000000004167211 */ /* 0x001fc600078c08ff */
[----:B------:R-:W-:Y:S01]  /*548f0*/  IMAD R8, R24, 0x4, R3 ;  /* 0x0000000418087824 */ /* 0x000fe200078e0203 */
[----:B------:R-:W-:Y:S02]  /*54900*/  LEA.HI.X.SX32 R23, R4, R2, 0x1, P6 ;  /* 0x0000000204177211 */ /* 0x000fe400030f0eff */
[----:B------:R-:W-:Y:S02]  /*54910*/  LEA R4, P6, R3, R0, 0x1 ;  /* 0x0000000003047211 */ /* 0x000fe400078c08ff */
[----:B------:R-:W-:Y:S02]  /*54920*/  PRMT R12, R5, 0x7632, R12 ;  /* 0x00007632050c7816 */ /* 0x000fe4000000000c */
[----:B----4-:R-:W-:Y:S02]  /*54930*/  ISETP.LT.AND P3, PT, R16, UR15, !P0 ;  /* 0x0000000f10007c0c */ /* 0x010fe4000c761270 */
[----:B------:R-:W-:Y:S01]  /*54940*/  LEA.HI.X.SX32 R5, R3, R2, 0x1, P6 ;  /* 0x0000000203057211 */ /* 0x000fe200030f0eff */
[----:B------:R-:W-:Y:S01]  /*54950*/  IMAD R3, R24, 0x4, R8 ;  /* 0x0000000418037824 */ /* 0x000fe200078e0208 */
[C---:B-1----:R-:W-:Y:S01]  /*54960*/  LEA R20, P6, R8.reuse, R0, 0x1 ;  /* 0x0000000008147211 */ /* 0x042fe200078c08ff */
[----:B------:R-:W4:Y:S03]  /*54970*/  LDL.LU R16, [R1+0xfc] ;  /* 0x0000fc0001107983 */ /* 0x000f260000300800 */
[----:B------:R-:W-:Y:S01]  /*54980*/  LEA.HI.X.SX32 R21, R8, R2, 0x1, P6 ;  /* 0x0000000208157211 */ /* 0x000fe200030f0eff */
[----:B---3--:R-:W-:-:S04]  /*54990*/  IMAD R8, R27, R24, RZ ;  /* 0x000000181b087224 */ /* 0x008fc800078e02ff */
[----:B------:R-:W-:Y:S01]  /*549a0*/  @P3 STG.E.U16 desc[UR8][R22.64], R9 ;  /* 0x0000000916003986 */ /* 0x000fe2000c101508 */
[----:B------:R-:W-:-:S03]  /*549b0*/  ISETP.LT.AND P3, PT, R25, UR15, !P0 ;  /* 0x0000000f19007c0c */ /* 0x000fc6000c761270 */
[----:B------:R0:W-:Y:S01]  /*549c0*/  @P2 STG.E.U16 desc[UR8][R4.64], R12 ;  /* 0x0000000c04002986 */ /* 0x0001e2000c101508 */
[----:B------:R-:W-:-:S03]  /*549d0*/  ISETP.LT.AND P2, PT, R27, UR15, !P0 ;  /* 0x0000000f1b007c0c */ /* 0x000fc6000c741270 */
[----:B------:R-:W3:Y:S01]  /*549e0*/  LDL.LU R25, [R1+0x100] ;  /* 0x0001000001197983 */ /* 0x000ee20000300800 */
[----:B------:R-:W-:Y:S02]  /*549f0*/  PRMT R13, R13, 0x7632, R13 ;  /* 0x000076320d0d7816 */ /* 0x000fe4000000000d */
[----:B------:R-:W-:Y:S01]  /*54a00*/  PRMT R17, R17, 0x7632, R17 ;  /* 0x0000763211117816 */ /* 0x000fe20000000011 */
[----:B------:R-:W3:Y:S01]  /*54a10*/  LDL.LU R27, [R1+0x104] ;  /* 0x00010400011b7983 */ /* 0x000ee20000300800 */
[----:B0-----:R-:W-:-:S04]  /*54a20*/  LEA R4, P6, R3, R0, 0x1 ;  /* 0x0000000003047211 */ /* 0x001fc800078c08ff */
[----:B------:R-:W-:Y:S02]  /*54a30*/  LEA.HI.X.SX32 R5, R3, R2, 0x1, P6 ;  /* 0x0000000203057211 */ /* 0x000fe400030f0eff */
[C---:B------:R-:W-:Y:S01]  /*54a40*/  LEA R12, P6, R8.reuse, R0, 0x1 ;  /* 0x00000000080c7211 */ /* 0x040fe200078c08ff */
[----:B------:R0:W-:Y:S04]  /*54a50*/  @P4 STG.E.U16 desc[UR8][R20.64], R13 ;  /* 0x0000000d14004986 */ /* 0x0001e8000c101508 */
[----:B------:R1:W-:Y:S01]  /*54a60*/  @P1 STG.E.U16 desc[UR8][R4.64], R17 ;  /* 0x0000001104001986 */ /* 0x0003e2000c101508 */
[----:B0-----:R-:W-:Y:S02]  /*54a70*/  LEA.HI.X.SX32 R13, R8, R2, 0x1, P6 ;  /* 0x00000002080d7211 */ /* 0x001fe400030f0eff */
[----:B------:R-:W-:-:S05]  /*54a80*/  PRMT R8, R9, 0x7632, R8 ;  /* 0x0000763209087816 */ /* 0x000fca0000000008 */
        /* <DEDUP_REMOVED lines=9> */
[----:B-1----:R-:W-:-:S04]  /*54b20*/  LEA R4, P6, R3, R0, 0x1 ;  /* 0x0000000003047211 */ /* 0x002fc800078c08ff */
[----:B------:R-:W-:Y:S01]  /*54b30*/  LEA.HI.X.SX32 R5, R3, R2, 0x1, P6 ;  /* 0x0000000203057211 */ /* 0x000fe200030f0eff */
[----:B------:R-:W-:Y:S01]  /*54b40*/  IMAD R3, R24, 0x4, R9 ;  /* 0x0000000418037824 */ /* 0x000fe200078e0209 */
[----:B0-----:R-:W-:-:S03]  /*54b50*/  LEA R8, P6, R9, R0, 0x1 ;  /* 0x0000000009087211 */ /* 0x001fc600078c08ff */
[----:B------:R0:W-:Y:S01]  /*54b60*/  @P5 STG.E.U16 desc[UR8][R4.64], R6 ;  /* 0x0000000604005986 */ /* 0x0001e2000c101508 */
[----:B------:R-:W-:Y:S01]  /*54b70*/  LEA.HI.X.SX32 R9, R9, R2, 0x1, P6 ;  /* 0x0000000209097211 */ /* 0x000fe200030f0eff */
[----:B------:R-:W-:-:S04]  /*54b80*/  IMAD R17, R24, 0x4, R3 ;  /* 0x0000000418117824 */ /* 0x000fc800078e0203 */
[----:B------:R1:W-:Y:S01]  /*54b90*/  @P3 STG.E.U16 desc[UR8][R8.64], R14 ;  /* 0x0000000e08003986 */ /* 0x0003e2000c101508 */
[----:B0-----:R-:W-:-:S04]  /*54ba0*/  LEA R4, P6, R3, R0, 0x1 ;  /* 0x0000000003047211 */ /* 0x001fc800078c08ff */
[----:B------:R-:W-:Y:S01]  /*54bb0*/  LEA.HI.X.SX32 R5, R3, R2, 0x1, P6 ;  /* 0x0000000203057211 */ /* 0x000fe200030f0eff */
[----:B------:R-:W-:Y:S01]  /*54bc0*/  IMAD R3, R24, 0x4, R17 ;  /* 0x0000000418037824 */ /* 0x000fe200078e0211 */
[----:B-1----:R-:W-:-:S03]  /*54bd0*/  LEA R8, P6, R17, R0, 0x1 ;  /* 0x0000000011087211 */ /* 0x002fc600078c08ff */
[----:B------:R0:W-:Y:S01]  /*54be0*/  @P4 STG.E.U16 desc[UR8][R4.64], R18 ;  /* 0x0000001204004986 */ /* 0x0001e2000c101508 */
[----:B------:R-:W-:Y:S01]  /*54bf0*/  LEA.HI.X.SX32 R9, R17, R2, 0x1, P6 ;  /* 0x0000000211097211 */ /* 0x000fe200030f0eff */
[----:B------:R-:W-:Y:S01]  /*54c00*/  IMAD R13, R24, 0x4, R3 ;  /* 0x00000004180d7824 */ /* 0x000fe200078e0203 */
[----:B----4-:R-:W-:Y:S02]  /*54c10*/  ISETP.LT.AND P5, PT, R16, UR15, !P0 ;  /* 0x0000000f10007c0c */ /* 0x010fe4000c7a1270 */
[----:B---3--:R-:W-:Y:S02]  /*54c20*/  ISETP.LT.AND P3, PT, R25, UR15, !P0 ;  /* 0x0000000f19007c0c */ /* 0x008fe4000c761270 */
[----:B------:R-:W3:Y:S01]  /*54c30*/  LDL.LU R25, [R1+0x114] ;  /* 0x0001140001197983 */ /* 0x000ee20000300800 */
[----:B0-----:R-:W-:-:S03]  /*54c40*/  LEA R4, P6, R3, R0, 0x1 ;  /* 0x0000000003047211 */ /* 0x001fc600078c08ff */
[----:B------:R0:W-:Y:S01]  /*54c50*/  @P1 STG.E.U16 desc[UR8][R8.64], R10 ;  /* 0x0000000a08001986 */ /* 0x0001e2000c101508 */
[----:B------:R-:W-:Y:S02]  /*54c60*/  LEA.HI.X.SX32 R5, R3, R2, 0x1, P6 ;  /* 0x0000000203057211 */ /* 0x000fe400030f0eff */
[----:B------:R-:W-:Y:S02]  /*54c70*/  PRMT R6, R6, 0x7632, R6 ;  /* 0x0000763206067816 */ /* 0x000fe40000000006 */
[----:B------:R-:W-:Y:S02]  /*54c80*/  PRMT R14, R14, 0x7632, R14 ;  /* 0x000076320e0e7816 */ /* 0x000fe4000000000e */
[----:B0-----:R-:W-:-:S04]  /*54c90*/  LEA R8, P6, R13, R0, 0x1 ;  /* 0x000000000d087211 */ /* 0x001fc800078c08ff */
[----:B------:R-:W-:Y:S01]  /*54ca0*/  LEA.HI.X.SX32 R9, R13, R2, 0x1, P6 ;  /* 0x000000020d097211 */ /* 0x000fe200030f0eff */
[----:B------:R0:W-:Y:S01]  /*54cb0*/  @P2 STG.E.U16 desc[UR8][R4.64], R6 ;  /* 0x0000000604002986 */ /* 0x0001e2000c101508 */
[----:B------:R-:W-:-:S03]  /*54cc0*/  ISETP.LT.AND P4, PT, R27, UR15, !P0 ;  /* 0x0000000f1b007c0c */ /* 0x000fc6000c781270 */
[----:B------:R-:W4:Y:S04]  /*54cd0*/  LDL.LU R27, [R1+0x118] ;  /* 0x00011800011b7983 */ /* 0x000f280000300800 */
[----:B------:R1:W-:Y:S01]  /*54ce0*/  @P5 STG.E.U16 desc[UR8][R8.64], R14 ;  /* 0x0000000e08005986 */ /* 0x0003e2000c101508 */
[----:B--2---:R-:W-:-:S03]  /*54cf0*/  ISETP.LT.AND P1, PT, R28, UR15, !P0 ;  /* 0x0000000f1c007c0c */ /* 0x004fc6000c721270 */
[----:B------:R-:W2:Y:S01]  /*54d00*/  LDL.LU R28, [R1+0xa8] ;  /* 0x0000a800011c7983 */ /* 0x000ea20000300800 */
[----:B-----5:R-:W-:-:S03]  /*54d10*/  ISETP.LT.AND P2, PT, R26, UR15, !P0 ;  /* 0x0000000f1a007c0c */ /* 0x020fc6000c741270 */
[----:B------:R-:W5:Y:S01]  /*54d20*/  LDL.LU R26, [R1+0x11c] ;  /* 0x00011c00011a7983 */ /* 0x000f620000300800 */
[----:B------:R-:W-:-:S03]  /*54d30*/  ISETP.LT.AND P5, PT, R29, UR15, !P0 ;  /* 0x0000000f1d007c0c */ /* 0x000fc6000c7a1270 */
[----:B------:R-:W5:Y:S01]  /*54d40*/  LDL.LU R29, [R1+0x120] ;  /* 0x00012000011d7983 */ /* 0x000f620000300800 */
[----:B------:R-:W-:Y:S01]  /*54d50*/  IMAD R3, R24, 0x4, R13 ;  /* 0x0000000418037824 */ /* 0x000fe200078e020d */
[----:B------:R-:W-:-:S03]  /*54d60*/  PRMT R18, R18, 0x7632, R18 ;  /* 0x0000763212127816 */ /* 0x000fc60000000012 */
[----:B------:R-:W-:Y:S01]  /*54d70*/  IMAD R13, R24, 0x4, R3 ;  /* 0x00000004180d7824 */ /* 0x000fe200078e0203 */
[----:B0-----:R-:W-:-:S04]  /*54d80*/  LEA R4, P6, R3, R0, 0x1 ;  /* 0x0000000003047211 */ /* 0x001fc800078c08ff */
[----:B------:R-:W-:Y:S01]  /*54d90*/  LEA.HI.X.SX32 R5, R3, R2, 0x1, P6 ;  /* 0x0000000203057211 */ /* 0x000fe200030f0eff */
[----:B------:R-:W-:-:S04]  /*54da0*/  IMAD R3, R24, 0x4, R13 ;  /* 0x0000000418037824 */ /* 0x000fc800078e020d */
[----:B------:R0:W-:Y:S01]  /*54db0*/  @P3 STG.E.U16 desc[UR8][R4.64], R18 ;  /* 0x0000001204003986 */ /* 0x0001e2000c101508 */
[-C--:B------:R-:W-:Y:S01]  /*54dc0*/  LEA R16, P3, R3, R0.reuse, 0x1 ;  /* 0x0000000003107211 */ /* 0x080fe200078608ff */
[C---:B------:R-:W-:Y:S01]  /*54dd0*/  IMAD R21, R24.reuse, 0x4, R3 ;  /* 0x0000000418157824 */ /* 0x040fe200078e0203 */
[----:B------:R-:W-:Y:S02]  /*54de0*/  LEA R12, P6, R13, R0, 0x1 ;  /* 0x000000000d0c7211 */ /* 0x000fe400078c08ff */
[-C--:B------:R-:W-:Y:S01]  /*54df0*/  LEA.HI.X.SX32 R17, R3, R2.reuse, 0x1, P3 ;  /* 0x0000000203117211 */ /* 0x080fe200018f0eff */
[----:B------:R-:W-:Y:S01]  /*54e00*/  IMAD R3, R24, 0x4, R21 ;  /* 0x0000000418037824 */ /* 0x000fe200078e0215 */
[----:B------:R-:W-:Y:S02]  /*54e10*/  PRMT R6, R10, 0x7632, R6 ;  /* 0x000076320a067816 */ /* 0x000fe40000000006 */
[----:B------:R-:W-:Y:S01]  /*54e20*/  LEA.HI.X.SX32 R13, R13, R2, 0x1, P6 ;  /* 0x000000020d0d7211 */ /* 0x000fe200030f0eff */
[----:B-1----:R-:W-:Y:S01]  /*54e30*/  IMAD R9, R24, 0x4, R3 ;  /* 0x0000000418097824 */ /* 0x002fe200078e0203 */
[----:B------:R-:W-:-:S03]  /*54e40*/  LEA R20, P6, R21, R0, 0x1 ;  /* 0x0000000015147211 */ /* 0x000fc600078c08ff */
[----:B------:R-:W-:Y:S01]  /*54e50*/  IMAD R23, R24, 0x4, R9 ;  /* 0x0000000418177824 */ /* 0x000fe200078e0209 */
[----:B------:R1:W-:Y:S01]  /*54e60*/  @P4 STG.E.U16 desc[UR8][R12.64], R6 ;  /* 0x000000060c004986 */ /* 0x0003e2000c101508 */
[----:B------:R-:W-:-:S03]  /*54e70*/  LEA.HI.X.SX32 R21, R21, R2, 0x1, P6 ;  /* 0x0000000215157211 */ /* 0x000fc600030f0eff */
[----:B------:R-:W-:Y:S01]  /*54e80*/  @P1 STG.E.U16 desc[UR8][R16.64], R7 ;  /* 0x0000000710001986 */ /* 0x000fe2000c101508 */
[----:B0-----:R-:W-:-:S03]  /*54e90*/  LEA R4, P1, R3, R0, 0x1 ;  /* 0x0000000003047211 */ /* 0x001fc600078208ff */
[----:B------:R0:W-:Y:S01]  /*54ea0*/  @P2 STG.E.U16 desc[UR8][R20.64], R15 ;  /* 0x0000000f14002986 */ /* 0x0001e2000c101508 */
[----:B---3--:R-:W-:Y:S01]  /*54eb0*/  ISETP.LT.AND P4, PT, R25, UR15, !P0 ;  /* 0x0000000f19007c0c */ /* 0x008fe2000c781270 */
[C---:B------:R-:W-:Y:S01]  /*54ec0*/  IMAD R25, R24.reuse, 0x4, R23 ;  /* 0x0000000418197824 */ /* 0x040fe200078e0217 */
[----:B-1----:R-:W-:Y:S02]  /*54ed0*/  LEA R12, P2, R9, R0, 0x1 ;  /* 0x00000000090c7211 */ /* 0x002fe400078408ff */
[----:B------:R-:W-:Y:S01]  /*54ee0*/  LEA.HI.X.SX32 R5, R3, R2, 0x1, P1 ;  /* 0x0000000203057211 */ /* 0x000fe200008f0eff */
[----:B------:R-:W-:Y:S01]  /*54ef0*/  IMAD R3, R24, 0x4, R25 ;  /* 0x0000000418037824 */ /* 0x000fe200078e0219 */
[----:B------:R-:W-:Y:S02]  /*54f00*/  LEA R8, P1, R23, R0, 0x1 ;  /* 0x0000000017087211 */ /* 0x000fe400078208ff */
[-C--:B------:R-:W-:Y:S02]  /*54f10*/  LEA.HI.X.SX32 R13, R9, R2.reuse, 0x1, P2 ;  /* 0x00000002090d7211 */ /* 0x080fe400010f0eff */
[----:B------:R-:W-:-:S02]  /*54f20*/  LEA.HI.X.SX32 R9, R23, R2, 0x1, P1 ;  /* 0x0000000217097211 */ /* 0x000fc400008f0eff */
[----:B0-----:R-:W-:-:S04]  /*54f30*/  LEA R20, P1, R3, R0, 0x1 ;  /* 0x0000000003147211 */ /* 0x001fc800078208ff */
[----:B------:R-:W-:Y:S02]  /*54f40*/  LEA.HI.X.SX32 R21, R3, R2, 0x1, P1 ;  /* 0x0000000203157211 */ /* 0x000fe400008f0eff */
[----:B------:R-:W-:Y:S02]  /*54f50*/  LEA R16, P6, R25, R0, 0x1 ;  /* 0x0000000019107211 */ /* 0x000fe400078c08ff */
[----:B----4-:R-:W-:Y:S02]  /*54f60*/  ISETP.LT.AND P3, PT, R27, UR15, !P0 ;  /* 0x0000000f1b007c0c */ /* 0x010fe4000c761270 */
[----:B------:R-:W-:Y:S02]  /*54f70*/  PRMT R7, R7, 0x7632, R7 ;  /* 0x0000763207077816 */ /* 0x000fe40000000007 */
[----:B------:R-:W-:Y:S02]  /*54f80*/  LEA.HI.X.SX32 R17, R25, R2, 0x1, P6 ;  /* 0x0000000219117211 */ /* 0x000fe400030f0eff */
[----:B------:R-:W-:Y:S01]  /*54f90*/  PRMT R15, R15, 0x7632, R15 ;  /* 0x000076320f0f7816 */ /* 0x000fe2000000000f */
[----:B------:R0:W-:Y:S01]  /*54fa0*/  @P5 STG.E.U16 desc[UR8][R4.64], R19 ;  /* 0x0000001304005986 */ /* 0x0001e2000c101508 */
[----:B------:R-:W-:-:S03]  /*54fb0*/  PRMT R10, R19, 0x7632, R10 ;  /* 0x00007632130a7816 */ /* 0x000fc6000000000a */
[----:B------:R0:W-:Y:S04]  /*54fc0*/  @P4 STG.E.U16 desc[UR8][R12.64], R11 ;  /* 0x0000000b0c004986 */ /* 0x0001e8000c101508 */
[----:B------:R0:W-:Y:S01]  /*54fd0*/  @P3 STG.E.U16 desc[UR8][R8.64], R7 ;  /* 0x0000000708003986 */ /* 0x0001e2000c101508 */
[----:B--2---:R-:W-:Y:S02]  /*54fe0*/  ISETP.LT.AND P1, PT, R28, UR15, !P0 ;  /* 0x0000000f1c007c0c */ /* 0x004fe4000c721270 */
[----:B-----5:R-:W-:Y:S02]  /*54ff0*/  ISETP.LT.AND P2, PT, R26, UR15, !P0 ;  /* 0x0000000f1a007c0c */ /* 0x020fe4000c741270 */
[----:B------:R-:W-:Y:S01]  /*55000*/  ISETP.LT.AND P0, PT, R29, UR15, !P0 ;  /* 0x0000000f1d007c0c */ /* 0x000fe2000c701270 */
[----:B------:R-:W-:-:S05]  /*55010*/  IMAD R27, R28, R24, RZ ;  /* 0x000000181c1b7224 */ /* 0x000fca00078e02ff */
[----:B------:R-:W-:-:S05]  /*55020*/  LEA R22, P6, R27, R0, 0x1 ;  /* 0x000000001b167211 */ /* 0x000fca00078c08ff */
[----:B------:R0:W-:Y:S01]  /*55030*/  @P2 STG.E.U16 desc[UR8][R16.64], R15 ;  /* 0x0000000f10002986 */ /* 0x0001e2000c101508 */
[----:B------:R-:W-:-:S03]  /*55040*/  LEA.HI.X.SX32 R23, R27, R2, 0x1, P6 ;  /* 0x000000021b177211 */ /* 0x000fc600030f0eff */
[----:B------:R0:W-:Y:S01]  /*55050*/  @P0 STG.E.U16 desc[UR8][R20.64], R10 ;  /* 0x0000000a14000986 */ /* 0x0001e2000c101508 */
[----:B------:R-:W-:Y:S05]  /*55060*/  @!P1 EXIT ;  /* 0x000000000000994d */ /* 0x000fea0003800000 */
[----:B0-----:R-:W-:-:S05]  /*55070*/  PRMT R11, R11, 0x7632, R11 ;  /* 0x000076320b0b7816 */ /* 0x001fca000000000b */
[----:B------:R-:W-:Y:S01]  /*55080*/  STG.E.U16 desc[UR8][R22.64], R11 ;  /* 0x0000000b16007986 */ /* 0x000fe2000c101508 */
[----:B------:R-:W-:Y:S05]  /*55090*/  EXIT ;  /* 0x000000000000794d */ /* 0x000fea0003800000 */
.L_x_3:
[----:B------:R-:W-:-:S00]  /*550a0*/  BRA `(.L_x_3) ;  /* 0xfffffffc00fc7947 */ /* 0x000fc0000383ffff */
[----:B------:R-:W-:-:S00]  /*550b0*/  NOP ;  /* 0x0000000000007918 */ /* 0x000fc00000000000 */
        /* <DEDUP_REMOVED lines=12> */
.L_x_4:


//--------------------- .nv.shared.matmul_kernel  --------------------------
	.section	.nv.shared.matmul_kernel,"aw",@nobits
	.sectionflags	@""
	.align	16
	.zero		1024


//--------------------- .nv.shared.reserved.0     --------------------------
	.section	.nv.shared.reserved.0,"aw",@nobits
	.weak		__nv_reservedSMEM_offset_0_alias
	.size		__nv_reservedSMEM_offset_0_alias, 0, 64
	.other		__nv_reservedSMEM_offset_0_alias,@"STO_CUDA_RESERVED_SHARED STV_DEFAULT"
__nv_reservedSMEM_offset_0_alias:
	.zero		0
	.zero		64


//--------------------- .nv.constant0.matmul_kernel --------------------------
	.section	.nv.constant0.matmul_kernel,"a",@progbits
	.sectionflags	@""
	.align	4
.nv.constant0.matmul_kernel:
	.zero		976


//--------------------- SYMBOLS --------------------------

	.type		.nv.reservedSmem.offset0,@object
	.size		.nv.reservedSmem.offset0,0x4
	.type		.nv.reservedSmem.cap,@object
	.size		.nv.reservedSmem.cap,0x4
